//
// Generated by NVIDIA NVVM Compiler
//
// Compiler Build ID: CL-36424714
// Cuda compilation tools, release 13.0, V13.0.88
// Based on NVVM 20.0.0
//

.version 9.0
.target sm_100
.address_size 64

	// .globl	mymatmul_kernel0
// _ZZ16mymatmul_kernel0E11data_shared has been demoted
// _ZZ16mymatmul_kernel0E13kernel_shared has been demoted

.visible .entry mymatmul_kernel0(
	.param .u64 .ptr .align 1 mymatmul_kernel0_param_0,
	.param .u64 .ptr .align 1 mymatmul_kernel0_param_1,
	.param .u64 .ptr .align 1 mymatmul_kernel0_param_2
)
.maxntid 256
{
	.local .align 16 .b8 	__local_depot0[32768];
	.reg .b64 	%SP;
	.reg .b64 	%SPL;
	.reg .pred 	%p<14>;
	.reg .b32 	%r<82>;
	.reg .b32 	%f<4362>;
	.reg .b64 	%rd<93>;
	// demoted variable
	.shared .align 4 .b8 _ZZ16mymatmul_kernel0E11data_shared[2048];
	// demoted variable
	.shared .align 4 .b8 _ZZ16mymatmul_kernel0E13kernel_shared[16384];
	mov.u64 	%SPL, __local_depot0;
	add.u64 	%rd1, %SPL, 0;
	mov.b32 	%r70, 0;
$L__BB0_1:
	shl.b32 	%r2, %r70, 5;
	mov.b32 	%r71, 0;
$L__BB0_2:
	shl.b32 	%r31, %r71, 7;
	add.s32 	%r32, %r31, %r2;
	mul.wide.u32 	%rd56, %r32, 4;
	add.s64 	%rd57, %rd1, %rd56;
	mov.f32 	%f6, 0f00000000;
	st.local.v4.f32 	[%rd57], {%f6, %f6, %f6, %f6};
	st.local.v4.f32 	[%rd57+4096], {%f6, %f6, %f6, %f6};
	st.local.v4.f32 	[%rd57+8192], {%f6, %f6, %f6, %f6};
	st.local.v4.f32 	[%rd57+12288], {%f6, %f6, %f6, %f6};
	st.local.v4.f32 	[%rd57+16384], {%f6, %f6, %f6, %f6};
	st.local.v4.f32 	[%rd57+20480], {%f6, %f6, %f6, %f6};
	st.local.v4.f32 	[%rd57+24576], {%f6, %f6, %f6, %f6};
	st.local.v4.f32 	[%rd57+28672], {%f6, %f6, %f6, %f6};
	st.local.v4.f32 	[%rd57+16], {%f6, %f6, %f6, %f6};
	st.local.v4.f32 	[%rd57+4112], {%f6, %f6, %f6, %f6};
	st.local.v4.f32 	[%rd57+8208], {%f6, %f6, %f6, %f6};
	st.local.v4.f32 	[%rd57+12304], {%f6, %f6, %f6, %f6};
	st.local.v4.f32 	[%rd57+16400], {%f6, %f6, %f6, %f6};
	st.local.v4.f32 	[%rd57+20496], {%f6, %f6, %f6, %f6};
	st.local.v4.f32 	[%rd57+24592], {%f6, %f6, %f6, %f6};
	st.local.v4.f32 	[%rd57+28688], {%f6, %f6, %f6, %f6};
	st.local.v4.f32 	[%rd57+32], {%f6, %f6, %f6, %f6};
	st.local.v4.f32 	[%rd57+4128], {%f6, %f6, %f6, %f6};
	st.local.v4.f32 	[%rd57+8224], {%f6, %f6, %f6, %f6};
	st.local.v4.f32 	[%rd57+12320], {%f6, %f6, %f6, %f6};
	st.local.v4.f32 	[%rd57+16416], {%f6, %f6, %f6, %f6};
	st.local.v4.f32 	[%rd57+20512], {%f6, %f6, %f6, %f6};
	st.local.v4.f32 	[%rd57+24608], {%f6, %f6, %f6, %f6};
	st.local.v4.f32 	[%rd57+28704], {%f6, %f6, %f6, %f6};
	st.local.v4.f32 	[%rd57+48], {%f6, %f6, %f6, %f6};
	st.local.v4.f32 	[%rd57+4144], {%f6, %f6, %f6, %f6};
	st.local.v4.f32 	[%rd57+8240], {%f6, %f6, %f6, %f6};
	st.local.v4.f32 	[%rd57+12336], {%f6, %f6, %f6, %f6};
	st.local.v4.f32 	[%rd57+16432], {%f6, %f6, %f6, %f6};
	st.local.v4.f32 	[%rd57+20528], {%f6, %f6, %f6, %f6};
	st.local.v4.f32 	[%rd57+24624], {%f6, %f6, %f6, %f6};
	st.local.v4.f32 	[%rd57+28720], {%f6, %f6, %f6, %f6};
	st.local.v4.f32 	[%rd57+64], {%f6, %f6, %f6, %f6};
	st.local.v4.f32 	[%rd57+4160], {%f6, %f6, %f6, %f6};
	st.local.v4.f32 	[%rd57+8256], {%f6, %f6, %f6, %f6};
	st.local.v4.f32 	[%rd57+12352], {%f6, %f6, %f6, %f6};
	st.local.v4.f32 	[%rd57+16448], {%f6, %f6, %f6, %f6};
	st.local.v4.f32 	[%rd57+20544], {%f6, %f6, %f6, %f6};
	st.local.v4.f32 	[%rd57+24640], {%f6, %f6, %f6, %f6};
	st.local.v4.f32 	[%rd57+28736], {%f6, %f6, %f6, %f6};
	st.local.v4.f32 	[%rd57+80], {%f6, %f6, %f6, %f6};
	st.local.v4.f32 	[%rd57+4176], {%f6, %f6, %f6, %f6};
	st.local.v4.f32 	[%rd57+8272], {%f6, %f6, %f6, %f6};
	st.local.v4.f32 	[%rd57+12368], {%f6, %f6, %f6, %f6};
	st.local.v4.f32 	[%rd57+16464], {%f6, %f6, %f6, %f6};
	st.local.v4.f32 	[%rd57+20560], {%f6, %f6, %f6, %f6};
	st.local.v4.f32 	[%rd57+24656], {%f6, %f6, %f6, %f6};
	st.local.v4.f32 	[%rd57+28752], {%f6, %f6, %f6, %f6};
	st.local.v4.f32 	[%rd57+96], {%f6, %f6, %f6, %f6};
	st.local.v4.f32 	[%rd57+4192], {%f6, %f6, %f6, %f6};
	st.local.v4.f32 	[%rd57+8288], {%f6, %f6, %f6, %f6};
	st.local.v4.f32 	[%rd57+12384], {%f6, %f6, %f6, %f6};
	st.local.v4.f32 	[%rd57+16480], {%f6, %f6, %f6, %f6};
	st.local.v4.f32 	[%rd57+20576], {%f6, %f6, %f6, %f6};
	st.local.v4.f32 	[%rd57+24672], {%f6, %f6, %f6, %f6};
	st.local.v4.f32 	[%rd57+28768], {%f6, %f6, %f6, %f6};
	st.local.v4.f32 	[%rd57+112], {%f6, %f6, %f6, %f6};
	st.local.v4.f32 	[%rd57+4208], {%f6, %f6, %f6, %f6};
	st.local.v4.f32 	[%rd57+8304], {%f6, %f6, %f6, %f6};
	st.local.v4.f32 	[%rd57+12400], {%f6, %f6, %f6, %f6};
	st.local.v4.f32 	[%rd57+16496], {%f6, %f6, %f6, %f6};
	st.local.v4.f32 	[%rd57+20592], {%f6, %f6, %f6, %f6};
	st.local.v4.f32 	[%rd57+24688], {%f6, %f6, %f6, %f6};
	st.local.v4.f32 	[%rd57+28784], {%f6, %f6, %f6, %f6};
	add.s32 	%r71, %r71, 1;
	setp.ne.s32 	%p1, %r71, 8;
	@%p1 bra 	$L__BB0_2;
	add.s32 	%r70, %r70, 1;
	setp.ne.s32 	%p2, %r70, 4;
	@%p2 bra 	$L__BB0_1;
	mov.b32 	%r72, 0;
	mov.u32 	%r7, %tid.x;
	shl.b32 	%r34, %r7, 13;
$L__BB0_5:
	setp.gt.u32 	%p3, %r7, 63;
	bar.sync 	0;
	@%p3 bra 	$L__BB0_7;
	ld.param.u64 	%rd74, [mymatmul_kernel0_param_0];
	add.s32 	%r35, %r72, %r34;
	cvta.to.global.u64 	%rd58, %rd74;
	mul.wide.u32 	%rd59, %r35, 4;
	add.s64 	%rd60, %rd58, %rd59;
	ld.global.nc.f32 	%f7, [%rd60];
	shl.b32 	%r36, %r7, 5;
	mov.u32 	%r37, _ZZ16mymatmul_kernel0E11data_shared;
	add.s32 	%r38, %r37, %r36;
	st.shared.f32 	[%r38], %f7;
	ld.global.nc.f32 	%f8, [%rd60+4096];
	st.shared.f32 	[%r38+4], %f8;
	ld.global.nc.f32 	%f9, [%rd60+8192];
	st.shared.f32 	[%r38+8], %f9;
	ld.global.nc.f32 	%f10, [%rd60+12288];
	st.shared.f32 	[%r38+12], %f10;
	ld.global.nc.f32 	%f11, [%rd60+16384];
	st.shared.f32 	[%r38+16], %f11;
	ld.global.nc.f32 	%f12, [%rd60+20480];
	st.shared.f32 	[%r38+20], %f12;
	ld.global.nc.f32 	%f13, [%rd60+24576];
	st.shared.f32 	[%r38+24], %f13;
	ld.global.nc.f32 	%f14, [%rd60+28672];
	st.shared.f32 	[%r38+28], %f14;
$L__BB0_7:
	ld.param.u64 	%rd75, [mymatmul_kernel0_param_1];
	shl.b32 	%r40, %r72, 12;
	or.b32  	%r41, %r40, %r7;
	cvta.to.global.u64 	%rd61, %rd75;
	mul.wide.u32 	%rd62, %r41, 4;
	add.s64 	%rd63, %rd61, %rd62;
	ld.global.nc.f32 	%f15, [%rd63];
	shl.b32 	%r42, %r7, 2;
	mov.u32 	%r43, _ZZ16mymatmul_kernel0E13kernel_shared;
	add.s32 	%r44, %r43, %r42;
	st.shared.f32 	[%r44], %f15;
	ld.global.nc.f32 	%f16, [%rd63+1024];
	st.shared.f32 	[%r44+1024], %f16;
	ld.global.nc.f32 	%f17, [%rd63+2048];
	st.shared.f32 	[%r44+2048], %f17;
	ld.global.nc.f32 	%f18, [%rd63+3072];
	st.shared.f32 	[%r44+3072], %f18;
	ld.global.nc.f32 	%f19, [%rd63+4096];
	st.shared.f32 	[%r44+4096], %f19;
	ld.global.nc.f32 	%f20, [%rd63+5120];
	st.shared.f32 	[%r44+5120], %f20;
	ld.global.nc.f32 	%f21, [%rd63+6144];
	st.shared.f32 	[%r44+6144], %f21;
	ld.global.nc.f32 	%f22, [%rd63+7168];
	st.shared.f32 	[%r44+7168], %f22;
	ld.global.nc.f32 	%f23, [%rd63+8192];
	st.shared.f32 	[%r44+8192], %f23;
	ld.global.nc.f32 	%f24, [%rd63+9216];
	st.shared.f32 	[%r44+9216], %f24;
	ld.global.nc.f32 	%f25, [%rd63+10240];
	st.shared.f32 	[%r44+10240], %f25;
	ld.global.nc.f32 	%f26, [%rd63+11264];
	st.shared.f32 	[%r44+11264], %f26;
	ld.global.nc.f32 	%f27, [%rd63+12288];
	st.shared.f32 	[%r44+12288], %f27;
	ld.global.nc.f32 	%f28, [%rd63+13312];
	st.shared.f32 	[%r44+13312], %f28;
	ld.global.nc.f32 	%f29, [%rd63+14336];
	st.shared.f32 	[%r44+14336], %f29;
	ld.global.nc.f32 	%f30, [%rd63+15360];
	st.shared.f32 	[%r44+15360], %f30;
	bar.sync 	0;
	shl.b32 	%r45, %r7, 1;
	and.b32  	%r46, %r45, 480;
	mov.u32 	%r47, _ZZ16mymatmul_kernel0E11data_shared;
	add.s32 	%r48, %r47, %r46;
	ld.shared.f32 	%f1, [%r48+24];
	ld.shared.f32 	%f2, [%r48+1560];
	ld.shared.f32 	%f3, [%r48+1564];
	ld.shared.f32 	%f4, [%r48+536];
	ld.shared.f32 	%f5, [%r48+1052];
	mov.b32 	%r73, 0;
$L__BB0_8:
	shl.b32 	%r49, %r73, 5;
	mov.u32 	%r9, %tid.x;
	shl.b32 	%r50, %r9, 7;
	and.b32  	%r10, %r50, 1920;
	add.s32 	%r51, %r49, %r10;
	shl.b32 	%r52, %r9, 1;
	and.b32  	%r53, %r52, 480;
	mov.u32 	%r54, _ZZ16mymatmul_kernel0E11data_shared;
	add.s32 	%r55, %r54, %r53;
	ld.shared.f32 	%f31, [%r55];
	ld.shared.f32 	%f32, [%r55+512];
	ld.shared.f32 	%f33, [%r55+1024];
	ld.shared.f32 	%f34, [%r55+1536];
	mul.wide.u32 	%rd64, %r49, 4;
	add.s64 	%rd65, %rd1, %rd64;
	ld.local.v4.f32 	{%f35, %f36, %f37, %f38}, [%rd65];
	shl.b32 	%r56, %r51, 2;
	mov.u32 	%r57, _ZZ16mymatmul_kernel0E13kernel_shared;
	add.s32 	%r58, %r57, %r56;
	ld.shared.f32 	%f39, [%r58];
	fma.rn.f32 	%f40, %f31, %f39, %f35;
	ld.local.v4.f32 	{%f41, %f42, %f43, %f44}, [%rd65+4096];
	ld.shared.f32 	%f45, [%r58+8192];
	fma.rn.f32 	%f46, %f31, %f45, %f41;
	ld.local.v4.f32 	{%f47, %f48, %f49, %f50}, [%rd65+8192];
	fma.rn.f32 	%f51, %f32, %f39, %f47;
	ld.local.v4.f32 	{%f52, %f53, %f54, %f55}, [%rd65+12288];
	fma.rn.f32 	%f56, %f32, %f45, %f52;
	ld.local.v4.f32 	{%f57, %f58, %f59, %f60}, [%rd65+16384];
	fma.rn.f32 	%f61, %f33, %f39, %f57;
	ld.local.v4.f32 	{%f62, %f63, %f64, %f65}, [%rd65+20480];
	fma.rn.f32 	%f66, %f33, %f45, %f62;
	ld.local.v4.f32 	{%f67, %f68, %f69, %f70}, [%rd65+24576];
	fma.rn.f32 	%f71, %f34, %f39, %f67;
	ld.local.v4.f32 	{%f72, %f73, %f74, %f75}, [%rd65+28672];
	fma.rn.f32 	%f76, %f34, %f45, %f72;
	ld.shared.f32 	%f77, [%r58+4];
	fma.rn.f32 	%f78, %f31, %f77, %f36;
	ld.shared.f32 	%f79, [%r58+8196];
	fma.rn.f32 	%f80, %f31, %f79, %f42;
	fma.rn.f32 	%f81, %f32, %f77, %f48;
	fma.rn.f32 	%f82, %f32, %f79, %f53;
	fma.rn.f32 	%f83, %f33, %f77, %f58;
	fma.rn.f32 	%f84, %f33, %f79, %f63;
	fma.rn.f32 	%f85, %f34, %f77, %f68;
	fma.rn.f32 	%f86, %f34, %f79, %f73;
	ld.shared.f32 	%f87, [%r58+8];
	fma.rn.f32 	%f88, %f31, %f87, %f37;
	ld.shared.f32 	%f89, [%r58+8200];
	fma.rn.f32 	%f90, %f31, %f89, %f43;
	fma.rn.f32 	%f91, %f32, %f87, %f49;
	fma.rn.f32 	%f92, %f32, %f89, %f54;
	fma.rn.f32 	%f93, %f33, %f87, %f59;
	fma.rn.f32 	%f94, %f33, %f89, %f64;
	fma.rn.f32 	%f95, %f34, %f87, %f69;
	fma.rn.f32 	%f96, %f34, %f89, %f74;
	ld.shared.f32 	%f97, [%r58+12];
	fma.rn.f32 	%f98, %f31, %f97, %f38;
	st.local.v4.f32 	[%rd65], {%f40, %f78, %f88, %f98};
	ld.shared.f32 	%f99, [%r58+8204];
	fma.rn.f32 	%f100, %f31, %f99, %f44;
	st.local.v4.f32 	[%rd65+4096], {%f46, %f80, %f90, %f100};
	fma.rn.f32 	%f101, %f32, %f97, %f50;
	st.local.v4.f32 	[%rd65+8192], {%f51, %f81, %f91, %f101};
	fma.rn.f32 	%f102, %f32, %f99, %f55;
	st.local.v4.f32 	[%rd65+12288], {%f56, %f82, %f92, %f102};
	fma.rn.f32 	%f103, %f33, %f97, %f60;
	st.local.v4.f32 	[%rd65+16384], {%f61, %f83, %f93, %f103};
	fma.rn.f32 	%f104, %f33, %f99, %f65;
	st.local.v4.f32 	[%rd65+20480], {%f66, %f84, %f94, %f104};
	fma.rn.f32 	%f105, %f34, %f97, %f70;
	st.local.v4.f32 	[%rd65+24576], {%f71, %f85, %f95, %f105};
	fma.rn.f32 	%f106, %f34, %f99, %f75;
	st.local.v4.f32 	[%rd65+28672], {%f76, %f86, %f96, %f106};
	ld.local.v4.f32 	{%f107, %f108, %f109, %f110}, [%rd65+16];
	ld.shared.f32 	%f111, [%r58+16];
	fma.rn.f32 	%f112, %f31, %f111, %f107;
	ld.local.v4.f32 	{%f113, %f114, %f115, %f116}, [%rd65+4112];
	ld.shared.f32 	%f117, [%r58+8208];
	fma.rn.f32 	%f118, %f31, %f117, %f113;
	ld.local.v4.f32 	{%f119, %f120, %f121, %f122}, [%rd65+8208];
	fma.rn.f32 	%f123, %f32, %f111, %f119;
	ld.local.v4.f32 	{%f124, %f125, %f126, %f127}, [%rd65+12304];
	fma.rn.f32 	%f128, %f32, %f117, %f124;
	ld.local.v4.f32 	{%f129, %f130, %f131, %f132}, [%rd65+16400];
	fma.rn.f32 	%f133, %f33, %f111, %f129;
	ld.local.v4.f32 	{%f134, %f135, %f136, %f137}, [%rd65+20496];
	fma.rn.f32 	%f138, %f33, %f117, %f134;
	ld.local.v4.f32 	{%f139, %f140, %f141, %f142}, [%rd65+24592];
	fma.rn.f32 	%f143, %f34, %f111, %f139;
	ld.local.v4.f32 	{%f144, %f145, %f146, %f147}, [%rd65+28688];
	fma.rn.f32 	%f148, %f34, %f117, %f144;
	ld.shared.f32 	%f149, [%r58+20];
	fma.rn.f32 	%f150, %f31, %f149, %f108;
	ld.shared.f32 	%f151, [%r58+8212];
	fma.rn.f32 	%f152, %f31, %f151, %f114;
	fma.rn.f32 	%f153, %f32, %f149, %f120;
	fma.rn.f32 	%f154, %f32, %f151, %f125;
	fma.rn.f32 	%f155, %f33, %f149, %f130;
	fma.rn.f32 	%f156, %f33, %f151, %f135;
	fma.rn.f32 	%f157, %f34, %f149, %f140;
	fma.rn.f32 	%f158, %f34, %f151, %f145;
	ld.shared.f32 	%f159, [%r58+24];
	fma.rn.f32 	%f160, %f31, %f159, %f109;
	ld.shared.f32 	%f161, [%r58+8216];
	fma.rn.f32 	%f162, %f31, %f161, %f115;
	fma.rn.f32 	%f163, %f32, %f159, %f121;
	fma.rn.f32 	%f164, %f32, %f161, %f126;
	fma.rn.f32 	%f165, %f33, %f159, %f131;
	fma.rn.f32 	%f166, %f33, %f161, %f136;
	fma.rn.f32 	%f167, %f34, %f159, %f141;
	fma.rn.f32 	%f168, %f34, %f161, %f146;
	ld.shared.f32 	%f169, [%r58+28];
	fma.rn.f32 	%f170, %f31, %f169, %f110;
	st.local.v4.f32 	[%rd65+16], {%f112, %f150, %f160, %f170};
	ld.shared.f32 	%f171, [%r58+8220];
	fma.rn.f32 	%f172, %f31, %f171, %f116;
	st.local.v4.f32 	[%rd65+4112], {%f118, %f152, %f162, %f172};
	fma.rn.f32 	%f173, %f32, %f169, %f122;
	st.local.v4.f32 	[%rd65+8208], {%f123, %f153, %f163, %f173};
	fma.rn.f32 	%f174, %f32, %f171, %f127;
	st.local.v4.f32 	[%rd65+12304], {%f128, %f154, %f164, %f174};
	fma.rn.f32 	%f175, %f33, %f169, %f132;
	st.local.v4.f32 	[%rd65+16400], {%f133, %f155, %f165, %f175};
	fma.rn.f32 	%f176, %f33, %f171, %f137;
	st.local.v4.f32 	[%rd65+20496], {%f138, %f156, %f166, %f176};
	fma.rn.f32 	%f177, %f34, %f169, %f142;
	st.local.v4.f32 	[%rd65+24592], {%f143, %f157, %f167, %f177};
	fma.rn.f32 	%f178, %f34, %f171, %f147;
	st.local.v4.f32 	[%rd65+28688], {%f148, %f158, %f168, %f178};
	ld.local.v4.f32 	{%f179, %f180, %f181, %f182}, [%rd65+32];
	ld.shared.f32 	%f183, [%r58+32];
	fma.rn.f32 	%f184, %f31, %f183, %f179;
	ld.local.v4.f32 	{%f185, %f186, %f187, %f188}, [%rd65+4128];
	ld.shared.f32 	%f189, [%r58+8224];
	fma.rn.f32 	%f190, %f31, %f189, %f185;
	ld.local.v4.f32 	{%f191, %f192, %f193, %f194}, [%rd65+8224];
	fma.rn.f32 	%f195, %f32, %f183, %f191;
	ld.local.v4.f32 	{%f196, %f197, %f198, %f199}, [%rd65+12320];
	fma.rn.f32 	%f200, %f32, %f189, %f196;
	ld.local.v4.f32 	{%f201, %f202, %f203, %f204}, [%rd65+16416];
	fma.rn.f32 	%f205, %f33, %f183, %f201;
	ld.local.v4.f32 	{%f206, %f207, %f208, %f209}, [%rd65+20512];
	fma.rn.f32 	%f210, %f33, %f189, %f206;
	ld.local.v4.f32 	{%f211, %f212, %f213, %f214}, [%rd65+24608];
	fma.rn.f32 	%f215, %f34, %f183, %f211;
	ld.local.v4.f32 	{%f216, %f217, %f218, %f219}, [%rd65+28704];
	fma.rn.f32 	%f220, %f34, %f189, %f216;
	ld.shared.f32 	%f221, [%r58+36];
	fma.rn.f32 	%f222, %f31, %f221, %f180;
	ld.shared.f32 	%f223, [%r58+8228];
	fma.rn.f32 	%f224, %f31, %f223, %f186;
	fma.rn.f32 	%f225, %f32, %f221, %f192;
	fma.rn.f32 	%f226, %f32, %f223, %f197;
	fma.rn.f32 	%f227, %f33, %f221, %f202;
	fma.rn.f32 	%f228, %f33, %f223, %f207;
	fma.rn.f32 	%f229, %f34, %f221, %f212;
	fma.rn.f32 	%f230, %f34, %f223, %f217;
	ld.shared.f32 	%f231, [%r58+40];
	fma.rn.f32 	%f232, %f31, %f231, %f181;
	ld.shared.f32 	%f233, [%r58+8232];
	fma.rn.f32 	%f234, %f31, %f233, %f187;
	fma.rn.f32 	%f235, %f32, %f231, %f193;
	fma.rn.f32 	%f236, %f32, %f233, %f198;
	fma.rn.f32 	%f237, %f33, %f231, %f203;
	fma.rn.f32 	%f238, %f33, %f233, %f208;
	fma.rn.f32 	%f239, %f34, %f231, %f213;
	fma.rn.f32 	%f240, %f34, %f233, %f218;
	ld.shared.f32 	%f241, [%r58+44];
	fma.rn.f32 	%f242, %f31, %f241, %f182;
	st.local.v4.f32 	[%rd65+32], {%f184, %f222, %f232, %f242};
	ld.shared.f32 	%f243, [%r58+8236];
	fma.rn.f32 	%f244, %f31, %f243, %f188;
	st.local.v4.f32 	[%rd65+4128], {%f190, %f224, %f234, %f244};
	fma.rn.f32 	%f245, %f32, %f241, %f194;
	st.local.v4.f32 	[%rd65+8224], {%f195, %f225, %f235, %f245};
	fma.rn.f32 	%f246, %f32, %f243, %f199;
	st.local.v4.f32 	[%rd65+12320], {%f200, %f226, %f236, %f246};
	fma.rn.f32 	%f247, %f33, %f241, %f204;
	st.local.v4.f32 	[%rd65+16416], {%f205, %f227, %f237, %f247};
	fma.rn.f32 	%f248, %f33, %f243, %f209;
	st.local.v4.f32 	[%rd65+20512], {%f210, %f228, %f238, %f248};
	fma.rn.f32 	%f249, %f34, %f241, %f214;
	st.local.v4.f32 	[%rd65+24608], {%f215, %f229, %f239, %f249};
	fma.rn.f32 	%f250, %f34, %f243, %f219;
	st.local.v4.f32 	[%rd65+28704], {%f220, %f230, %f240, %f250};
	ld.local.v4.f32 	{%f251, %f252, %f253, %f254}, [%rd65+48];
	ld.shared.f32 	%f255, [%r58+48];
	fma.rn.f32 	%f256, %f31, %f255, %f251;
	ld.local.v4.f32 	{%f257, %f258, %f259, %f260}, [%rd65+4144];
	ld.shared.f32 	%f261, [%r58+8240];
	fma.rn.f32 	%f262, %f31, %f261, %f257;
	ld.local.v4.f32 	{%f263, %f264, %f265, %f266}, [%rd65+8240];
	fma.rn.f32 	%f267, %f32, %f255, %f263;
	ld.local.v4.f32 	{%f268, %f269, %f270, %f271}, [%rd65+12336];
	fma.rn.f32 	%f272, %f32, %f261, %f268;
	ld.local.v4.f32 	{%f273, %f274, %f275, %f276}, [%rd65+16432];
	fma.rn.f32 	%f277, %f33, %f255, %f273;
	ld.local.v4.f32 	{%f278, %f279, %f280, %f281}, [%rd65+20528];
	fma.rn.f32 	%f282, %f33, %f261, %f278;
	ld.local.v4.f32 	{%f283, %f284, %f285, %f286}, [%rd65+24624];
	fma.rn.f32 	%f287, %f34, %f255, %f283;
	ld.local.v4.f32 	{%f288, %f289, %f290, %f291}, [%rd65+28720];
	fma.rn.f32 	%f292, %f34, %f261, %f288;
	ld.shared.f32 	%f293, [%r58+52];
	fma.rn.f32 	%f294, %f31, %f293, %f252;
	ld.shared.f32 	%f295, [%r58+8244];
	fma.rn.f32 	%f296, %f31, %f295, %f258;
	fma.rn.f32 	%f297, %f32, %f293, %f264;
	fma.rn.f32 	%f298, %f32, %f295, %f269;
	fma.rn.f32 	%f299, %f33, %f293, %f274;
	fma.rn.f32 	%f300, %f33, %f295, %f279;
	fma.rn.f32 	%f301, %f34, %f293, %f284;
	fma.rn.f32 	%f302, %f34, %f295, %f289;
	ld.shared.f32 	%f303, [%r58+56];
	fma.rn.f32 	%f304, %f31, %f303, %f253;
	ld.shared.f32 	%f305, [%r58+8248];
	fma.rn.f32 	%f306, %f31, %f305, %f259;
	fma.rn.f32 	%f307, %f32, %f303, %f265;
	fma.rn.f32 	%f308, %f32, %f305, %f270;
	fma.rn.f32 	%f309, %f33, %f303, %f275;
	fma.rn.f32 	%f310, %f33, %f305, %f280;
	fma.rn.f32 	%f311, %f34, %f303, %f285;
	fma.rn.f32 	%f312, %f34, %f305, %f290;
	ld.shared.f32 	%f313, [%r58+60];
	fma.rn.f32 	%f314, %f31, %f313, %f254;
	st.local.v4.f32 	[%rd65+48], {%f256, %f294, %f304, %f314};
	ld.shared.f32 	%f315, [%r58+8252];
	fma.rn.f32 	%f316, %f31, %f315, %f260;
	st.local.v4.f32 	[%rd65+4144], {%f262, %f296, %f306, %f316};
	fma.rn.f32 	%f317, %f32, %f313, %f266;
	st.local.v4.f32 	[%rd65+8240], {%f267, %f297, %f307, %f317};
	fma.rn.f32 	%f318, %f32, %f315, %f271;
	st.local.v4.f32 	[%rd65+12336], {%f272, %f298, %f308, %f318};
	fma.rn.f32 	%f319, %f33, %f313, %f276;
	st.local.v4.f32 	[%rd65+16432], {%f277, %f299, %f309, %f319};
	fma.rn.f32 	%f320, %f33, %f315, %f281;
	st.local.v4.f32 	[%rd65+20528], {%f282, %f300, %f310, %f320};
	fma.rn.f32 	%f321, %f34, %f313, %f286;
	st.local.v4.f32 	[%rd65+24624], {%f287, %f301, %f311, %f321};
	fma.rn.f32 	%f322, %f34, %f315, %f291;
	st.local.v4.f32 	[%rd65+28720], {%f292, %f302, %f312, %f322};
	ld.local.v4.f32 	{%f323, %f324, %f325, %f326}, [%rd65+64];
	ld.shared.f32 	%f327, [%r58+64];
	fma.rn.f32 	%f328, %f31, %f327, %f323;
	ld.local.v4.f32 	{%f329, %f330, %f331, %f332}, [%rd65+4160];
	ld.shared.f32 	%f333, [%r58+8256];
	fma.rn.f32 	%f334, %f31, %f333, %f329;
	ld.local.v4.f32 	{%f335, %f336, %f337, %f338}, [%rd65+8256];
	fma.rn.f32 	%f339, %f32, %f327, %f335;
	ld.local.v4.f32 	{%f340, %f341, %f342, %f343}, [%rd65+12352];
	fma.rn.f32 	%f344, %f32, %f333, %f340;
	ld.local.v4.f32 	{%f345, %f346, %f347, %f348}, [%rd65+16448];
	fma.rn.f32 	%f349, %f33, %f327, %f345;
	ld.local.v4.f32 	{%f350, %f351, %f352, %f353}, [%rd65+20544];
	fma.rn.f32 	%f354, %f33, %f333, %f350;
	ld.local.v4.f32 	{%f355, %f356, %f357, %f358}, [%rd65+24640];
	fma.rn.f32 	%f359, %f34, %f327, %f355;
	ld.local.v4.f32 	{%f360, %f361, %f362, %f363}, [%rd65+28736];
	fma.rn.f32 	%f364, %f34, %f333, %f360;
	ld.shared.f32 	%f365, [%r58+68];
	fma.rn.f32 	%f366, %f31, %f365, %f324;
	ld.shared.f32 	%f367, [%r58+8260];
	fma.rn.f32 	%f368, %f31, %f367, %f330;
	fma.rn.f32 	%f369, %f32, %f365, %f336;
	fma.rn.f32 	%f370, %f32, %f367, %f341;
	fma.rn.f32 	%f371, %f33, %f365, %f346;
	fma.rn.f32 	%f372, %f33, %f367, %f351;
	fma.rn.f32 	%f373, %f34, %f365, %f356;
	fma.rn.f32 	%f374, %f34, %f367, %f361;
	ld.shared.f32 	%f375, [%r58+72];
	fma.rn.f32 	%f376, %f31, %f375, %f325;
	ld.shared.f32 	%f377, [%r58+8264];
	fma.rn.f32 	%f378, %f31, %f377, %f331;
	fma.rn.f32 	%f379, %f32, %f375, %f337;
	fma.rn.f32 	%f380, %f32, %f377, %f342;
	fma.rn.f32 	%f381, %f33, %f375, %f347;
	fma.rn.f32 	%f382, %f33, %f377, %f352;
	fma.rn.f32 	%f383, %f34, %f375, %f357;
	fma.rn.f32 	%f384, %f34, %f377, %f362;
	ld.shared.f32 	%f385, [%r58+76];
	fma.rn.f32 	%f386, %f31, %f385, %f326;
	st.local.v4.f32 	[%rd65+64], {%f328, %f366, %f376, %f386};
	ld.shared.f32 	%f387, [%r58+8268];
	fma.rn.f32 	%f388, %f31, %f387, %f332;
	st.local.v4.f32 	[%rd65+4160], {%f334, %f368, %f378, %f388};
	fma.rn.f32 	%f389, %f32, %f385, %f338;
	st.local.v4.f32 	[%rd65+8256], {%f339, %f369, %f379, %f389};
	fma.rn.f32 	%f390, %f32, %f387, %f343;
	st.local.v4.f32 	[%rd65+12352], {%f344, %f370, %f380, %f390};
	fma.rn.f32 	%f391, %f33, %f385, %f348;
	st.local.v4.f32 	[%rd65+16448], {%f349, %f371, %f381, %f391};
	fma.rn.f32 	%f392, %f33, %f387, %f353;
	st.local.v4.f32 	[%rd65+20544], {%f354, %f372, %f382, %f392};
	fma.rn.f32 	%f393, %f34, %f385, %f358;
	st.local.v4.f32 	[%rd65+24640], {%f359, %f373, %f383, %f393};
	fma.rn.f32 	%f394, %f34, %f387, %f363;
	st.local.v4.f32 	[%rd65+28736], {%f364, %f374, %f384, %f394};
	ld.local.v4.f32 	{%f395, %f396, %f397, %f398}, [%rd65+80];
	ld.shared.f32 	%f399, [%r58+80];
	fma.rn.f32 	%f400, %f31, %f399, %f395;
	ld.local.v4.f32 	{%f401, %f402, %f403, %f404}, [%rd65+4176];
	ld.shared.f32 	%f405, [%r58+8272];
	fma.rn.f32 	%f406, %f31, %f405, %f401;
	ld.local.v4.f32 	{%f407, %f408, %f409, %f410}, [%rd65+8272];
	fma.rn.f32 	%f411, %f32, %f399, %f407;
	ld.local.v4.f32 	{%f412, %f413, %f414, %f415}, [%rd65+12368];
	fma.rn.f32 	%f416, %f32, %f405, %f412;
	ld.local.v4.f32 	{%f417, %f418, %f419, %f420}, [%rd65+16464];
	fma.rn.f32 	%f421, %f33, %f399, %f417;
	ld.local.v4.f32 	{%f422, %f423, %f424, %f425}, [%rd65+20560];
	fma.rn.f32 	%f426, %f33, %f405, %f422;
	ld.local.v4.f32 	{%f427, %f428, %f429, %f430}, [%rd65+24656];
	fma.rn.f32 	%f431, %f34, %f399, %f427;
	ld.local.v4.f32 	{%f432, %f433, %f434, %f435}, [%rd65+28752];
	fma.rn.f32 	%f436, %f34, %f405, %f432;
	ld.shared.f32 	%f437, [%r58+84];
	fma.rn.f32 	%f438, %f31, %f437, %f396;
	ld.shared.f32 	%f439, [%r58+8276];
	fma.rn.f32 	%f440, %f31, %f439, %f402;
	fma.rn.f32 	%f441, %f32, %f437, %f408;
	fma.rn.f32 	%f442, %f32, %f439, %f413;
	fma.rn.f32 	%f443, %f33, %f437, %f418;
	fma.rn.f32 	%f444, %f33, %f439, %f423;
	fma.rn.f32 	%f445, %f34, %f437, %f428;
	fma.rn.f32 	%f446, %f34, %f439, %f433;
	ld.shared.f32 	%f447, [%r58+88];
	fma.rn.f32 	%f448, %f31, %f447, %f397;
	ld.shared.f32 	%f449, [%r58+8280];
	fma.rn.f32 	%f450, %f31, %f449, %f403;
	fma.rn.f32 	%f451, %f32, %f447, %f409;
	fma.rn.f32 	%f452, %f32, %f449, %f414;
	fma.rn.f32 	%f453, %f33, %f447, %f419;
	fma.rn.f32 	%f454, %f33, %f449, %f424;
	fma.rn.f32 	%f455, %f34, %f447, %f429;
	fma.rn.f32 	%f456, %f34, %f449, %f434;
	ld.shared.f32 	%f457, [%r58+92];
	fma.rn.f32 	%f458, %f31, %f457, %f398;
	st.local.v4.f32 	[%rd65+80], {%f400, %f438, %f448, %f458};
	ld.shared.f32 	%f459, [%r58+8284];
	fma.rn.f32 	%f460, %f31, %f459, %f404;
	st.local.v4.f32 	[%rd65+4176], {%f406, %f440, %f450, %f460};
	fma.rn.f32 	%f461, %f32, %f457, %f410;
	st.local.v4.f32 	[%rd65+8272], {%f411, %f441, %f451, %f461};
	fma.rn.f32 	%f462, %f32, %f459, %f415;
	st.local.v4.f32 	[%rd65+12368], {%f416, %f442, %f452, %f462};
	fma.rn.f32 	%f463, %f33, %f457, %f420;
	st.local.v4.f32 	[%rd65+16464], {%f421, %f443, %f453, %f463};
	fma.rn.f32 	%f464, %f33, %f459, %f425;
	st.local.v4.f32 	[%rd65+20560], {%f426, %f444, %f454, %f464};
	fma.rn.f32 	%f465, %f34, %f457, %f430;
	st.local.v4.f32 	[%rd65+24656], {%f431, %f445, %f455, %f465};
	fma.rn.f32 	%f466, %f34, %f459, %f435;
	st.local.v4.f32 	[%rd65+28752], {%f436, %f446, %f456, %f466};
	ld.local.v4.f32 	{%f467, %f468, %f469, %f470}, [%rd65+96];
	ld.shared.f32 	%f471, [%r58+96];
	fma.rn.f32 	%f472, %f31, %f471, %f467;
	ld.local.v4.f32 	{%f473, %f474, %f475, %f476}, [%rd65+4192];
	ld.shared.f32 	%f477, [%r58+8288];
	fma.rn.f32 	%f478, %f31, %f477, %f473;
	ld.local.v4.f32 	{%f479, %f480, %f481, %f482}, [%rd65+8288];
	fma.rn.f32 	%f483, %f32, %f471, %f479;
	ld.local.v4.f32 	{%f484, %f485, %f486, %f487}, [%rd65+12384];
	fma.rn.f32 	%f488, %f32, %f477, %f484;
	ld.local.v4.f32 	{%f489, %f490, %f491, %f492}, [%rd65+16480];
	fma.rn.f32 	%f493, %f33, %f471, %f489;
	ld.local.v4.f32 	{%f494, %f495, %f496, %f497}, [%rd65+20576];
	fma.rn.f32 	%f498, %f33, %f477, %f494;
	ld.local.v4.f32 	{%f499, %f500, %f501, %f502}, [%rd65+24672];
	fma.rn.f32 	%f503, %f34, %f471, %f499;
	ld.local.v4.f32 	{%f504, %f505, %f506, %f507}, [%rd65+28768];
	fma.rn.f32 	%f508, %f34, %f477, %f504;
	ld.shared.f32 	%f509, [%r58+100];
	fma.rn.f32 	%f510, %f31, %f509, %f468;
	ld.shared.f32 	%f511, [%r58+8292];
	fma.rn.f32 	%f512, %f31, %f511, %f474;
	fma.rn.f32 	%f513, %f32, %f509, %f480;
	fma.rn.f32 	%f514, %f32, %f511, %f485;
	fma.rn.f32 	%f515, %f33, %f509, %f490;
	fma.rn.f32 	%f516, %f33, %f511, %f495;
	fma.rn.f32 	%f517, %f34, %f509, %f500;
	fma.rn.f32 	%f518, %f34, %f511, %f505;
	ld.shared.f32 	%f519, [%r58+104];
	fma.rn.f32 	%f520, %f31, %f519, %f469;
	ld.shared.f32 	%f521, [%r58+8296];
	fma.rn.f32 	%f522, %f31, %f521, %f475;
	fma.rn.f32 	%f523, %f32, %f519, %f481;
	fma.rn.f32 	%f524, %f32, %f521, %f486;
	fma.rn.f32 	%f525, %f33, %f519, %f491;
	fma.rn.f32 	%f526, %f33, %f521, %f496;
	fma.rn.f32 	%f527, %f34, %f519, %f501;
	fma.rn.f32 	%f528, %f34, %f521, %f506;
	ld.shared.f32 	%f529, [%r58+108];
	fma.rn.f32 	%f530, %f31, %f529, %f470;
	st.local.v4.f32 	[%rd65+96], {%f472, %f510, %f520, %f530};
	ld.shared.f32 	%f531, [%r58+8300];
	fma.rn.f32 	%f532, %f31, %f531, %f476;
	st.local.v4.f32 	[%rd65+4192], {%f478, %f512, %f522, %f532};
	fma.rn.f32 	%f533, %f32, %f529, %f482;
	st.local.v4.f32 	[%rd65+8288], {%f483, %f513, %f523, %f533};
	fma.rn.f32 	%f534, %f32, %f531, %f487;
	st.local.v4.f32 	[%rd65+12384], {%f488, %f514, %f524, %f534};
	fma.rn.f32 	%f535, %f33, %f529, %f492;
	st.local.v4.f32 	[%rd65+16480], {%f493, %f515, %f525, %f535};
	fma.rn.f32 	%f536, %f33, %f531, %f497;
	st.local.v4.f32 	[%rd65+20576], {%f498, %f516, %f526, %f536};
	fma.rn.f32 	%f537, %f34, %f529, %f502;
	st.local.v4.f32 	[%rd65+24672], {%f503, %f517, %f527, %f537};
	fma.rn.f32 	%f538, %f34, %f531, %f507;
	st.local.v4.f32 	[%rd65+28768], {%f508, %f518, %f528, %f538};
	ld.local.v4.f32 	{%f539, %f540, %f541, %f542}, [%rd65+112];
	ld.shared.f32 	%f543, [%r58+112];
	fma.rn.f32 	%f544, %f31, %f543, %f539;
	ld.local.v4.f32 	{%f545, %f546, %f547, %f548}, [%rd65+4208];
	ld.shared.f32 	%f549, [%r58+8304];
	fma.rn.f32 	%f550, %f31, %f549, %f545;
	ld.local.v4.f32 	{%f551, %f552, %f553, %f554}, [%rd65+8304];
	fma.rn.f32 	%f555, %f32, %f543, %f551;
	ld.local.v4.f32 	{%f556, %f557, %f558, %f559}, [%rd65+12400];
	fma.rn.f32 	%f560, %f32, %f549, %f556;
	ld.local.v4.f32 	{%f561, %f562, %f563, %f564}, [%rd65+16496];
	fma.rn.f32 	%f565, %f33, %f543, %f561;
	ld.local.v4.f32 	{%f566, %f567, %f568, %f569}, [%rd65+20592];
	fma.rn.f32 	%f570, %f33, %f549, %f566;
	ld.local.v4.f32 	{%f571, %f572, %f573, %f574}, [%rd65+24688];
	fma.rn.f32 	%f575, %f34, %f543, %f571;
	ld.local.v4.f32 	{%f576, %f577, %f578, %f579}, [%rd65+28784];
	fma.rn.f32 	%f580, %f34, %f549, %f576;
	ld.shared.f32 	%f581, [%r58+116];
	fma.rn.f32 	%f582, %f31, %f581, %f540;
	ld.shared.f32 	%f583, [%r58+8308];
	fma.rn.f32 	%f584, %f31, %f583, %f546;
	fma.rn.f32 	%f585, %f32, %f581, %f552;
	fma.rn.f32 	%f586, %f32, %f583, %f557;
	fma.rn.f32 	%f587, %f33, %f581, %f562;
	fma.rn.f32 	%f588, %f33, %f583, %f567;
	fma.rn.f32 	%f589, %f34, %f581, %f572;
	fma.rn.f32 	%f590, %f34, %f583, %f577;
	ld.shared.f32 	%f591, [%r58+120];
	fma.rn.f32 	%f592, %f31, %f591, %f541;
	ld.shared.f32 	%f593, [%r58+8312];
	fma.rn.f32 	%f594, %f31, %f593, %f547;
	fma.rn.f32 	%f595, %f32, %f591, %f553;
	fma.rn.f32 	%f596, %f32, %f593, %f558;
	fma.rn.f32 	%f597, %f33, %f591, %f563;
	fma.rn.f32 	%f598, %f33, %f593, %f568;
	fma.rn.f32 	%f599, %f34, %f591, %f573;
	fma.rn.f32 	%f600, %f34, %f593, %f578;
	ld.shared.f32 	%f601, [%r58+124];
	fma.rn.f32 	%f602, %f31, %f601, %f542;
	st.local.v4.f32 	[%rd65+112], {%f544, %f582, %f592, %f602};
	ld.shared.f32 	%f603, [%r58+8316];
	fma.rn.f32 	%f604, %f31, %f603, %f548;
	st.local.v4.f32 	[%rd65+4208], {%f550, %f584, %f594, %f604};
	fma.rn.f32 	%f605, %f32, %f601, %f554;
	st.local.v4.f32 	[%rd65+8304], {%f555, %f585, %f595, %f605};
	fma.rn.f32 	%f606, %f32, %f603, %f559;
	st.local.v4.f32 	[%rd65+12400], {%f560, %f586, %f596, %f606};
	fma.rn.f32 	%f607, %f33, %f601, %f564;
	st.local.v4.f32 	[%rd65+16496], {%f565, %f587, %f597, %f607};
	fma.rn.f32 	%f608, %f33, %f603, %f569;
	st.local.v4.f32 	[%rd65+20592], {%f570, %f588, %f598, %f608};
	fma.rn.f32 	%f609, %f34, %f601, %f574;
	st.local.v4.f32 	[%rd65+24688], {%f575, %f589, %f599, %f609};
	fma.rn.f32 	%f610, %f34, %f603, %f579;
	st.local.v4.f32 	[%rd65+28784], {%f580, %f590, %f600, %f610};
	ld.shared.f32 	%f611, [%r55+4];
	ld.shared.f32 	%f612, [%r55+516];
	ld.shared.f32 	%f613, [%r55+1028];
	ld.shared.f32 	%f614, [%r55+1540];
	ld.local.v4.f32 	{%f615, %f616, %f617, %f618}, [%rd65+512];
	fma.rn.f32 	%f619, %f611, %f39, %f615;
	ld.local.v4.f32 	{%f620, %f621, %f622, %f623}, [%rd65+4608];
	fma.rn.f32 	%f624, %f611, %f45, %f620;
	ld.local.v4.f32 	{%f625, %f626, %f627, %f628}, [%rd65+8704];
	fma.rn.f32 	%f629, %f612, %f39, %f625;
	ld.local.v4.f32 	{%f630, %f631, %f632, %f633}, [%rd65+12800];
	fma.rn.f32 	%f634, %f612, %f45, %f630;
	ld.local.v4.f32 	{%f635, %f636, %f637, %f638}, [%rd65+16896];
	fma.rn.f32 	%f639, %f613, %f39, %f635;
	ld.local.v4.f32 	{%f640, %f641, %f642, %f643}, [%rd65+20992];
	fma.rn.f32 	%f644, %f613, %f45, %f640;
	ld.local.v4.f32 	{%f645, %f646, %f647, %f648}, [%rd65+25088];
	fma.rn.f32 	%f649, %f614, %f39, %f645;
	ld.local.v4.f32 	{%f650, %f651, %f652, %f653}, [%rd65+29184];
	fma.rn.f32 	%f654, %f614, %f45, %f650;
	fma.rn.f32 	%f655, %f611, %f77, %f616;
	fma.rn.f32 	%f656, %f611, %f79, %f621;
	fma.rn.f32 	%f657, %f612, %f77, %f626;
	fma.rn.f32 	%f658, %f612, %f79, %f631;
	fma.rn.f32 	%f659, %f613, %f77, %f636;
	fma.rn.f32 	%f660, %f613, %f79, %f641;
	fma.rn.f32 	%f661, %f614, %f77, %f646;
	fma.rn.f32 	%f662, %f614, %f79, %f651;
	fma.rn.f32 	%f663, %f611, %f87, %f617;
	fma.rn.f32 	%f664, %f611, %f89, %f622;
	fma.rn.f32 	%f665, %f612, %f87, %f627;
	fma.rn.f32 	%f666, %f612, %f89, %f632;
	fma.rn.f32 	%f667, %f613, %f87, %f637;
	fma.rn.f32 	%f668, %f613, %f89, %f642;
	fma.rn.f32 	%f669, %f614, %f87, %f647;
	fma.rn.f32 	%f670, %f614, %f89, %f652;
	fma.rn.f32 	%f671, %f611, %f97, %f618;
	st.local.v4.f32 	[%rd65+512], {%f619, %f655, %f663, %f671};
	fma.rn.f32 	%f672, %f611, %f99, %f623;
	st.local.v4.f32 	[%rd65+4608], {%f624, %f656, %f664, %f672};
	fma.rn.f32 	%f673, %f612, %f97, %f628;
	st.local.v4.f32 	[%rd65+8704], {%f629, %f657, %f665, %f673};
	fma.rn.f32 	%f674, %f612, %f99, %f633;
	st.local.v4.f32 	[%rd65+12800], {%f634, %f658, %f666, %f674};
	fma.rn.f32 	%f675, %f613, %f97, %f638;
	st.local.v4.f32 	[%rd65+16896], {%f639, %f659, %f667, %f675};
	fma.rn.f32 	%f676, %f613, %f99, %f643;
	st.local.v4.f32 	[%rd65+20992], {%f644, %f660, %f668, %f676};
	fma.rn.f32 	%f677, %f614, %f97, %f648;
	st.local.v4.f32 	[%rd65+25088], {%f649, %f661, %f669, %f677};
	fma.rn.f32 	%f678, %f614, %f99, %f653;
	st.local.v4.f32 	[%rd65+29184], {%f654, %f662, %f670, %f678};
	ld.local.v4.f32 	{%f679, %f680, %f681, %f682}, [%rd65+528];
	fma.rn.f32 	%f683, %f611, %f111, %f679;
	ld.local.v4.f32 	{%f684, %f685, %f686, %f687}, [%rd65+4624];
	fma.rn.f32 	%f688, %f611, %f117, %f684;
	ld.local.v4.f32 	{%f689, %f690, %f691, %f692}, [%rd65+8720];
	fma.rn.f32 	%f693, %f612, %f111, %f689;
	ld.local.v4.f32 	{%f694, %f695, %f696, %f697}, [%rd65+12816];
	fma.rn.f32 	%f698, %f612, %f117, %f694;
	ld.local.v4.f32 	{%f699, %f700, %f701, %f702}, [%rd65+16912];
	fma.rn.f32 	%f703, %f613, %f111, %f699;
	ld.local.v4.f32 	{%f704, %f705, %f706, %f707}, [%rd65+21008];
	fma.rn.f32 	%f708, %f613, %f117, %f704;
	ld.local.v4.f32 	{%f709, %f710, %f711, %f712}, [%rd65+25104];
	fma.rn.f32 	%f713, %f614, %f111, %f709;
	ld.local.v4.f32 	{%f714, %f715, %f716, %f717}, [%rd65+29200];
	fma.rn.f32 	%f718, %f614, %f117, %f714;
	fma.rn.f32 	%f719, %f611, %f149, %f680;
	fma.rn.f32 	%f720, %f611, %f151, %f685;
	fma.rn.f32 	%f721, %f612, %f149, %f690;
	fma.rn.f32 	%f722, %f612, %f151, %f695;
	fma.rn.f32 	%f723, %f613, %f149, %f700;
	fma.rn.f32 	%f724, %f613, %f151, %f705;
	fma.rn.f32 	%f725, %f614, %f149, %f710;
	fma.rn.f32 	%f726, %f614, %f151, %f715;
	fma.rn.f32 	%f727, %f611, %f159, %f681;
	fma.rn.f32 	%f728, %f611, %f161, %f686;
	fma.rn.f32 	%f729, %f612, %f159, %f691;
	fma.rn.f32 	%f730, %f612, %f161, %f696;
	fma.rn.f32 	%f731, %f613, %f159, %f701;
	fma.rn.f32 	%f732, %f613, %f161, %f706;
	fma.rn.f32 	%f733, %f614, %f159, %f711;
	fma.rn.f32 	%f734, %f614, %f161, %f716;
	fma.rn.f32 	%f735, %f611, %f169, %f682;
	st.local.v4.f32 	[%rd65+528], {%f683, %f719, %f727, %f735};
	fma.rn.f32 	%f736, %f611, %f171, %f687;
	st.local.v4.f32 	[%rd65+4624], {%f688, %f720, %f728, %f736};
	fma.rn.f32 	%f737, %f612, %f169, %f692;
	st.local.v4.f32 	[%rd65+8720], {%f693, %f721, %f729, %f737};
	fma.rn.f32 	%f738, %f612, %f171, %f697;
	st.local.v4.f32 	[%rd65+12816], {%f698, %f722, %f730, %f738};
	fma.rn.f32 	%f739, %f613, %f169, %f702;
	st.local.v4.f32 	[%rd65+16912], {%f703, %f723, %f731, %f739};
	fma.rn.f32 	%f740, %f613, %f171, %f707;
	st.local.v4.f32 	[%rd65+21008], {%f708, %f724, %f732, %f740};
	fma.rn.f32 	%f741, %f614, %f169, %f712;
	st.local.v4.f32 	[%rd65+25104], {%f713, %f725, %f733, %f741};
	fma.rn.f32 	%f742, %f614, %f171, %f717;
	st.local.v4.f32 	[%rd65+29200], {%f718, %f726, %f734, %f742};
	ld.local.v4.f32 	{%f743, %f744, %f745, %f746}, [%rd65+544];
	fma.rn.f32 	%f747, %f611, %f183, %f743;
	ld.local.v4.f32 	{%f748, %f749, %f750, %f751}, [%rd65+4640];
	fma.rn.f32 	%f752, %f611, %f189, %f748;
	ld.local.v4.f32 	{%f753, %f754, %f755, %f756}, [%rd65+8736];
	fma.rn.f32 	%f757, %f612, %f183, %f753;
	ld.local.v4.f32 	{%f758, %f759, %f760, %f761}, [%rd65+12832];
	fma.rn.f32 	%f762, %f612, %f189, %f758;
	ld.local.v4.f32 	{%f763, %f764, %f765, %f766}, [%rd65+16928];
	fma.rn.f32 	%f767, %f613, %f183, %f763;
	ld.local.v4.f32 	{%f768, %f769, %f770, %f771}, [%rd65+21024];
	fma.rn.f32 	%f772, %f613, %f189, %f768;
	ld.local.v4.f32 	{%f773, %f774, %f775, %f776}, [%rd65+25120];
	fma.rn.f32 	%f777, %f614, %f183, %f773;
	ld.local.v4.f32 	{%f778, %f779, %f780, %f781}, [%rd65+29216];
	fma.rn.f32 	%f782, %f614, %f189, %f778;
	fma.rn.f32 	%f783, %f611, %f221, %f744;
	fma.rn.f32 	%f784, %f611, %f223, %f749;
	fma.rn.f32 	%f785, %f612, %f221, %f754;
	fma.rn.f32 	%f786, %f612, %f223, %f759;
	fma.rn.f32 	%f787, %f613, %f221, %f764;
	fma.rn.f32 	%f788, %f613, %f223, %f769;
	fma.rn.f32 	%f789, %f614, %f221, %f774;
	fma.rn.f32 	%f790, %f614, %f223, %f779;
	fma.rn.f32 	%f791, %f611, %f231, %f745;
	fma.rn.f32 	%f792, %f611, %f233, %f750;
	fma.rn.f32 	%f793, %f612, %f231, %f755;
	fma.rn.f32 	%f794, %f612, %f233, %f760;
	fma.rn.f32 	%f795, %f613, %f231, %f765;
	fma.rn.f32 	%f796, %f613, %f233, %f770;
	fma.rn.f32 	%f797, %f614, %f231, %f775;
	fma.rn.f32 	%f798, %f614, %f233, %f780;
	fma.rn.f32 	%f799, %f611, %f241, %f746;
	st.local.v4.f32 	[%rd65+544], {%f747, %f783, %f791, %f799};
	fma.rn.f32 	%f800, %f611, %f243, %f751;
	st.local.v4.f32 	[%rd65+4640], {%f752, %f784, %f792, %f800};
	fma.rn.f32 	%f801, %f612, %f241, %f756;
	st.local.v4.f32 	[%rd65+8736], {%f757, %f785, %f793, %f801};
	fma.rn.f32 	%f802, %f612, %f243, %f761;
	st.local.v4.f32 	[%rd65+12832], {%f762, %f786, %f794, %f802};
	fma.rn.f32 	%f803, %f613, %f241, %f766;
	st.local.v4.f32 	[%rd65+16928], {%f767, %f787, %f795, %f803};
	fma.rn.f32 	%f804, %f613, %f243, %f771;
	st.local.v4.f32 	[%rd65+21024], {%f772, %f788, %f796, %f804};
	fma.rn.f32 	%f805, %f614, %f241, %f776;
	st.local.v4.f32 	[%rd65+25120], {%f777, %f789, %f797, %f805};
	fma.rn.f32 	%f806, %f614, %f243, %f781;
	st.local.v4.f32 	[%rd65+29216], {%f782, %f790, %f798, %f806};
	ld.local.v4.f32 	{%f807, %f808, %f809, %f810}, [%rd65+560];
	fma.rn.f32 	%f811, %f611, %f255, %f807;
	ld.local.v4.f32 	{%f812, %f813, %f814, %f815}, [%rd65+4656];
	fma.rn.f32 	%f816, %f611, %f261, %f812;
	ld.local.v4.f32 	{%f817, %f818, %f819, %f820}, [%rd65+8752];
	fma.rn.f32 	%f821, %f612, %f255, %f817;
	ld.local.v4.f32 	{%f822, %f823, %f824, %f825}, [%rd65+12848];
	fma.rn.f32 	%f826, %f612, %f261, %f822;
	ld.local.v4.f32 	{%f827, %f828, %f829, %f830}, [%rd65+16944];
	fma.rn.f32 	%f831, %f613, %f255, %f827;
	ld.local.v4.f32 	{%f832, %f833, %f834, %f835}, [%rd65+21040];
	fma.rn.f32 	%f836, %f613, %f261, %f832;
	ld.local.v4.f32 	{%f837, %f838, %f839, %f840}, [%rd65+25136];
	fma.rn.f32 	%f841, %f614, %f255, %f837;
	ld.local.v4.f32 	{%f842, %f843, %f844, %f845}, [%rd65+29232];
	fma.rn.f32 	%f846, %f614, %f261, %f842;
	fma.rn.f32 	%f847, %f611, %f293, %f808;
	fma.rn.f32 	%f848, %f611, %f295, %f813;
	fma.rn.f32 	%f849, %f612, %f293, %f818;
	fma.rn.f32 	%f850, %f612, %f295, %f823;
	fma.rn.f32 	%f851, %f613, %f293, %f828;
	fma.rn.f32 	%f852, %f613, %f295, %f833;
	fma.rn.f32 	%f853, %f614, %f293, %f838;
	fma.rn.f32 	%f854, %f614, %f295, %f843;
	fma.rn.f32 	%f855, %f611, %f303, %f809;
	fma.rn.f32 	%f856, %f611, %f305, %f814;
	fma.rn.f32 	%f857, %f612, %f303, %f819;
	fma.rn.f32 	%f858, %f612, %f305, %f824;
	fma.rn.f32 	%f859, %f613, %f303, %f829;
	fma.rn.f32 	%f860, %f613, %f305, %f834;
	fma.rn.f32 	%f861, %f614, %f303, %f839;
	fma.rn.f32 	%f862, %f614, %f305, %f844;
	fma.rn.f32 	%f863, %f611, %f313, %f810;
	st.local.v4.f32 	[%rd65+560], {%f811, %f847, %f855, %f863};
	fma.rn.f32 	%f864, %f611, %f315, %f815;
	st.local.v4.f32 	[%rd65+4656], {%f816, %f848, %f856, %f864};
	fma.rn.f32 	%f865, %f612, %f313, %f820;
	st.local.v4.f32 	[%rd65+8752], {%f821, %f849, %f857, %f865};
	fma.rn.f32 	%f866, %f612, %f315, %f825;
	st.local.v4.f32 	[%rd65+12848], {%f826, %f850, %f858, %f866};
	fma.rn.f32 	%f867, %f613, %f313, %f830;
	st.local.v4.f32 	[%rd65+16944], {%f831, %f851, %f859, %f867};
	fma.rn.f32 	%f868, %f613, %f315, %f835;
	st.local.v4.f32 	[%rd65+21040], {%f836, %f852, %f860, %f868};
	fma.rn.f32 	%f869, %f614, %f313, %f840;
	st.local.v4.f32 	[%rd65+25136], {%f841, %f853, %f861, %f869};
	fma.rn.f32 	%f870, %f614, %f315, %f845;
	st.local.v4.f32 	[%rd65+29232], {%f846, %f854, %f862, %f870};
	ld.local.v4.f32 	{%f871, %f872, %f873, %f874}, [%rd65+576];
	fma.rn.f32 	%f875, %f611, %f327, %f871;
	ld.local.v4.f32 	{%f876, %f877, %f878, %f879}, [%rd65+4672];
	fma.rn.f32 	%f880, %f611, %f333, %f876;
	ld.local.v4.f32 	{%f881, %f882, %f883, %f884}, [%rd65+8768];
	fma.rn.f32 	%f885, %f612, %f327, %f881;
	ld.local.v4.f32 	{%f886, %f887, %f888, %f889}, [%rd65+12864];
	fma.rn.f32 	%f890, %f612, %f333, %f886;
	ld.local.v4.f32 	{%f891, %f892, %f893, %f894}, [%rd65+16960];
	fma.rn.f32 	%f895, %f613, %f327, %f891;
	ld.local.v4.f32 	{%f896, %f897, %f898, %f899}, [%rd65+21056];
	fma.rn.f32 	%f900, %f613, %f333, %f896;
	ld.local.v4.f32 	{%f901, %f902, %f903, %f904}, [%rd65+25152];
	fma.rn.f32 	%f905, %f614, %f327, %f901;
	ld.local.v4.f32 	{%f906, %f907, %f908, %f909}, [%rd65+29248];
	fma.rn.f32 	%f910, %f614, %f333, %f906;
	fma.rn.f32 	%f911, %f611, %f365, %f872;
	fma.rn.f32 	%f912, %f611, %f367, %f877;
	fma.rn.f32 	%f913, %f612, %f365, %f882;
	fma.rn.f32 	%f914, %f612, %f367, %f887;
	fma.rn.f32 	%f915, %f613, %f365, %f892;
	fma.rn.f32 	%f916, %f613, %f367, %f897;
	fma.rn.f32 	%f917, %f614, %f365, %f902;
	fma.rn.f32 	%f918, %f614, %f367, %f907;
	fma.rn.f32 	%f919, %f611, %f375, %f873;
	fma.rn.f32 	%f920, %f611, %f377, %f878;
	fma.rn.f32 	%f921, %f612, %f375, %f883;
	fma.rn.f32 	%f922, %f612, %f377, %f888;
	fma.rn.f32 	%f923, %f613, %f375, %f893;
	fma.rn.f32 	%f924, %f613, %f377, %f898;
	fma.rn.f32 	%f925, %f614, %f375, %f903;
	fma.rn.f32 	%f926, %f614, %f377, %f908;
	fma.rn.f32 	%f927, %f611, %f385, %f874;
	st.local.v4.f32 	[%rd65+576], {%f875, %f911, %f919, %f927};
	fma.rn.f32 	%f928, %f611, %f387, %f879;
	st.local.v4.f32 	[%rd65+4672], {%f880, %f912, %f920, %f928};
	fma.rn.f32 	%f929, %f612, %f385, %f884;
	st.local.v4.f32 	[%rd65+8768], {%f885, %f913, %f921, %f929};
	fma.rn.f32 	%f930, %f612, %f387, %f889;
	st.local.v4.f32 	[%rd65+12864], {%f890, %f914, %f922, %f930};
	fma.rn.f32 	%f931, %f613, %f385, %f894;
	st.local.v4.f32 	[%rd65+16960], {%f895, %f915, %f923, %f931};
	fma.rn.f32 	%f932, %f613, %f387, %f899;
	st.local.v4.f32 	[%rd65+21056], {%f900, %f916, %f924, %f932};
	fma.rn.f32 	%f933, %f614, %f385, %f904;
	st.local.v4.f32 	[%rd65+25152], {%f905, %f917, %f925, %f933};
	fma.rn.f32 	%f934, %f614, %f387, %f909;
	st.local.v4.f32 	[%rd65+29248], {%f910, %f918, %f926, %f934};
	ld.local.v4.f32 	{%f935, %f936, %f937, %f938}, [%rd65+592];
	fma.rn.f32 	%f939, %f611, %f399, %f935;
	ld.local.v4.f32 	{%f940, %f941, %f942, %f943}, [%rd65+4688];
	fma.rn.f32 	%f944, %f611, %f405, %f940;
	ld.local.v4.f32 	{%f945, %f946, %f947, %f948}, [%rd65+8784];
	fma.rn.f32 	%f949, %f612, %f399, %f945;
	ld.local.v4.f32 	{%f950, %f951, %f952, %f953}, [%rd65+12880];
	fma.rn.f32 	%f954, %f612, %f405, %f950;
	ld.local.v4.f32 	{%f955, %f956, %f957, %f958}, [%rd65+16976];
	fma.rn.f32 	%f959, %f613, %f399, %f955;
	ld.local.v4.f32 	{%f960, %f961, %f962, %f963}, [%rd65+21072];
	fma.rn.f32 	%f964, %f613, %f405, %f960;
	ld.local.v4.f32 	{%f965, %f966, %f967, %f968}, [%rd65+25168];
	fma.rn.f32 	%f969, %f614, %f399, %f965;
	ld.local.v4.f32 	{%f970, %f971, %f972, %f973}, [%rd65+29264];
	fma.rn.f32 	%f974, %f614, %f405, %f970;
	fma.rn.f32 	%f975, %f611, %f437, %f936;
	fma.rn.f32 	%f976, %f611, %f439, %f941;
	fma.rn.f32 	%f977, %f612, %f437, %f946;
	fma.rn.f32 	%f978, %f612, %f439, %f951;
	fma.rn.f32 	%f979, %f613, %f437, %f956;
	fma.rn.f32 	%f980, %f613, %f439, %f961;
	fma.rn.f32 	%f981, %f614, %f437, %f966;
	fma.rn.f32 	%f982, %f614, %f439, %f971;
	fma.rn.f32 	%f983, %f611, %f447, %f937;
	fma.rn.f32 	%f984, %f611, %f449, %f942;
	fma.rn.f32 	%f985, %f612, %f447, %f947;
	fma.rn.f32 	%f986, %f612, %f449, %f952;
	fma.rn.f32 	%f987, %f613, %f447, %f957;
	fma.rn.f32 	%f988, %f613, %f449, %f962;
	fma.rn.f32 	%f989, %f614, %f447, %f967;
	fma.rn.f32 	%f990, %f614, %f449, %f972;
	fma.rn.f32 	%f991, %f611, %f457, %f938;
	st.local.v4.f32 	[%rd65+592], {%f939, %f975, %f983, %f991};
	fma.rn.f32 	%f992, %f611, %f459, %f943;
	st.local.v4.f32 	[%rd65+4688], {%f944, %f976, %f984, %f992};
	fma.rn.f32 	%f993, %f612, %f457, %f948;
	st.local.v4.f32 	[%rd65+8784], {%f949, %f977, %f985, %f993};
	fma.rn.f32 	%f994, %f612, %f459, %f953;
	st.local.v4.f32 	[%rd65+12880], {%f954, %f978, %f986, %f994};
	fma.rn.f32 	%f995, %f613, %f457, %f958;
	st.local.v4.f32 	[%rd65+16976], {%f959, %f979, %f987, %f995};
	fma.rn.f32 	%f996, %f613, %f459, %f963;
	st.local.v4.f32 	[%rd65+21072], {%f964, %f980, %f988, %f996};
	fma.rn.f32 	%f997, %f614, %f457, %f968;
	st.local.v4.f32 	[%rd65+25168], {%f969, %f981, %f989, %f997};
	fma.rn.f32 	%f998, %f614, %f459, %f973;
	st.local.v4.f32 	[%rd65+29264], {%f974, %f982, %f990, %f998};
	ld.local.v4.f32 	{%f999, %f1000, %f1001, %f1002}, [%rd65+608];
	fma.rn.f32 	%f1003, %f611, %f471, %f999;
	ld.local.v4.f32 	{%f1004, %f1005, %f1006, %f1007}, [%rd65+4704];
	fma.rn.f32 	%f1008, %f611, %f477, %f1004;
	ld.local.v4.f32 	{%f1009, %f1010, %f1011, %f1012}, [%rd65+8800];
	fma.rn.f32 	%f1013, %f612, %f471, %f1009;
	ld.local.v4.f32 	{%f1014, %f1015, %f1016, %f1017}, [%rd65+12896];
	fma.rn.f32 	%f1018, %f612, %f477, %f1014;
	ld.local.v4.f32 	{%f1019, %f1020, %f1021, %f1022}, [%rd65+16992];
	fma.rn.f32 	%f1023, %f613, %f471, %f1019;
	ld.local.v4.f32 	{%f1024, %f1025, %f1026, %f1027}, [%rd65+21088];
	fma.rn.f32 	%f1028, %f613, %f477, %f1024;
	ld.local.v4.f32 	{%f1029, %f1030, %f1031, %f1032}, [%rd65+25184];
	fma.rn.f32 	%f1033, %f614, %f471, %f1029;
	ld.local.v4.f32 	{%f1034, %f1035, %f1036, %f1037}, [%rd65+29280];
	fma.rn.f32 	%f1038, %f614, %f477, %f1034;
	fma.rn.f32 	%f1039, %f611, %f509, %f1000;
	fma.rn.f32 	%f1040, %f611, %f511, %f1005;
	fma.rn.f32 	%f1041, %f612, %f509, %f1010;
	fma.rn.f32 	%f1042, %f612, %f511, %f1015;
	fma.rn.f32 	%f1043, %f613, %f509, %f1020;
	fma.rn.f32 	%f1044, %f613, %f511, %f1025;
	fma.rn.f32 	%f1045, %f614, %f509, %f1030;
	fma.rn.f32 	%f1046, %f614, %f511, %f1035;
	fma.rn.f32 	%f1047, %f611, %f519, %f1001;
	fma.rn.f32 	%f1048, %f611, %f521, %f1006;
	fma.rn.f32 	%f1049, %f612, %f519, %f1011;
	fma.rn.f32 	%f1050, %f612, %f521, %f1016;
	fma.rn.f32 	%f1051, %f613, %f519, %f1021;
	fma.rn.f32 	%f1052, %f613, %f521, %f1026;
	fma.rn.f32 	%f1053, %f614, %f519, %f1031;
	fma.rn.f32 	%f1054, %f614, %f521, %f1036;
	fma.rn.f32 	%f1055, %f611, %f529, %f1002;
	st.local.v4.f32 	[%rd65+608], {%f1003, %f1039, %f1047, %f1055};
	fma.rn.f32 	%f1056, %f611, %f531, %f1007;
	st.local.v4.f32 	[%rd65+4704], {%f1008, %f1040, %f1048, %f1056};
	fma.rn.f32 	%f1057, %f612, %f529, %f1012;
	st.local.v4.f32 	[%rd65+8800], {%f1013, %f1041, %f1049, %f1057};
	fma.rn.f32 	%f1058, %f612, %f531, %f1017;
	st.local.v4.f32 	[%rd65+12896], {%f1018, %f1042, %f1050, %f1058};
	fma.rn.f32 	%f1059, %f613, %f529, %f1022;
	st.local.v4.f32 	[%rd65+16992], {%f1023, %f1043, %f1051, %f1059};
	fma.rn.f32 	%f1060, %f613, %f531, %f1027;
	st.local.v4.f32 	[%rd65+21088], {%f1028, %f1044, %f1052, %f1060};
	fma.rn.f32 	%f1061, %f614, %f529, %f1032;
	st.local.v4.f32 	[%rd65+25184], {%f1033, %f1045, %f1053, %f1061};
	fma.rn.f32 	%f1062, %f614, %f531, %f1037;
	st.local.v4.f32 	[%rd65+29280], {%f1038, %f1046, %f1054, %f1062};
	ld.local.v4.f32 	{%f1063, %f1064, %f1065, %f1066}, [%rd65+624];
	fma.rn.f32 	%f1067, %f611, %f543, %f1063;
	ld.local.v4.f32 	{%f1068, %f1069, %f1070, %f1071}, [%rd65+4720];
	fma.rn.f32 	%f1072, %f611, %f549, %f1068;
	ld.local.v4.f32 	{%f1073, %f1074, %f1075, %f1076}, [%rd65+8816];
	fma.rn.f32 	%f1077, %f612, %f543, %f1073;
	ld.local.v4.f32 	{%f1078, %f1079, %f1080, %f1081}, [%rd65+12912];
	fma.rn.f32 	%f1082, %f612, %f549, %f1078;
	ld.local.v4.f32 	{%f1083, %f1084, %f1085, %f1086}, [%rd65+17008];
	fma.rn.f32 	%f1087, %f613, %f543, %f1083;
	ld.local.v4.f32 	{%f1088, %f1089, %f1090, %f1091}, [%rd65+21104];
	fma.rn.f32 	%f1092, %f613, %f549, %f1088;
	ld.local.v4.f32 	{%f1093, %f1094, %f1095, %f1096}, [%rd65+25200];
	fma.rn.f32 	%f1097, %f614, %f543, %f1093;
	ld.local.v4.f32 	{%f1098, %f1099, %f1100, %f1101}, [%rd65+29296];
	fma.rn.f32 	%f1102, %f614, %f549, %f1098;
	fma.rn.f32 	%f1103, %f611, %f581, %f1064;
	fma.rn.f32 	%f1104, %f611, %f583, %f1069;
	fma.rn.f32 	%f1105, %f612, %f581, %f1074;
	fma.rn.f32 	%f1106, %f612, %f583, %f1079;
	fma.rn.f32 	%f1107, %f613, %f581, %f1084;
	fma.rn.f32 	%f1108, %f613, %f583, %f1089;
	fma.rn.f32 	%f1109, %f614, %f581, %f1094;
	fma.rn.f32 	%f1110, %f614, %f583, %f1099;
	fma.rn.f32 	%f1111, %f611, %f591, %f1065;
	fma.rn.f32 	%f1112, %f611, %f593, %f1070;
	fma.rn.f32 	%f1113, %f612, %f591, %f1075;
	fma.rn.f32 	%f1114, %f612, %f593, %f1080;
	fma.rn.f32 	%f1115, %f613, %f591, %f1085;
	fma.rn.f32 	%f1116, %f613, %f593, %f1090;
	fma.rn.f32 	%f1117, %f614, %f591, %f1095;
	fma.rn.f32 	%f1118, %f614, %f593, %f1100;
	fma.rn.f32 	%f1119, %f611, %f601, %f1066;
	st.local.v4.f32 	[%rd65+624], {%f1067, %f1103, %f1111, %f1119};
	fma.rn.f32 	%f1120, %f611, %f603, %f1071;
	st.local.v4.f32 	[%rd65+4720], {%f1072, %f1104, %f1112, %f1120};
	fma.rn.f32 	%f1121, %f612, %f601, %f1076;
	st.local.v4.f32 	[%rd65+8816], {%f1077, %f1105, %f1113, %f1121};
	fma.rn.f32 	%f1122, %f612, %f603, %f1081;
	st.local.v4.f32 	[%rd65+12912], {%f1082, %f1106, %f1114, %f1122};
	fma.rn.f32 	%f1123, %f613, %f601, %f1086;
	st.local.v4.f32 	[%rd65+17008], {%f1087, %f1107, %f1115, %f1123};
	fma.rn.f32 	%f1124, %f613, %f603, %f1091;
	st.local.v4.f32 	[%rd65+21104], {%f1092, %f1108, %f1116, %f1124};
	fma.rn.f32 	%f1125, %f614, %f601, %f1096;
	st.local.v4.f32 	[%rd65+25200], {%f1097, %f1109, %f1117, %f1125};
	fma.rn.f32 	%f1126, %f614, %f603, %f1101;
	st.local.v4.f32 	[%rd65+29296], {%f1102, %f1110, %f1118, %f1126};
	ld.shared.f32 	%f1127, [%r55+8];
	ld.shared.f32 	%f1128, [%r55+520];
	ld.shared.f32 	%f1129, [%r55+1032];
	ld.shared.f32 	%f1130, [%r55+1544];
	ld.local.v4.f32 	{%f1131, %f1132, %f1133, %f1134}, [%rd65+1024];
	fma.rn.f32 	%f1135, %f1127, %f39, %f1131;
	ld.local.v4.f32 	{%f1136, %f1137, %f1138, %f1139}, [%rd65+5120];
	fma.rn.f32 	%f1140, %f1127, %f45, %f1136;
	ld.local.v4.f32 	{%f1141, %f1142, %f1143, %f1144}, [%rd65+9216];
	fma.rn.f32 	%f1145, %f1128, %f39, %f1141;
	ld.local.v4.f32 	{%f1146, %f1147, %f1148, %f1149}, [%rd65+13312];
	fma.rn.f32 	%f1150, %f1128, %f45, %f1146;
	ld.local.v4.f32 	{%f1151, %f1152, %f1153, %f1154}, [%rd65+17408];
	fma.rn.f32 	%f1155, %f1129, %f39, %f1151;
	ld.local.v4.f32 	{%f1156, %f1157, %f1158, %f1159}, [%rd65+21504];
	fma.rn.f32 	%f1160, %f1129, %f45, %f1156;
	ld.local.v4.f32 	{%f1161, %f1162, %f1163, %f1164}, [%rd65+25600];
	fma.rn.f32 	%f1165, %f1130, %f39, %f1161;
	ld.local.v4.f32 	{%f1166, %f1167, %f1168, %f1169}, [%rd65+29696];
	fma.rn.f32 	%f1170, %f1130, %f45, %f1166;
	fma.rn.f32 	%f1171, %f1127, %f77, %f1132;
	fma.rn.f32 	%f1172, %f1127, %f79, %f1137;
	fma.rn.f32 	%f1173, %f1128, %f77, %f1142;
	fma.rn.f32 	%f1174, %f1128, %f79, %f1147;
	fma.rn.f32 	%f1175, %f1129, %f77, %f1152;
	fma.rn.f32 	%f1176, %f1129, %f79, %f1157;
	fma.rn.f32 	%f1177, %f1130, %f77, %f1162;
	fma.rn.f32 	%f1178, %f1130, %f79, %f1167;
	fma.rn.f32 	%f1179, %f1127, %f87, %f1133;
	fma.rn.f32 	%f1180, %f1127, %f89, %f1138;
	fma.rn.f32 	%f1181, %f1128, %f87, %f1143;
	fma.rn.f32 	%f1182, %f1128, %f89, %f1148;
	fma.rn.f32 	%f1183, %f1129, %f87, %f1153;
	fma.rn.f32 	%f1184, %f1129, %f89, %f1158;
	fma.rn.f32 	%f1185, %f1130, %f87, %f1163;
	fma.rn.f32 	%f1186, %f1130, %f89, %f1168;
	fma.rn.f32 	%f1187, %f1127, %f97, %f1134;
	st.local.v4.f32 	[%rd65+1024], {%f1135, %f1171, %f1179, %f1187};
	fma.rn.f32 	%f1188, %f1127, %f99, %f1139;
	st.local.v4.f32 	[%rd65+5120], {%f1140, %f1172, %f1180, %f1188};
	fma.rn.f32 	%f1189, %f1128, %f97, %f1144;
	st.local.v4.f32 	[%rd65+9216], {%f1145, %f1173, %f1181, %f1189};
	fma.rn.f32 	%f1190, %f1128, %f99, %f1149;
	st.local.v4.f32 	[%rd65+13312], {%f1150, %f1174, %f1182, %f1190};
	fma.rn.f32 	%f1191, %f1129, %f97, %f1154;
	st.local.v4.f32 	[%rd65+17408], {%f1155, %f1175, %f1183, %f1191};
	fma.rn.f32 	%f1192, %f1129, %f99, %f1159;
	st.local.v4.f32 	[%rd65+21504], {%f1160, %f1176, %f1184, %f1192};
	fma.rn.f32 	%f1193, %f1130, %f97, %f1164;
	st.local.v4.f32 	[%rd65+25600], {%f1165, %f1177, %f1185, %f1193};
	fma.rn.f32 	%f1194, %f1130, %f99, %f1169;
	st.local.v4.f32 	[%rd65+29696], {%f1170, %f1178, %f1186, %f1194};
	ld.local.v4.f32 	{%f1195, %f1196, %f1197, %f1198}, [%rd65+1040];
	fma.rn.f32 	%f1199, %f1127, %f111, %f1195;
	ld.local.v4.f32 	{%f1200, %f1201, %f1202, %f1203}, [%rd65+5136];
	fma.rn.f32 	%f1204, %f1127, %f117, %f1200;
	ld.local.v4.f32 	{%f1205, %f1206, %f1207, %f1208}, [%rd65+9232];
	fma.rn.f32 	%f1209, %f1128, %f111, %f1205;
	ld.local.v4.f32 	{%f1210, %f1211, %f1212, %f1213}, [%rd65+13328];
	fma.rn.f32 	%f1214, %f1128, %f117, %f1210;
	ld.local.v4.f32 	{%f1215, %f1216, %f1217, %f1218}, [%rd65+17424];
	fma.rn.f32 	%f1219, %f1129, %f111, %f1215;
	ld.local.v4.f32 	{%f1220, %f1221, %f1222, %f1223}, [%rd65+21520];
	fma.rn.f32 	%f1224, %f1129, %f117, %f1220;
	ld.local.v4.f32 	{%f1225, %f1226, %f1227, %f1228}, [%rd65+25616];
	fma.rn.f32 	%f1229, %f1130, %f111, %f1225;
	ld.local.v4.f32 	{%f1230, %f1231, %f1232, %f1233}, [%rd65+29712];
	fma.rn.f32 	%f1234, %f1130, %f117, %f1230;
	fma.rn.f32 	%f1235, %f1127, %f149, %f1196;
	fma.rn.f32 	%f1236, %f1127, %f151, %f1201;
	fma.rn.f32 	%f1237, %f1128, %f149, %f1206;
	fma.rn.f32 	%f1238, %f1128, %f151, %f1211;
	fma.rn.f32 	%f1239, %f1129, %f149, %f1216;
	fma.rn.f32 	%f1240, %f1129, %f151, %f1221;
	fma.rn.f32 	%f1241, %f1130, %f149, %f1226;
	fma.rn.f32 	%f1242, %f1130, %f151, %f1231;
	fma.rn.f32 	%f1243, %f1127, %f159, %f1197;
	fma.rn.f32 	%f1244, %f1127, %f161, %f1202;
	fma.rn.f32 	%f1245, %f1128, %f159, %f1207;
	fma.rn.f32 	%f1246, %f1128, %f161, %f1212;
	fma.rn.f32 	%f1247, %f1129, %f159, %f1217;
	fma.rn.f32 	%f1248, %f1129, %f161, %f1222;
	fma.rn.f32 	%f1249, %f1130, %f159, %f1227;
	fma.rn.f32 	%f1250, %f1130, %f161, %f1232;
	fma.rn.f32 	%f1251, %f1127, %f169, %f1198;
	st.local.v4.f32 	[%rd65+1040], {%f1199, %f1235, %f1243, %f1251};
	fma.rn.f32 	%f1252, %f1127, %f171, %f1203;
	st.local.v4.f32 	[%rd65+5136], {%f1204, %f1236, %f1244, %f1252};
	fma.rn.f32 	%f1253, %f1128, %f169, %f1208;
	st.local.v4.f32 	[%rd65+9232], {%f1209, %f1237, %f1245, %f1253};
	fma.rn.f32 	%f1254, %f1128, %f171, %f1213;
	st.local.v4.f32 	[%rd65+13328], {%f1214, %f1238, %f1246, %f1254};
	fma.rn.f32 	%f1255, %f1129, %f169, %f1218;
	st.local.v4.f32 	[%rd65+17424], {%f1219, %f1239, %f1247, %f1255};
	fma.rn.f32 	%f1256, %f1129, %f171, %f1223;
	st.local.v4.f32 	[%rd65+21520], {%f1224, %f1240, %f1248, %f1256};
	fma.rn.f32 	%f1257, %f1130, %f169, %f1228;
	st.local.v4.f32 	[%rd65+25616], {%f1229, %f1241, %f1249, %f1257};
	fma.rn.f32 	%f1258, %f1130, %f171, %f1233;
	st.local.v4.f32 	[%rd65+29712], {%f1234, %f1242, %f1250, %f1258};
	ld.local.v4.f32 	{%f1259, %f1260, %f1261, %f1262}, [%rd65+1056];
	fma.rn.f32 	%f1263, %f1127, %f183, %f1259;
	ld.local.v4.f32 	{%f1264, %f1265, %f1266, %f1267}, [%rd65+5152];
	fma.rn.f32 	%f1268, %f1127, %f189, %f1264;
	ld.local.v4.f32 	{%f1269, %f1270, %f1271, %f1272}, [%rd65+9248];
	fma.rn.f32 	%f1273, %f1128, %f183, %f1269;
	ld.local.v4.f32 	{%f1274, %f1275, %f1276, %f1277}, [%rd65+13344];
	fma.rn.f32 	%f1278, %f1128, %f189, %f1274;
	ld.local.v4.f32 	{%f1279, %f1280, %f1281, %f1282}, [%rd65+17440];
	fma.rn.f32 	%f1283, %f1129, %f183, %f1279;
	ld.local.v4.f32 	{%f1284, %f1285, %f1286, %f1287}, [%rd65+21536];
	fma.rn.f32 	%f1288, %f1129, %f189, %f1284;
	ld.local.v4.f32 	{%f1289, %f1290, %f1291, %f1292}, [%rd65+25632];
	fma.rn.f32 	%f1293, %f1130, %f183, %f1289;
	ld.local.v4.f32 	{%f1294, %f1295, %f1296, %f1297}, [%rd65+29728];
	fma.rn.f32 	%f1298, %f1130, %f189, %f1294;
	fma.rn.f32 	%f1299, %f1127, %f221, %f1260;
	fma.rn.f32 	%f1300, %f1127, %f223, %f1265;
	fma.rn.f32 	%f1301, %f1128, %f221, %f1270;
	fma.rn.f32 	%f1302, %f1128, %f223, %f1275;
	fma.rn.f32 	%f1303, %f1129, %f221, %f1280;
	fma.rn.f32 	%f1304, %f1129, %f223, %f1285;
	fma.rn.f32 	%f1305, %f1130, %f221, %f1290;
	fma.rn.f32 	%f1306, %f1130, %f223, %f1295;
	fma.rn.f32 	%f1307, %f1127, %f231, %f1261;
	fma.rn.f32 	%f1308, %f1127, %f233, %f1266;
	fma.rn.f32 	%f1309, %f1128, %f231, %f1271;
	fma.rn.f32 	%f1310, %f1128, %f233, %f1276;
	fma.rn.f32 	%f1311, %f1129, %f231, %f1281;
	fma.rn.f32 	%f1312, %f1129, %f233, %f1286;
	fma.rn.f32 	%f1313, %f1130, %f231, %f1291;
	fma.rn.f32 	%f1314, %f1130, %f233, %f1296;
	fma.rn.f32 	%f1315, %f1127, %f241, %f1262;
	st.local.v4.f32 	[%rd65+1056], {%f1263, %f1299, %f1307, %f1315};
	fma.rn.f32 	%f1316, %f1127, %f243, %f1267;
	st.local.v4.f32 	[%rd65+5152], {%f1268, %f1300, %f1308, %f1316};
	fma.rn.f32 	%f1317, %f1128, %f241, %f1272;
	st.local.v4.f32 	[%rd65+9248], {%f1273, %f1301, %f1309, %f1317};
	fma.rn.f32 	%f1318, %f1128, %f243, %f1277;
	st.local.v4.f32 	[%rd65+13344], {%f1278, %f1302, %f1310, %f1318};
	fma.rn.f32 	%f1319, %f1129, %f241, %f1282;
	st.local.v4.f32 	[%rd65+17440], {%f1283, %f1303, %f1311, %f1319};
	fma.rn.f32 	%f1320, %f1129, %f243, %f1287;
	st.local.v4.f32 	[%rd65+21536], {%f1288, %f1304, %f1312, %f1320};
	fma.rn.f32 	%f1321, %f1130, %f241, %f1292;
	st.local.v4.f32 	[%rd65+25632], {%f1293, %f1305, %f1313, %f1321};
	fma.rn.f32 	%f1322, %f1130, %f243, %f1297;
	st.local.v4.f32 	[%rd65+29728], {%f1298, %f1306, %f1314, %f1322};
	ld.local.v4.f32 	{%f1323, %f1324, %f1325, %f1326}, [%rd65+1072];
	fma.rn.f32 	%f1327, %f1127, %f255, %f1323;
	ld.local.v4.f32 	{%f1328, %f1329, %f1330, %f1331}, [%rd65+5168];
	fma.rn.f32 	%f1332, %f1127, %f261, %f1328;
	ld.local.v4.f32 	{%f1333, %f1334, %f1335, %f1336}, [%rd65+9264];
	fma.rn.f32 	%f1337, %f1128, %f255, %f1333;
	ld.local.v4.f32 	{%f1338, %f1339, %f1340, %f1341}, [%rd65+13360];
	fma.rn.f32 	%f1342, %f1128, %f261, %f1338;
	ld.local.v4.f32 	{%f1343, %f1344, %f1345, %f1346}, [%rd65+17456];
	fma.rn.f32 	%f1347, %f1129, %f255, %f1343;
	ld.local.v4.f32 	{%f1348, %f1349, %f1350, %f1351}, [%rd65+21552];
	fma.rn.f32 	%f1352, %f1129, %f261, %f1348;
	ld.local.v4.f32 	{%f1353, %f1354, %f1355, %f1356}, [%rd65+25648];
	fma.rn.f32 	%f1357, %f1130, %f255, %f1353;
	ld.local.v4.f32 	{%f1358, %f1359, %f1360, %f1361}, [%rd65+29744];
	fma.rn.f32 	%f1362, %f1130, %f261, %f1358;
	fma.rn.f32 	%f1363, %f1127, %f293, %f1324;
	fma.rn.f32 	%f1364, %f1127, %f295, %f1329;
	fma.rn.f32 	%f1365, %f1128, %f293, %f1334;
	fma.rn.f32 	%f1366, %f1128, %f295, %f1339;
	fma.rn.f32 	%f1367, %f1129, %f293, %f1344;
	fma.rn.f32 	%f1368, %f1129, %f295, %f1349;
	fma.rn.f32 	%f1369, %f1130, %f293, %f1354;
	fma.rn.f32 	%f1370, %f1130, %f295, %f1359;
	fma.rn.f32 	%f1371, %f1127, %f303, %f1325;
	fma.rn.f32 	%f1372, %f1127, %f305, %f1330;
	fma.rn.f32 	%f1373, %f1128, %f303, %f1335;
	fma.rn.f32 	%f1374, %f1128, %f305, %f1340;
	fma.rn.f32 	%f1375, %f1129, %f303, %f1345;
	fma.rn.f32 	%f1376, %f1129, %f305, %f1350;
	fma.rn.f32 	%f1377, %f1130, %f303, %f1355;
	fma.rn.f32 	%f1378, %f1130, %f305, %f1360;
	fma.rn.f32 	%f1379, %f1127, %f313, %f1326;
	st.local.v4.f32 	[%rd65+1072], {%f1327, %f1363, %f1371, %f1379};
	fma.rn.f32 	%f1380, %f1127, %f315, %f1331;
	st.local.v4.f32 	[%rd65+5168], {%f1332, %f1364, %f1372, %f1380};
	fma.rn.f32 	%f1381, %f1128, %f313, %f1336;
	st.local.v4.f32 	[%rd65+9264], {%f1337, %f1365, %f1373, %f1381};
	fma.rn.f32 	%f1382, %f1128, %f315, %f1341;
	st.local.v4.f32 	[%rd65+13360], {%f1342, %f1366, %f1374, %f1382};
	fma.rn.f32 	%f1383, %f1129, %f313, %f1346;
	st.local.v4.f32 	[%rd65+17456], {%f1347, %f1367, %f1375, %f1383};
	fma.rn.f32 	%f1384, %f1129, %f315, %f1351;
	st.local.v4.f32 	[%rd65+21552], {%f1352, %f1368, %f1376, %f1384};
	fma.rn.f32 	%f1385, %f1130, %f313, %f1356;
	st.local.v4.f32 	[%rd65+25648], {%f1357, %f1369, %f1377, %f1385};
	fma.rn.f32 	%f1386, %f1130, %f315, %f1361;
	st.local.v4.f32 	[%rd65+29744], {%f1362, %f1370, %f1378, %f1386};
	ld.local.v4.f32 	{%f1387, %f1388, %f1389, %f1390}, [%rd65+1088];
	fma.rn.f32 	%f1391, %f1127, %f327, %f1387;
	ld.local.v4.f32 	{%f1392, %f1393, %f1394, %f1395}, [%rd65+5184];
	fma.rn.f32 	%f1396, %f1127, %f333, %f1392;
	ld.local.v4.f32 	{%f1397, %f1398, %f1399, %f1400}, [%rd65+9280];
	fma.rn.f32 	%f1401, %f1128, %f327, %f1397;
	ld.local.v4.f32 	{%f1402, %f1403, %f1404, %f1405}, [%rd65+13376];
	fma.rn.f32 	%f1406, %f1128, %f333, %f1402;
	ld.local.v4.f32 	{%f1407, %f1408, %f1409, %f1410}, [%rd65+17472];
	fma.rn.f32 	%f1411, %f1129, %f327, %f1407;
	ld.local.v4.f32 	{%f1412, %f1413, %f1414, %f1415}, [%rd65+21568];
	fma.rn.f32 	%f1416, %f1129, %f333, %f1412;
	ld.local.v4.f32 	{%f1417, %f1418, %f1419, %f1420}, [%rd65+25664];
	fma.rn.f32 	%f1421, %f1130, %f327, %f1417;
	ld.local.v4.f32 	{%f1422, %f1423, %f1424, %f1425}, [%rd65+29760];
	fma.rn.f32 	%f1426, %f1130, %f333, %f1422;
	fma.rn.f32 	%f1427, %f1127, %f365, %f1388;
	fma.rn.f32 	%f1428, %f1127, %f367, %f1393;
	fma.rn.f32 	%f1429, %f1128, %f365, %f1398;
	fma.rn.f32 	%f1430, %f1128, %f367, %f1403;
	fma.rn.f32 	%f1431, %f1129, %f365, %f1408;
	fma.rn.f32 	%f1432, %f1129, %f367, %f1413;
	fma.rn.f32 	%f1433, %f1130, %f365, %f1418;
	fma.rn.f32 	%f1434, %f1130, %f367, %f1423;
	fma.rn.f32 	%f1435, %f1127, %f375, %f1389;
	fma.rn.f32 	%f1436, %f1127, %f377, %f1394;
	fma.rn.f32 	%f1437, %f1128, %f375, %f1399;
	fma.rn.f32 	%f1438, %f1128, %f377, %f1404;
	fma.rn.f32 	%f1439, %f1129, %f375, %f1409;
	fma.rn.f32 	%f1440, %f1129, %f377, %f1414;
	fma.rn.f32 	%f1441, %f1130, %f375, %f1419;
	fma.rn.f32 	%f1442, %f1130, %f377, %f1424;
	fma.rn.f32 	%f1443, %f1127, %f385, %f1390;
	st.local.v4.f32 	[%rd65+1088], {%f1391, %f1427, %f1435, %f1443};
	fma.rn.f32 	%f1444, %f1127, %f387, %f1395;
	st.local.v4.f32 	[%rd65+5184], {%f1396, %f1428, %f1436, %f1444};
	fma.rn.f32 	%f1445, %f1128, %f385, %f1400;
	st.local.v4.f32 	[%rd65+9280], {%f1401, %f1429, %f1437, %f1445};
	fma.rn.f32 	%f1446, %f1128, %f387, %f1405;
	st.local.v4.f32 	[%rd65+13376], {%f1406, %f1430, %f1438, %f1446};
	fma.rn.f32 	%f1447, %f1129, %f385, %f1410;
	st.local.v4.f32 	[%rd65+17472], {%f1411, %f1431, %f1439, %f1447};
	fma.rn.f32 	%f1448, %f1129, %f387, %f1415;
	st.local.v4.f32 	[%rd65+21568], {%f1416, %f1432, %f1440, %f1448};
	fma.rn.f32 	%f1449, %f1130, %f385, %f1420;
	st.local.v4.f32 	[%rd65+25664], {%f1421, %f1433, %f1441, %f1449};
	fma.rn.f32 	%f1450, %f1130, %f387, %f1425;
	st.local.v4.f32 	[%rd65+29760], {%f1426, %f1434, %f1442, %f1450};
	ld.local.v4.f32 	{%f1451, %f1452, %f1453, %f1454}, [%rd65+1104];
	fma.rn.f32 	%f1455, %f1127, %f399, %f1451;
	ld.local.v4.f32 	{%f1456, %f1457, %f1458, %f1459}, [%rd65+5200];
	fma.rn.f32 	%f1460, %f1127, %f405, %f1456;
	ld.local.v4.f32 	{%f1461, %f1462, %f1463, %f1464}, [%rd65+9296];
	fma.rn.f32 	%f1465, %f1128, %f399, %f1461;
	ld.local.v4.f32 	{%f1466, %f1467, %f1468, %f1469}, [%rd65+13392];
	fma.rn.f32 	%f1470, %f1128, %f405, %f1466;
	ld.local.v4.f32 	{%f1471, %f1472, %f1473, %f1474}, [%rd65+17488];
	fma.rn.f32 	%f1475, %f1129, %f399, %f1471;
	ld.local.v4.f32 	{%f1476, %f1477, %f1478, %f1479}, [%rd65+21584];
	fma.rn.f32 	%f1480, %f1129, %f405, %f1476;
	ld.local.v4.f32 	{%f1481, %f1482, %f1483, %f1484}, [%rd65+25680];
	fma.rn.f32 	%f1485, %f1130, %f399, %f1481;
	ld.local.v4.f32 	{%f1486, %f1487, %f1488, %f1489}, [%rd65+29776];
	fma.rn.f32 	%f1490, %f1130, %f405, %f1486;
	fma.rn.f32 	%f1491, %f1127, %f437, %f1452;
	fma.rn.f32 	%f1492, %f1127, %f439, %f1457;
	fma.rn.f32 	%f1493, %f1128, %f437, %f1462;
	fma.rn.f32 	%f1494, %f1128, %f439, %f1467;
	fma.rn.f32 	%f1495, %f1129, %f437, %f1472;
	fma.rn.f32 	%f1496, %f1129, %f439, %f1477;
	fma.rn.f32 	%f1497, %f1130, %f437, %f1482;
	fma.rn.f32 	%f1498, %f1130, %f439, %f1487;
	fma.rn.f32 	%f1499, %f1127, %f447, %f1453;
	fma.rn.f32 	%f1500, %f1127, %f449, %f1458;
	fma.rn.f32 	%f1501, %f1128, %f447, %f1463;
	fma.rn.f32 	%f1502, %f1128, %f449, %f1468;
	fma.rn.f32 	%f1503, %f1129, %f447, %f1473;
	fma.rn.f32 	%f1504, %f1129, %f449, %f1478;
	fma.rn.f32 	%f1505, %f1130, %f447, %f1483;
	fma.rn.f32 	%f1506, %f1130, %f449, %f1488;
	fma.rn.f32 	%f1507, %f1127, %f457, %f1454;
	st.local.v4.f32 	[%rd65+1104], {%f1455, %f1491, %f1499, %f1507};
	fma.rn.f32 	%f1508, %f1127, %f459, %f1459;
	st.local.v4.f32 	[%rd65+5200], {%f1460, %f1492, %f1500, %f1508};
	fma.rn.f32 	%f1509, %f1128, %f457, %f1464;
	st.local.v4.f32 	[%rd65+9296], {%f1465, %f1493, %f1501, %f1509};
	fma.rn.f32 	%f1510, %f1128, %f459, %f1469;
	st.local.v4.f32 	[%rd65+13392], {%f1470, %f1494, %f1502, %f1510};
	fma.rn.f32 	%f1511, %f1129, %f457, %f1474;
	st.local.v4.f32 	[%rd65+17488], {%f1475, %f1495, %f1503, %f1511};
	fma.rn.f32 	%f1512, %f1129, %f459, %f1479;
	st.local.v4.f32 	[%rd65+21584], {%f1480, %f1496, %f1504, %f1512};
	fma.rn.f32 	%f1513, %f1130, %f457, %f1484;
	st.local.v4.f32 	[%rd65+25680], {%f1485, %f1497, %f1505, %f1513};
	fma.rn.f32 	%f1514, %f1130, %f459, %f1489;
	st.local.v4.f32 	[%rd65+29776], {%f1490, %f1498, %f1506, %f1514};
	ld.local.v4.f32 	{%f1515, %f1516, %f1517, %f1518}, [%rd65+1120];
	fma.rn.f32 	%f1519, %f1127, %f471, %f1515;
	ld.local.v4.f32 	{%f1520, %f1521, %f1522, %f1523}, [%rd65+5216];
	fma.rn.f32 	%f1524, %f1127, %f477, %f1520;
	ld.local.v4.f32 	{%f1525, %f1526, %f1527, %f1528}, [%rd65+9312];
	fma.rn.f32 	%f1529, %f1128, %f471, %f1525;
	ld.local.v4.f32 	{%f1530, %f1531, %f1532, %f1533}, [%rd65+13408];
	fma.rn.f32 	%f1534, %f1128, %f477, %f1530;
	ld.local.v4.f32 	{%f1535, %f1536, %f1537, %f1538}, [%rd65+17504];
	fma.rn.f32 	%f1539, %f1129, %f471, %f1535;
	ld.local.v4.f32 	{%f1540, %f1541, %f1542, %f1543}, [%rd65+21600];
	fma.rn.f32 	%f1544, %f1129, %f477, %f1540;
	ld.local.v4.f32 	{%f1545, %f1546, %f1547, %f1548}, [%rd65+25696];
	fma.rn.f32 	%f1549, %f1130, %f471, %f1545;
	ld.local.v4.f32 	{%f1550, %f1551, %f1552, %f1553}, [%rd65+29792];
	fma.rn.f32 	%f1554, %f1130, %f477, %f1550;
	fma.rn.f32 	%f1555, %f1127, %f509, %f1516;
	fma.rn.f32 	%f1556, %f1127, %f511, %f1521;
	fma.rn.f32 	%f1557, %f1128, %f509, %f1526;
	fma.rn.f32 	%f1558, %f1128, %f511, %f1531;
	fma.rn.f32 	%f1559, %f1129, %f509, %f1536;
	fma.rn.f32 	%f1560, %f1129, %f511, %f1541;
	fma.rn.f32 	%f1561, %f1130, %f509, %f1546;
	fma.rn.f32 	%f1562, %f1130, %f511, %f1551;
	fma.rn.f32 	%f1563, %f1127, %f519, %f1517;
	fma.rn.f32 	%f1564, %f1127, %f521, %f1522;
	fma.rn.f32 	%f1565, %f1128, %f519, %f1527;
	fma.rn.f32 	%f1566, %f1128, %f521, %f1532;
	fma.rn.f32 	%f1567, %f1129, %f519, %f1537;
	fma.rn.f32 	%f1568, %f1129, %f521, %f1542;
	fma.rn.f32 	%f1569, %f1130, %f519, %f1547;
	fma.rn.f32 	%f1570, %f1130, %f521, %f1552;
	fma.rn.f32 	%f1571, %f1127, %f529, %f1518;
	st.local.v4.f32 	[%rd65+1120], {%f1519, %f1555, %f1563, %f1571};
	fma.rn.f32 	%f1572, %f1127, %f531, %f1523;
	st.local.v4.f32 	[%rd65+5216], {%f1524, %f1556, %f1564, %f1572};
	fma.rn.f32 	%f1573, %f1128, %f529, %f1528;
	st.local.v4.f32 	[%rd65+9312], {%f1529, %f1557, %f1565, %f1573};
	fma.rn.f32 	%f1574, %f1128, %f531, %f1533;
	st.local.v4.f32 	[%rd65+13408], {%f1534, %f1558, %f1566, %f1574};
	fma.rn.f32 	%f1575, %f1129, %f529, %f1538;
	st.local.v4.f32 	[%rd65+17504], {%f1539, %f1559, %f1567, %f1575};
	fma.rn.f32 	%f1576, %f1129, %f531, %f1543;
	st.local.v4.f32 	[%rd65+21600], {%f1544, %f1560, %f1568, %f1576};
	fma.rn.f32 	%f1577, %f1130, %f529, %f1548;
	st.local.v4.f32 	[%rd65+25696], {%f1549, %f1561, %f1569, %f1577};
	fma.rn.f32 	%f1578, %f1130, %f531, %f1553;
	st.local.v4.f32 	[%rd65+29792], {%f1554, %f1562, %f1570, %f1578};
	ld.local.v4.f32 	{%f1579, %f1580, %f1581, %f1582}, [%rd65+1136];
	fma.rn.f32 	%f1583, %f1127, %f543, %f1579;
	ld.local.v4.f32 	{%f1584, %f1585, %f1586, %f1587}, [%rd65+5232];
	fma.rn.f32 	%f1588, %f1127, %f549, %f1584;
	ld.local.v4.f32 	{%f1589, %f1590, %f1591, %f1592}, [%rd65+9328];
	fma.rn.f32 	%f1593, %f1128, %f543, %f1589;
	ld.local.v4.f32 	{%f1594, %f1595, %f1596, %f1597}, [%rd65+13424];
	fma.rn.f32 	%f1598, %f1128, %f549, %f1594;
	ld.local.v4.f32 	{%f1599, %f1600, %f1601, %f1602}, [%rd65+17520];
	fma.rn.f32 	%f1603, %f1129, %f543, %f1599;
	ld.local.v4.f32 	{%f1604, %f1605, %f1606, %f1607}, [%rd65+21616];
	fma.rn.f32 	%f1608, %f1129, %f549, %f1604;
	ld.local.v4.f32 	{%f1609, %f1610, %f1611, %f1612}, [%rd65+25712];
	fma.rn.f32 	%f1613, %f1130, %f543, %f1609;
	ld.local.v4.f32 	{%f1614, %f1615, %f1616, %f1617}, [%rd65+29808];
	fma.rn.f32 	%f1618, %f1130, %f549, %f1614;
	fma.rn.f32 	%f1619, %f1127, %f581, %f1580;
	fma.rn.f32 	%f1620, %f1127, %f583, %f1585;
	fma.rn.f32 	%f1621, %f1128, %f581, %f1590;
	fma.rn.f32 	%f1622, %f1128, %f583, %f1595;
	fma.rn.f32 	%f1623, %f1129, %f581, %f1600;
	fma.rn.f32 	%f1624, %f1129, %f583, %f1605;
	fma.rn.f32 	%f1625, %f1130, %f581, %f1610;
	fma.rn.f32 	%f1626, %f1130, %f583, %f1615;
	fma.rn.f32 	%f1627, %f1127, %f591, %f1581;
	fma.rn.f32 	%f1628, %f1127, %f593, %f1586;
	fma.rn.f32 	%f1629, %f1128, %f591, %f1591;
	fma.rn.f32 	%f1630, %f1128, %f593, %f1596;
	fma.rn.f32 	%f1631, %f1129, %f591, %f1601;
	fma.rn.f32 	%f1632, %f1129, %f593, %f1606;
	fma.rn.f32 	%f1633, %f1130, %f591, %f1611;
	fma.rn.f32 	%f1634, %f1130, %f593, %f1616;
	fma.rn.f32 	%f1635, %f1127, %f601, %f1582;
	st.local.v4.f32 	[%rd65+1136], {%f1583, %f1619, %f1627, %f1635};
	fma.rn.f32 	%f1636, %f1127, %f603, %f1587;
	st.local.v4.f32 	[%rd65+5232], {%f1588, %f1620, %f1628, %f1636};
	fma.rn.f32 	%f1637, %f1128, %f601, %f1592;
	st.local.v4.f32 	[%rd65+9328], {%f1593, %f1621, %f1629, %f1637};
	fma.rn.f32 	%f1638, %f1128, %f603, %f1597;
	st.local.v4.f32 	[%rd65+13424], {%f1598, %f1622, %f1630, %f1638};
	fma.rn.f32 	%f1639, %f1129, %f601, %f1602;
	st.local.v4.f32 	[%rd65+17520], {%f1603, %f1623, %f1631, %f1639};
	fma.rn.f32 	%f1640, %f1129, %f603, %f1607;
	st.local.v4.f32 	[%rd65+21616], {%f1608, %f1624, %f1632, %f1640};
	fma.rn.f32 	%f1641, %f1130, %f601, %f1612;
	st.local.v4.f32 	[%rd65+25712], {%f1613, %f1625, %f1633, %f1641};
	fma.rn.f32 	%f1642, %f1130, %f603, %f1617;
	st.local.v4.f32 	[%rd65+29808], {%f1618, %f1626, %f1634, %f1642};
	ld.shared.f32 	%f1643, [%r55+12];
	ld.shared.f32 	%f1644, [%r55+524];
	ld.shared.f32 	%f1645, [%r55+1036];
	ld.shared.f32 	%f1646, [%r55+1548];
	ld.local.v4.f32 	{%f1647, %f1648, %f1649, %f1650}, [%rd65+1536];
	fma.rn.f32 	%f1651, %f1643, %f39, %f1647;
	ld.local.v4.f32 	{%f1652, %f1653, %f1654, %f1655}, [%rd65+5632];
	fma.rn.f32 	%f1656, %f1643, %f45, %f1652;
	ld.local.v4.f32 	{%f1657, %f1658, %f1659, %f1660}, [%rd65+9728];
	fma.rn.f32 	%f1661, %f1644, %f39, %f1657;
	ld.local.v4.f32 	{%f1662, %f1663, %f1664, %f1665}, [%rd65+13824];
	fma.rn.f32 	%f1666, %f1644, %f45, %f1662;
	ld.local.v4.f32 	{%f1667, %f1668, %f1669, %f1670}, [%rd65+17920];
	fma.rn.f32 	%f1671, %f1645, %f39, %f1667;
	ld.local.v4.f32 	{%f1672, %f1673, %f1674, %f1675}, [%rd65+22016];
	fma.rn.f32 	%f1676, %f1645, %f45, %f1672;
	ld.local.v4.f32 	{%f1677, %f1678, %f1679, %f1680}, [%rd65+26112];
	fma.rn.f32 	%f1681, %f1646, %f39, %f1677;
	ld.local.v4.f32 	{%f1682, %f1683, %f1684, %f1685}, [%rd65+30208];
	fma.rn.f32 	%f1686, %f1646, %f45, %f1682;
	fma.rn.f32 	%f1687, %f1643, %f77, %f1648;
	fma.rn.f32 	%f1688, %f1643, %f79, %f1653;
	fma.rn.f32 	%f1689, %f1644, %f77, %f1658;
	fma.rn.f32 	%f1690, %f1644, %f79, %f1663;
	fma.rn.f32 	%f1691, %f1645, %f77, %f1668;
	fma.rn.f32 	%f1692, %f1645, %f79, %f1673;
	fma.rn.f32 	%f1693, %f1646, %f77, %f1678;
	fma.rn.f32 	%f1694, %f1646, %f79, %f1683;
	fma.rn.f32 	%f1695, %f1643, %f87, %f1649;
	fma.rn.f32 	%f1696, %f1643, %f89, %f1654;
	fma.rn.f32 	%f1697, %f1644, %f87, %f1659;
	fma.rn.f32 	%f1698, %f1644, %f89, %f1664;
	fma.rn.f32 	%f1699, %f1645, %f87, %f1669;
	fma.rn.f32 	%f1700, %f1645, %f89, %f1674;
	fma.rn.f32 	%f1701, %f1646, %f87, %f1679;
	fma.rn.f32 	%f1702, %f1646, %f89, %f1684;
	fma.rn.f32 	%f1703, %f1643, %f97, %f1650;
	st.local.v4.f32 	[%rd65+1536], {%f1651, %f1687, %f1695, %f1703};
	fma.rn.f32 	%f1704, %f1643, %f99, %f1655;
	st.local.v4.f32 	[%rd65+5632], {%f1656, %f1688, %f1696, %f1704};
	fma.rn.f32 	%f1705, %f1644, %f97, %f1660;
	st.local.v4.f32 	[%rd65+9728], {%f1661, %f1689, %f1697, %f1705};
	fma.rn.f32 	%f1706, %f1644, %f99, %f1665;
	st.local.v4.f32 	[%rd65+13824], {%f1666, %f1690, %f1698, %f1706};
	fma.rn.f32 	%f1707, %f1645, %f97, %f1670;
	st.local.v4.f32 	[%rd65+17920], {%f1671, %f1691, %f1699, %f1707};
	fma.rn.f32 	%f1708, %f1645, %f99, %f1675;
	st.local.v4.f32 	[%rd65+22016], {%f1676, %f1692, %f1700, %f1708};
	fma.rn.f32 	%f1709, %f1646, %f97, %f1680;
	st.local.v4.f32 	[%rd65+26112], {%f1681, %f1693, %f1701, %f1709};
	fma.rn.f32 	%f1710, %f1646, %f99, %f1685;
	st.local.v4.f32 	[%rd65+30208], {%f1686, %f1694, %f1702, %f1710};
	ld.local.v4.f32 	{%f1711, %f1712, %f1713, %f1714}, [%rd65+1552];
	fma.rn.f32 	%f1715, %f1643, %f111, %f1711;
	ld.local.v4.f32 	{%f1716, %f1717, %f1718, %f1719}, [%rd65+5648];
	fma.rn.f32 	%f1720, %f1643, %f117, %f1716;
	ld.local.v4.f32 	{%f1721, %f1722, %f1723, %f1724}, [%rd65+9744];
	fma.rn.f32 	%f1725, %f1644, %f111, %f1721;
	ld.local.v4.f32 	{%f1726, %f1727, %f1728, %f1729}, [%rd65+13840];
	fma.rn.f32 	%f1730, %f1644, %f117, %f1726;
	ld.local.v4.f32 	{%f1731, %f1732, %f1733, %f1734}, [%rd65+17936];
	fma.rn.f32 	%f1735, %f1645, %f111, %f1731;
	ld.local.v4.f32 	{%f1736, %f1737, %f1738, %f1739}, [%rd65+22032];
	fma.rn.f32 	%f1740, %f1645, %f117, %f1736;
	ld.local.v4.f32 	{%f1741, %f1742, %f1743, %f1744}, [%rd65+26128];
	fma.rn.f32 	%f1745, %f1646, %f111, %f1741;
	ld.local.v4.f32 	{%f1746, %f1747, %f1748, %f1749}, [%rd65+30224];
	fma.rn.f32 	%f1750, %f1646, %f117, %f1746;
	fma.rn.f32 	%f1751, %f1643, %f149, %f1712;
	fma.rn.f32 	%f1752, %f1643, %f151, %f1717;
	fma.rn.f32 	%f1753, %f1644, %f149, %f1722;
	fma.rn.f32 	%f1754, %f1644, %f151, %f1727;
	fma.rn.f32 	%f1755, %f1645, %f149, %f1732;
	fma.rn.f32 	%f1756, %f1645, %f151, %f1737;
	fma.rn.f32 	%f1757, %f1646, %f149, %f1742;
	fma.rn.f32 	%f1758, %f1646, %f151, %f1747;
	fma.rn.f32 	%f1759, %f1643, %f159, %f1713;
	fma.rn.f32 	%f1760, %f1643, %f161, %f1718;
	fma.rn.f32 	%f1761, %f1644, %f159, %f1723;
	fma.rn.f32 	%f1762, %f1644, %f161, %f1728;
	fma.rn.f32 	%f1763, %f1645, %f159, %f1733;
	fma.rn.f32 	%f1764, %f1645, %f161, %f1738;
	fma.rn.f32 	%f1765, %f1646, %f159, %f1743;
	fma.rn.f32 	%f1766, %f1646, %f161, %f1748;
	fma.rn.f32 	%f1767, %f1643, %f169, %f1714;
	st.local.v4.f32 	[%rd65+1552], {%f1715, %f1751, %f1759, %f1767};
	fma.rn.f32 	%f1768, %f1643, %f171, %f1719;
	st.local.v4.f32 	[%rd65+5648], {%f1720, %f1752, %f1760, %f1768};
	fma.rn.f32 	%f1769, %f1644, %f169, %f1724;
	st.local.v4.f32 	[%rd65+9744], {%f1725, %f1753, %f1761, %f1769};
	fma.rn.f32 	%f1770, %f1644, %f171, %f1729;
	st.local.v4.f32 	[%rd65+13840], {%f1730, %f1754, %f1762, %f1770};
	fma.rn.f32 	%f1771, %f1645, %f169, %f1734;
	st.local.v4.f32 	[%rd65+17936], {%f1735, %f1755, %f1763, %f1771};
	fma.rn.f32 	%f1772, %f1645, %f171, %f1739;
	st.local.v4.f32 	[%rd65+22032], {%f1740, %f1756, %f1764, %f1772};
	fma.rn.f32 	%f1773, %f1646, %f169, %f1744;
	st.local.v4.f32 	[%rd65+26128], {%f1745, %f1757, %f1765, %f1773};
	fma.rn.f32 	%f1774, %f1646, %f171, %f1749;
	st.local.v4.f32 	[%rd65+30224], {%f1750, %f1758, %f1766, %f1774};
	ld.local.v4.f32 	{%f1775, %f1776, %f1777, %f1778}, [%rd65+1568];
	fma.rn.f32 	%f1779, %f1643, %f183, %f1775;
	ld.local.v4.f32 	{%f1780, %f1781, %f1782, %f1783}, [%rd65+5664];
	fma.rn.f32 	%f1784, %f1643, %f189, %f1780;
	ld.local.v4.f32 	{%f1785, %f1786, %f1787, %f1788}, [%rd65+9760];
	fma.rn.f32 	%f1789, %f1644, %f183, %f1785;
	ld.local.v4.f32 	{%f1790, %f1791, %f1792, %f1793}, [%rd65+13856];
	fma.rn.f32 	%f1794, %f1644, %f189, %f1790;
	ld.local.v4.f32 	{%f1795, %f1796, %f1797, %f1798}, [%rd65+17952];
	fma.rn.f32 	%f1799, %f1645, %f183, %f1795;
	ld.local.v4.f32 	{%f1800, %f1801, %f1802, %f1803}, [%rd65+22048];
	fma.rn.f32 	%f1804, %f1645, %f189, %f1800;
	ld.local.v4.f32 	{%f1805, %f1806, %f1807, %f1808}, [%rd65+26144];
	fma.rn.f32 	%f1809, %f1646, %f183, %f1805;
	ld.local.v4.f32 	{%f1810, %f1811, %f1812, %f1813}, [%rd65+30240];
	fma.rn.f32 	%f1814, %f1646, %f189, %f1810;
	fma.rn.f32 	%f1815, %f1643, %f221, %f1776;
	fma.rn.f32 	%f1816, %f1643, %f223, %f1781;
	fma.rn.f32 	%f1817, %f1644, %f221, %f1786;
	fma.rn.f32 	%f1818, %f1644, %f223, %f1791;
	fma.rn.f32 	%f1819, %f1645, %f221, %f1796;
	fma.rn.f32 	%f1820, %f1645, %f223, %f1801;
	fma.rn.f32 	%f1821, %f1646, %f221, %f1806;
	fma.rn.f32 	%f1822, %f1646, %f223, %f1811;
	fma.rn.f32 	%f1823, %f1643, %f231, %f1777;
	fma.rn.f32 	%f1824, %f1643, %f233, %f1782;
	fma.rn.f32 	%f1825, %f1644, %f231, %f1787;
	fma.rn.f32 	%f1826, %f1644, %f233, %f1792;
	fma.rn.f32 	%f1827, %f1645, %f231, %f1797;
	fma.rn.f32 	%f1828, %f1645, %f233, %f1802;
	fma.rn.f32 	%f1829, %f1646, %f231, %f1807;
	fma.rn.f32 	%f1830, %f1646, %f233, %f1812;
	fma.rn.f32 	%f1831, %f1643, %f241, %f1778;
	st.local.v4.f32 	[%rd65+1568], {%f1779, %f1815, %f1823, %f1831};
	fma.rn.f32 	%f1832, %f1643, %f243, %f1783;
	st.local.v4.f32 	[%rd65+5664], {%f1784, %f1816, %f1824, %f1832};
	fma.rn.f32 	%f1833, %f1644, %f241, %f1788;
	st.local.v4.f32 	[%rd65+9760], {%f1789, %f1817, %f1825, %f1833};
	fma.rn.f32 	%f1834, %f1644, %f243, %f1793;
	st.local.v4.f32 	[%rd65+13856], {%f1794, %f1818, %f1826, %f1834};
	fma.rn.f32 	%f1835, %f1645, %f241, %f1798;
	st.local.v4.f32 	[%rd65+17952], {%f1799, %f1819, %f1827, %f1835};
	fma.rn.f32 	%f1836, %f1645, %f243, %f1803;
	st.local.v4.f32 	[%rd65+22048], {%f1804, %f1820, %f1828, %f1836};
	fma.rn.f32 	%f1837, %f1646, %f241, %f1808;
	st.local.v4.f32 	[%rd65+26144], {%f1809, %f1821, %f1829, %f1837};
	fma.rn.f32 	%f1838, %f1646, %f243, %f1813;
	st.local.v4.f32 	[%rd65+30240], {%f1814, %f1822, %f1830, %f1838};
	ld.local.v4.f32 	{%f1839, %f1840, %f1841, %f1842}, [%rd65+1584];
	fma.rn.f32 	%f1843, %f1643, %f255, %f1839;
	ld.local.v4.f32 	{%f1844, %f1845, %f1846, %f1847}, [%rd65+5680];
	fma.rn.f32 	%f1848, %f1643, %f261, %f1844;
	ld.local.v4.f32 	{%f1849, %f1850, %f1851, %f1852}, [%rd65+9776];
	fma.rn.f32 	%f1853, %f1644, %f255, %f1849;
	ld.local.v4.f32 	{%f1854, %f1855, %f1856, %f1857}, [%rd65+13872];
	fma.rn.f32 	%f1858, %f1644, %f261, %f1854;
	ld.local.v4.f32 	{%f1859, %f1860, %f1861, %f1862}, [%rd65+17968];
	fma.rn.f32 	%f1863, %f1645, %f255, %f1859;
	ld.local.v4.f32 	{%f1864, %f1865, %f1866, %f1867}, [%rd65+22064];
	fma.rn.f32 	%f1868, %f1645, %f261, %f1864;
	ld.local.v4.f32 	{%f1869, %f1870, %f1871, %f1872}, [%rd65+26160];
	fma.rn.f32 	%f1873, %f1646, %f255, %f1869;
	ld.local.v4.f32 	{%f1874, %f1875, %f1876, %f1877}, [%rd65+30256];
	fma.rn.f32 	%f1878, %f1646, %f261, %f1874;
	fma.rn.f32 	%f1879, %f1643, %f293, %f1840;
	fma.rn.f32 	%f1880, %f1643, %f295, %f1845;
	fma.rn.f32 	%f1881, %f1644, %f293, %f1850;
	fma.rn.f32 	%f1882, %f1644, %f295, %f1855;
	fma.rn.f32 	%f1883, %f1645, %f293, %f1860;
	fma.rn.f32 	%f1884, %f1645, %f295, %f1865;
	fma.rn.f32 	%f1885, %f1646, %f293, %f1870;
	fma.rn.f32 	%f1886, %f1646, %f295, %f1875;
	fma.rn.f32 	%f1887, %f1643, %f303, %f1841;
	fma.rn.f32 	%f1888, %f1643, %f305, %f1846;
	fma.rn.f32 	%f1889, %f1644, %f303, %f1851;
	fma.rn.f32 	%f1890, %f1644, %f305, %f1856;
	fma.rn.f32 	%f1891, %f1645, %f303, %f1861;
	fma.rn.f32 	%f1892, %f1645, %f305, %f1866;
	fma.rn.f32 	%f1893, %f1646, %f303, %f1871;
	fma.rn.f32 	%f1894, %f1646, %f305, %f1876;
	fma.rn.f32 	%f1895, %f1643, %f313, %f1842;
	st.local.v4.f32 	[%rd65+1584], {%f1843, %f1879, %f1887, %f1895};
	fma.rn.f32 	%f1896, %f1643, %f315, %f1847;
	st.local.v4.f32 	[%rd65+5680], {%f1848, %f1880, %f1888, %f1896};
	fma.rn.f32 	%f1897, %f1644, %f313, %f1852;
	st.local.v4.f32 	[%rd65+9776], {%f1853, %f1881, %f1889, %f1897};
	fma.rn.f32 	%f1898, %f1644, %f315, %f1857;
	st.local.v4.f32 	[%rd65+13872], {%f1858, %f1882, %f1890, %f1898};
	fma.rn.f32 	%f1899, %f1645, %f313, %f1862;
	st.local.v4.f32 	[%rd65+17968], {%f1863, %f1883, %f1891, %f1899};
	fma.rn.f32 	%f1900, %f1645, %f315, %f1867;
	st.local.v4.f32 	[%rd65+22064], {%f1868, %f1884, %f1892, %f1900};
	fma.rn.f32 	%f1901, %f1646, %f313, %f1872;
	st.local.v4.f32 	[%rd65+26160], {%f1873, %f1885, %f1893, %f1901};
	fma.rn.f32 	%f1902, %f1646, %f315, %f1877;
	st.local.v4.f32 	[%rd65+30256], {%f1878, %f1886, %f1894, %f1902};
	ld.local.v4.f32 	{%f1903, %f1904, %f1905, %f1906}, [%rd65+1600];
	fma.rn.f32 	%f1907, %f1643, %f327, %f1903;
	ld.local.v4.f32 	{%f1908, %f1909, %f1910, %f1911}, [%rd65+5696];
	fma.rn.f32 	%f1912, %f1643, %f333, %f1908;
	ld.local.v4.f32 	{%f1913, %f1914, %f1915, %f1916}, [%rd65+9792];
	fma.rn.f32 	%f1917, %f1644, %f327, %f1913;
	ld.local.v4.f32 	{%f1918, %f1919, %f1920, %f1921}, [%rd65+13888];
	fma.rn.f32 	%f1922, %f1644, %f333, %f1918;
	ld.local.v4.f32 	{%f1923, %f1924, %f1925, %f1926}, [%rd65+17984];
	fma.rn.f32 	%f1927, %f1645, %f327, %f1923;
	ld.local.v4.f32 	{%f1928, %f1929, %f1930, %f1931}, [%rd65+22080];
	fma.rn.f32 	%f1932, %f1645, %f333, %f1928;
	ld.local.v4.f32 	{%f1933, %f1934, %f1935, %f1936}, [%rd65+26176];
	fma.rn.f32 	%f1937, %f1646, %f327, %f1933;
	ld.local.v4.f32 	{%f1938, %f1939, %f1940, %f1941}, [%rd65+30272];
	fma.rn.f32 	%f1942, %f1646, %f333, %f1938;
	fma.rn.f32 	%f1943, %f1643, %f365, %f1904;
	fma.rn.f32 	%f1944, %f1643, %f367, %f1909;
	fma.rn.f32 	%f1945, %f1644, %f365, %f1914;
	fma.rn.f32 	%f1946, %f1644, %f367, %f1919;
	fma.rn.f32 	%f1947, %f1645, %f365, %f1924;
	fma.rn.f32 	%f1948, %f1645, %f367, %f1929;
	fma.rn.f32 	%f1949, %f1646, %f365, %f1934;
	fma.rn.f32 	%f1950, %f1646, %f367, %f1939;
	fma.rn.f32 	%f1951, %f1643, %f375, %f1905;
	fma.rn.f32 	%f1952, %f1643, %f377, %f1910;
	fma.rn.f32 	%f1953, %f1644, %f375, %f1915;
	fma.rn.f32 	%f1954, %f1644, %f377, %f1920;
	fma.rn.f32 	%f1955, %f1645, %f375, %f1925;
	fma.rn.f32 	%f1956, %f1645, %f377, %f1930;
	fma.rn.f32 	%f1957, %f1646, %f375, %f1935;
	fma.rn.f32 	%f1958, %f1646, %f377, %f1940;
	fma.rn.f32 	%f1959, %f1643, %f385, %f1906;
	st.local.v4.f32 	[%rd65+1600], {%f1907, %f1943, %f1951, %f1959};
	fma.rn.f32 	%f1960, %f1643, %f387, %f1911;
	st.local.v4.f32 	[%rd65+5696], {%f1912, %f1944, %f1952, %f1960};
	fma.rn.f32 	%f1961, %f1644, %f385, %f1916;
	st.local.v4.f32 	[%rd65+9792], {%f1917, %f1945, %f1953, %f1961};
	fma.rn.f32 	%f1962, %f1644, %f387, %f1921;
	st.local.v4.f32 	[%rd65+13888], {%f1922, %f1946, %f1954, %f1962};
	fma.rn.f32 	%f1963, %f1645, %f385, %f1926;
	st.local.v4.f32 	[%rd65+17984], {%f1927, %f1947, %f1955, %f1963};
	fma.rn.f32 	%f1964, %f1645, %f387, %f1931;
	st.local.v4.f32 	[%rd65+22080], {%f1932, %f1948, %f1956, %f1964};
	fma.rn.f32 	%f1965, %f1646, %f385, %f1936;
	st.local.v4.f32 	[%rd65+26176], {%f1937, %f1949, %f1957, %f1965};
	fma.rn.f32 	%f1966, %f1646, %f387, %f1941;
	st.local.v4.f32 	[%rd65+30272], {%f1942, %f1950, %f1958, %f1966};
	ld.local.v4.f32 	{%f1967, %f1968, %f1969, %f1970}, [%rd65+1616];
	fma.rn.f32 	%f1971, %f1643, %f399, %f1967;
	ld.local.v4.f32 	{%f1972, %f1973, %f1974, %f1975}, [%rd65+5712];
	fma.rn.f32 	%f1976, %f1643, %f405, %f1972;
	ld.local.v4.f32 	{%f1977, %f1978, %f1979, %f1980}, [%rd65+9808];
	fma.rn.f32 	%f1981, %f1644, %f399, %f1977;
	ld.local.v4.f32 	{%f1982, %f1983, %f1984, %f1985}, [%rd65+13904];
	fma.rn.f32 	%f1986, %f1644, %f405, %f1982;
	ld.local.v4.f32 	{%f1987, %f1988, %f1989, %f1990}, [%rd65+18000];
	fma.rn.f32 	%f1991, %f1645, %f399, %f1987;
	ld.local.v4.f32 	{%f1992, %f1993, %f1994, %f1995}, [%rd65+22096];
	fma.rn.f32 	%f1996, %f1645, %f405, %f1992;
	ld.local.v4.f32 	{%f1997, %f1998, %f1999, %f2000}, [%rd65+26192];
	fma.rn.f32 	%f2001, %f1646, %f399, %f1997;
	ld.local.v4.f32 	{%f2002, %f2003, %f2004, %f2005}, [%rd65+30288];
	fma.rn.f32 	%f2006, %f1646, %f405, %f2002;
	fma.rn.f32 	%f2007, %f1643, %f437, %f1968;
	fma.rn.f32 	%f2008, %f1643, %f439, %f1973;
	fma.rn.f32 	%f2009, %f1644, %f437, %f1978;
	fma.rn.f32 	%f2010, %f1644, %f439, %f1983;
	fma.rn.f32 	%f2011, %f1645, %f437, %f1988;
	fma.rn.f32 	%f2012, %f1645, %f439, %f1993;
	fma.rn.f32 	%f2013, %f1646, %f437, %f1998;
	fma.rn.f32 	%f2014, %f1646, %f439, %f2003;
	fma.rn.f32 	%f2015, %f1643, %f447, %f1969;
	fma.rn.f32 	%f2016, %f1643, %f449, %f1974;
	fma.rn.f32 	%f2017, %f1644, %f447, %f1979;
	fma.rn.f32 	%f2018, %f1644, %f449, %f1984;
	fma.rn.f32 	%f2019, %f1645, %f447, %f1989;
	fma.rn.f32 	%f2020, %f1645, %f449, %f1994;
	fma.rn.f32 	%f2021, %f1646, %f447, %f1999;
	fma.rn.f32 	%f2022, %f1646, %f449, %f2004;
	fma.rn.f32 	%f2023, %f1643, %f457, %f1970;
	st.local.v4.f32 	[%rd65+1616], {%f1971, %f2007, %f2015, %f2023};
	fma.rn.f32 	%f2024, %f1643, %f459, %f1975;
	st.local.v4.f32 	[%rd65+5712], {%f1976, %f2008, %f2016, %f2024};
	fma.rn.f32 	%f2025, %f1644, %f457, %f1980;
	st.local.v4.f32 	[%rd65+9808], {%f1981, %f2009, %f2017, %f2025};
	fma.rn.f32 	%f2026, %f1644, %f459, %f1985;
	st.local.v4.f32 	[%rd65+13904], {%f1986, %f2010, %f2018, %f2026};
	fma.rn.f32 	%f2027, %f1645, %f457, %f1990;
	st.local.v4.f32 	[%rd65+18000], {%f1991, %f2011, %f2019, %f2027};
	fma.rn.f32 	%f2028, %f1645, %f459, %f1995;
	st.local.v4.f32 	[%rd65+22096], {%f1996, %f2012, %f2020, %f2028};
	fma.rn.f32 	%f2029, %f1646, %f457, %f2000;
	st.local.v4.f32 	[%rd65+26192], {%f2001, %f2013, %f2021, %f2029};
	fma.rn.f32 	%f2030, %f1646, %f459, %f2005;
	st.local.v4.f32 	[%rd65+30288], {%f2006, %f2014, %f2022, %f2030};
	ld.local.v4.f32 	{%f2031, %f2032, %f2033, %f2034}, [%rd65+1632];
	fma.rn.f32 	%f2035, %f1643, %f471, %f2031;
	ld.local.v4.f32 	{%f2036, %f2037, %f2038, %f2039}, [%rd65+5728];
	fma.rn.f32 	%f2040, %f1643, %f477, %f2036;
	ld.local.v4.f32 	{%f2041, %f2042, %f2043, %f2044}, [%rd65+9824];
	fma.rn.f32 	%f2045, %f1644, %f471, %f2041;
	ld.local.v4.f32 	{%f2046, %f2047, %f2048, %f2049}, [%rd65+13920];
	fma.rn.f32 	%f2050, %f1644, %f477, %f2046;
	ld.local.v4.f32 	{%f2051, %f2052, %f2053, %f2054}, [%rd65+18016];
	fma.rn.f32 	%f2055, %f1645, %f471, %f2051;
	ld.local.v4.f32 	{%f2056, %f2057, %f2058, %f2059}, [%rd65+22112];
	fma.rn.f32 	%f2060, %f1645, %f477, %f2056;
	ld.local.v4.f32 	{%f2061, %f2062, %f2063, %f2064}, [%rd65+26208];
	fma.rn.f32 	%f2065, %f1646, %f471, %f2061;
	ld.local.v4.f32 	{%f2066, %f2067, %f2068, %f2069}, [%rd65+30304];
	fma.rn.f32 	%f2070, %f1646, %f477, %f2066;
	fma.rn.f32 	%f2071, %f1643, %f509, %f2032;
	fma.rn.f32 	%f2072, %f1643, %f511, %f2037;
	fma.rn.f32 	%f2073, %f1644, %f509, %f2042;
	fma.rn.f32 	%f2074, %f1644, %f511, %f2047;
	fma.rn.f32 	%f2075, %f1645, %f509, %f2052;
	fma.rn.f32 	%f2076, %f1645, %f511, %f2057;
	fma.rn.f32 	%f2077, %f1646, %f509, %f2062;
	fma.rn.f32 	%f2078, %f1646, %f511, %f2067;
	fma.rn.f32 	%f2079, %f1643, %f519, %f2033;
	fma.rn.f32 	%f2080, %f1643, %f521, %f2038;
	fma.rn.f32 	%f2081, %f1644, %f519, %f2043;
	fma.rn.f32 	%f2082, %f1644, %f521, %f2048;
	fma.rn.f32 	%f2083, %f1645, %f519, %f2053;
	fma.rn.f32 	%f2084, %f1645, %f521, %f2058;
	fma.rn.f32 	%f2085, %f1646, %f519, %f2063;
	fma.rn.f32 	%f2086, %f1646, %f521, %f2068;
	fma.rn.f32 	%f2087, %f1643, %f529, %f2034;
	st.local.v4.f32 	[%rd65+1632], {%f2035, %f2071, %f2079, %f2087};
	fma.rn.f32 	%f2088, %f1643, %f531, %f2039;
	st.local.v4.f32 	[%rd65+5728], {%f2040, %f2072, %f2080, %f2088};
	fma.rn.f32 	%f2089, %f1644, %f529, %f2044;
	st.local.v4.f32 	[%rd65+9824], {%f2045, %f2073, %f2081, %f2089};
	fma.rn.f32 	%f2090, %f1644, %f531, %f2049;
	st.local.v4.f32 	[%rd65+13920], {%f2050, %f2074, %f2082, %f2090};
	fma.rn.f32 	%f2091, %f1645, %f529, %f2054;
	st.local.v4.f32 	[%rd65+18016], {%f2055, %f2075, %f2083, %f2091};
	fma.rn.f32 	%f2092, %f1645, %f531, %f2059;
	st.local.v4.f32 	[%rd65+22112], {%f2060, %f2076, %f2084, %f2092};
	fma.rn.f32 	%f2093, %f1646, %f529, %f2064;
	st.local.v4.f32 	[%rd65+26208], {%f2065, %f2077, %f2085, %f2093};
	fma.rn.f32 	%f2094, %f1646, %f531, %f2069;
	st.local.v4.f32 	[%rd65+30304], {%f2070, %f2078, %f2086, %f2094};
	ld.local.v4.f32 	{%f2095, %f2096, %f2097, %f2098}, [%rd65+1648];
	fma.rn.f32 	%f2099, %f1643, %f543, %f2095;
	ld.local.v4.f32 	{%f2100, %f2101, %f2102, %f2103}, [%rd65+5744];
	fma.rn.f32 	%f2104, %f1643, %f549, %f2100;
	ld.local.v4.f32 	{%f2105, %f2106, %f2107, %f2108}, [%rd65+9840];
	fma.rn.f32 	%f2109, %f1644, %f543, %f2105;
	ld.local.v4.f32 	{%f2110, %f2111, %f2112, %f2113}, [%rd65+13936];
	fma.rn.f32 	%f2114, %f1644, %f549, %f2110;
	ld.local.v4.f32 	{%f2115, %f2116, %f2117, %f2118}, [%rd65+18032];
	fma.rn.f32 	%f2119, %f1645, %f543, %f2115;
	ld.local.v4.f32 	{%f2120, %f2121, %f2122, %f2123}, [%rd65+22128];
	fma.rn.f32 	%f2124, %f1645, %f549, %f2120;
	ld.local.v4.f32 	{%f2125, %f2126, %f2127, %f2128}, [%rd65+26224];
	fma.rn.f32 	%f2129, %f1646, %f543, %f2125;
	ld.local.v4.f32 	{%f2130, %f2131, %f2132, %f2133}, [%rd65+30320];
	fma.rn.f32 	%f2134, %f1646, %f549, %f2130;
	fma.rn.f32 	%f2135, %f1643, %f581, %f2096;
	fma.rn.f32 	%f2136, %f1643, %f583, %f2101;
	fma.rn.f32 	%f2137, %f1644, %f581, %f2106;
	fma.rn.f32 	%f2138, %f1644, %f583, %f2111;
	fma.rn.f32 	%f2139, %f1645, %f581, %f2116;
	fma.rn.f32 	%f2140, %f1645, %f583, %f2121;
	fma.rn.f32 	%f2141, %f1646, %f581, %f2126;
	fma.rn.f32 	%f2142, %f1646, %f583, %f2131;
	fma.rn.f32 	%f2143, %f1643, %f591, %f2097;
	fma.rn.f32 	%f2144, %f1643, %f593, %f2102;
	fma.rn.f32 	%f2145, %f1644, %f591, %f2107;
	fma.rn.f32 	%f2146, %f1644, %f593, %f2112;
	fma.rn.f32 	%f2147, %f1645, %f591, %f2117;
	fma.rn.f32 	%f2148, %f1645, %f593, %f2122;
	fma.rn.f32 	%f2149, %f1646, %f591, %f2127;
	fma.rn.f32 	%f2150, %f1646, %f593, %f2132;
	fma.rn.f32 	%f2151, %f1643, %f601, %f2098;
	st.local.v4.f32 	[%rd65+1648], {%f2099, %f2135, %f2143, %f2151};
	fma.rn.f32 	%f2152, %f1643, %f603, %f2103;
	st.local.v4.f32 	[%rd65+5744], {%f2104, %f2136, %f2144, %f2152};
	fma.rn.f32 	%f2153, %f1644, %f601, %f2108;
	st.local.v4.f32 	[%rd65+9840], {%f2109, %f2137, %f2145, %f2153};
	fma.rn.f32 	%f2154, %f1644, %f603, %f2113;
	st.local.v4.f32 	[%rd65+13936], {%f2114, %f2138, %f2146, %f2154};
	fma.rn.f32 	%f2155, %f1645, %f601, %f2118;
	st.local.v4.f32 	[%rd65+18032], {%f2119, %f2139, %f2147, %f2155};
	fma.rn.f32 	%f2156, %f1645, %f603, %f2123;
	st.local.v4.f32 	[%rd65+22128], {%f2124, %f2140, %f2148, %f2156};
	fma.rn.f32 	%f2157, %f1646, %f601, %f2128;
	st.local.v4.f32 	[%rd65+26224], {%f2129, %f2141, %f2149, %f2157};
	fma.rn.f32 	%f2158, %f1646, %f603, %f2133;
	st.local.v4.f32 	[%rd65+30320], {%f2134, %f2142, %f2150, %f2158};
	ld.shared.f32 	%f2159, [%r55+16];
	ld.shared.f32 	%f2160, [%r55+528];
	ld.shared.f32 	%f2161, [%r55+1040];
	ld.shared.f32 	%f2162, [%r55+1552];
	ld.local.v4.f32 	{%f2163, %f2164, %f2165, %f2166}, [%rd65+2048];
	fma.rn.f32 	%f2167, %f2159, %f39, %f2163;
	ld.local.v4.f32 	{%f2168, %f2169, %f2170, %f2171}, [%rd65+6144];
	fma.rn.f32 	%f2172, %f2159, %f45, %f2168;
	ld.local.v4.f32 	{%f2173, %f2174, %f2175, %f2176}, [%rd65+10240];
	fma.rn.f32 	%f2177, %f2160, %f39, %f2173;
	ld.local.v4.f32 	{%f2178, %f2179, %f2180, %f2181}, [%rd65+14336];
	fma.rn.f32 	%f2182, %f2160, %f45, %f2178;
	ld.local.v4.f32 	{%f2183, %f2184, %f2185, %f2186}, [%rd65+18432];
	fma.rn.f32 	%f2187, %f2161, %f39, %f2183;
	ld.local.v4.f32 	{%f2188, %f2189, %f2190, %f2191}, [%rd65+22528];
	fma.rn.f32 	%f2192, %f2161, %f45, %f2188;
	ld.local.v4.f32 	{%f2193, %f2194, %f2195, %f2196}, [%rd65+26624];
	fma.rn.f32 	%f2197, %f2162, %f39, %f2193;
	ld.local.v4.f32 	{%f2198, %f2199, %f2200, %f2201}, [%rd65+30720];
	fma.rn.f32 	%f2202, %f2162, %f45, %f2198;
	fma.rn.f32 	%f2203, %f2159, %f77, %f2164;
	fma.rn.f32 	%f2204, %f2159, %f79, %f2169;
	fma.rn.f32 	%f2205, %f2160, %f77, %f2174;
	fma.rn.f32 	%f2206, %f2160, %f79, %f2179;
	fma.rn.f32 	%f2207, %f2161, %f77, %f2184;
	fma.rn.f32 	%f2208, %f2161, %f79, %f2189;
	fma.rn.f32 	%f2209, %f2162, %f77, %f2194;
	fma.rn.f32 	%f2210, %f2162, %f79, %f2199;
	fma.rn.f32 	%f2211, %f2159, %f87, %f2165;
	ld.shared.f32 	%f2212, [%r58+8200];
	fma.rn.f32 	%f2213, %f2159, %f2212, %f2170;
	fma.rn.f32 	%f2214, %f2160, %f87, %f2175;
	fma.rn.f32 	%f2215, %f2160, %f2212, %f2180;
	fma.rn.f32 	%f2216, %f2161, %f87, %f2185;
	fma.rn.f32 	%f2217, %f2161, %f2212, %f2190;
	fma.rn.f32 	%f2218, %f2162, %f87, %f2195;
	fma.rn.f32 	%f2219, %f2162, %f2212, %f2200;
	fma.rn.f32 	%f2220, %f2159, %f97, %f2166;
	st.local.v4.f32 	[%rd65+2048], {%f2167, %f2203, %f2211, %f2220};
	fma.rn.f32 	%f2221, %f2159, %f99, %f2171;
	st.local.v4.f32 	[%rd65+6144], {%f2172, %f2204, %f2213, %f2221};
	fma.rn.f32 	%f2222, %f2160, %f97, %f2176;
	st.local.v4.f32 	[%rd65+10240], {%f2177, %f2205, %f2214, %f2222};
	fma.rn.f32 	%f2223, %f2160, %f99, %f2181;
	st.local.v4.f32 	[%rd65+14336], {%f2182, %f2206, %f2215, %f2223};
	fma.rn.f32 	%f2224, %f2161, %f97, %f2186;
	st.local.v4.f32 	[%rd65+18432], {%f2187, %f2207, %f2216, %f2224};
	fma.rn.f32 	%f2225, %f2161, %f99, %f2191;
	st.local.v4.f32 	[%rd65+22528], {%f2192, %f2208, %f2217, %f2225};
	fma.rn.f32 	%f2226, %f2162, %f97, %f2196;
	st.local.v4.f32 	[%rd65+26624], {%f2197, %f2209, %f2218, %f2226};
	fma.rn.f32 	%f2227, %f2162, %f99, %f2201;
	st.local.v4.f32 	[%rd65+30720], {%f2202, %f2210, %f2219, %f2227};
	ld.local.v4.f32 	{%f2228, %f2229, %f2230, %f2231}, [%rd65+2064];
	fma.rn.f32 	%f2232, %f2159, %f111, %f2228;
	ld.local.v4.f32 	{%f2233, %f2234, %f2235, %f2236}, [%rd65+6160];
	fma.rn.f32 	%f2237, %f2159, %f117, %f2233;
	ld.local.v4.f32 	{%f2238, %f2239, %f2240, %f2241}, [%rd65+10256];
	fma.rn.f32 	%f2242, %f2160, %f111, %f2238;
	ld.local.v4.f32 	{%f2243, %f2244, %f2245, %f2246}, [%rd65+14352];
	fma.rn.f32 	%f2247, %f2160, %f117, %f2243;
	ld.local.v4.f32 	{%f2248, %f2249, %f2250, %f2251}, [%rd65+18448];
	fma.rn.f32 	%f2252, %f2161, %f111, %f2248;
	ld.local.v4.f32 	{%f2253, %f2254, %f2255, %f2256}, [%rd65+22544];
	fma.rn.f32 	%f2257, %f2161, %f117, %f2253;
	ld.local.v4.f32 	{%f2258, %f2259, %f2260, %f2261}, [%rd65+26640];
	fma.rn.f32 	%f2262, %f2162, %f111, %f2258;
	ld.local.v4.f32 	{%f2263, %f2264, %f2265, %f2266}, [%rd65+30736];
	fma.rn.f32 	%f2267, %f2162, %f117, %f2263;
	fma.rn.f32 	%f2268, %f2159, %f149, %f2229;
	fma.rn.f32 	%f2269, %f2159, %f151, %f2234;
	fma.rn.f32 	%f2270, %f2160, %f149, %f2239;
	fma.rn.f32 	%f2271, %f2160, %f151, %f2244;
	fma.rn.f32 	%f2272, %f2161, %f149, %f2249;
	fma.rn.f32 	%f2273, %f2161, %f151, %f2254;
	fma.rn.f32 	%f2274, %f2162, %f149, %f2259;
	fma.rn.f32 	%f2275, %f2162, %f151, %f2264;
	fma.rn.f32 	%f2276, %f2159, %f159, %f2230;
	ld.shared.f32 	%f2277, [%r58+8216];
	fma.rn.f32 	%f2278, %f2159, %f2277, %f2235;
	fma.rn.f32 	%f2279, %f2160, %f159, %f2240;
	fma.rn.f32 	%f2280, %f2160, %f2277, %f2245;
	fma.rn.f32 	%f2281, %f2161, %f159, %f2250;
	fma.rn.f32 	%f2282, %f2161, %f2277, %f2255;
	fma.rn.f32 	%f2283, %f2162, %f159, %f2260;
	fma.rn.f32 	%f2284, %f2162, %f2277, %f2265;
	fma.rn.f32 	%f2285, %f2159, %f169, %f2231;
	st.local.v4.f32 	[%rd65+2064], {%f2232, %f2268, %f2276, %f2285};
	fma.rn.f32 	%f2286, %f2159, %f171, %f2236;
	st.local.v4.f32 	[%rd65+6160], {%f2237, %f2269, %f2278, %f2286};
	fma.rn.f32 	%f2287, %f2160, %f169, %f2241;
	st.local.v4.f32 	[%rd65+10256], {%f2242, %f2270, %f2279, %f2287};
	fma.rn.f32 	%f2288, %f2160, %f171, %f2246;
	st.local.v4.f32 	[%rd65+14352], {%f2247, %f2271, %f2280, %f2288};
	fma.rn.f32 	%f2289, %f2161, %f169, %f2251;
	st.local.v4.f32 	[%rd65+18448], {%f2252, %f2272, %f2281, %f2289};
	fma.rn.f32 	%f2290, %f2161, %f171, %f2256;
	st.local.v4.f32 	[%rd65+22544], {%f2257, %f2273, %f2282, %f2290};
	fma.rn.f32 	%f2291, %f2162, %f169, %f2261;
	st.local.v4.f32 	[%rd65+26640], {%f2262, %f2274, %f2283, %f2291};
	fma.rn.f32 	%f2292, %f2162, %f171, %f2266;
	st.local.v4.f32 	[%rd65+30736], {%f2267, %f2275, %f2284, %f2292};
	ld.local.v4.f32 	{%f2293, %f2294, %f2295, %f2296}, [%rd65+2080];
	fma.rn.f32 	%f2297, %f2159, %f183, %f2293;
	ld.local.v4.f32 	{%f2298, %f2299, %f2300, %f2301}, [%rd65+6176];
	fma.rn.f32 	%f2302, %f2159, %f189, %f2298;
	ld.local.v4.f32 	{%f2303, %f2304, %f2305, %f2306}, [%rd65+10272];
	fma.rn.f32 	%f2307, %f2160, %f183, %f2303;
	ld.local.v4.f32 	{%f2308, %f2309, %f2310, %f2311}, [%rd65+14368];
	fma.rn.f32 	%f2312, %f2160, %f189, %f2308;
	ld.local.v4.f32 	{%f2313, %f2314, %f2315, %f2316}, [%rd65+18464];
	fma.rn.f32 	%f2317, %f2161, %f183, %f2313;
	ld.local.v4.f32 	{%f2318, %f2319, %f2320, %f2321}, [%rd65+22560];
	fma.rn.f32 	%f2322, %f2161, %f189, %f2318;
	ld.local.v4.f32 	{%f2323, %f2324, %f2325, %f2326}, [%rd65+26656];
	fma.rn.f32 	%f2327, %f2162, %f183, %f2323;
	ld.local.v4.f32 	{%f2328, %f2329, %f2330, %f2331}, [%rd65+30752];
	fma.rn.f32 	%f2332, %f2162, %f189, %f2328;
	fma.rn.f32 	%f2333, %f2159, %f221, %f2294;
	fma.rn.f32 	%f2334, %f2159, %f223, %f2299;
	fma.rn.f32 	%f2335, %f2160, %f221, %f2304;
	fma.rn.f32 	%f2336, %f2160, %f223, %f2309;
	fma.rn.f32 	%f2337, %f2161, %f221, %f2314;
	fma.rn.f32 	%f2338, %f2161, %f223, %f2319;
	fma.rn.f32 	%f2339, %f2162, %f221, %f2324;
	fma.rn.f32 	%f2340, %f2162, %f223, %f2329;
	fma.rn.f32 	%f2341, %f2159, %f231, %f2295;
	ld.shared.f32 	%f2342, [%r58+8232];
	fma.rn.f32 	%f2343, %f2159, %f2342, %f2300;
	fma.rn.f32 	%f2344, %f2160, %f231, %f2305;
	fma.rn.f32 	%f2345, %f2160, %f2342, %f2310;
	fma.rn.f32 	%f2346, %f2161, %f231, %f2315;
	fma.rn.f32 	%f2347, %f2161, %f2342, %f2320;
	fma.rn.f32 	%f2348, %f2162, %f231, %f2325;
	fma.rn.f32 	%f2349, %f2162, %f2342, %f2330;
	fma.rn.f32 	%f2350, %f2159, %f241, %f2296;
	st.local.v4.f32 	[%rd65+2080], {%f2297, %f2333, %f2341, %f2350};
	fma.rn.f32 	%f2351, %f2159, %f243, %f2301;
	st.local.v4.f32 	[%rd65+6176], {%f2302, %f2334, %f2343, %f2351};
	fma.rn.f32 	%f2352, %f2160, %f241, %f2306;
	st.local.v4.f32 	[%rd65+10272], {%f2307, %f2335, %f2344, %f2352};
	fma.rn.f32 	%f2353, %f2160, %f243, %f2311;
	st.local.v4.f32 	[%rd65+14368], {%f2312, %f2336, %f2345, %f2353};
	fma.rn.f32 	%f2354, %f2161, %f241, %f2316;
	st.local.v4.f32 	[%rd65+18464], {%f2317, %f2337, %f2346, %f2354};
	fma.rn.f32 	%f2355, %f2161, %f243, %f2321;
	st.local.v4.f32 	[%rd65+22560], {%f2322, %f2338, %f2347, %f2355};
	fma.rn.f32 	%f2356, %f2162, %f241, %f2326;
	st.local.v4.f32 	[%rd65+26656], {%f2327, %f2339, %f2348, %f2356};
	fma.rn.f32 	%f2357, %f2162, %f243, %f2331;
	st.local.v4.f32 	[%rd65+30752], {%f2332, %f2340, %f2349, %f2357};
	ld.local.v4.f32 	{%f2358, %f2359, %f2360, %f2361}, [%rd65+2096];
	fma.rn.f32 	%f2362, %f2159, %f255, %f2358;
	ld.local.v4.f32 	{%f2363, %f2364, %f2365, %f2366}, [%rd65+6192];
	fma.rn.f32 	%f2367, %f2159, %f261, %f2363;
	ld.local.v4.f32 	{%f2368, %f2369, %f2370, %f2371}, [%rd65+10288];
	fma.rn.f32 	%f2372, %f2160, %f255, %f2368;
	ld.local.v4.f32 	{%f2373, %f2374, %f2375, %f2376}, [%rd65+14384];
	fma.rn.f32 	%f2377, %f2160, %f261, %f2373;
	ld.local.v4.f32 	{%f2378, %f2379, %f2380, %f2381}, [%rd65+18480];
	fma.rn.f32 	%f2382, %f2161, %f255, %f2378;
	ld.local.v4.f32 	{%f2383, %f2384, %f2385, %f2386}, [%rd65+22576];
	fma.rn.f32 	%f2387, %f2161, %f261, %f2383;
	ld.local.v4.f32 	{%f2388, %f2389, %f2390, %f2391}, [%rd65+26672];
	fma.rn.f32 	%f2392, %f2162, %f255, %f2388;
	ld.local.v4.f32 	{%f2393, %f2394, %f2395, %f2396}, [%rd65+30768];
	fma.rn.f32 	%f2397, %f2162, %f261, %f2393;
	fma.rn.f32 	%f2398, %f2159, %f293, %f2359;
	fma.rn.f32 	%f2399, %f2159, %f295, %f2364;
	fma.rn.f32 	%f2400, %f2160, %f293, %f2369;
	fma.rn.f32 	%f2401, %f2160, %f295, %f2374;
	fma.rn.f32 	%f2402, %f2161, %f293, %f2379;
	fma.rn.f32 	%f2403, %f2161, %f295, %f2384;
	fma.rn.f32 	%f2404, %f2162, %f293, %f2389;
	fma.rn.f32 	%f2405, %f2162, %f295, %f2394;
	fma.rn.f32 	%f2406, %f2159, %f303, %f2360;
	ld.shared.f32 	%f2407, [%r58+8248];
	fma.rn.f32 	%f2408, %f2159, %f2407, %f2365;
	fma.rn.f32 	%f2409, %f2160, %f303, %f2370;
	fma.rn.f32 	%f2410, %f2160, %f2407, %f2375;
	fma.rn.f32 	%f2411, %f2161, %f303, %f2380;
	fma.rn.f32 	%f2412, %f2161, %f2407, %f2385;
	fma.rn.f32 	%f2413, %f2162, %f303, %f2390;
	fma.rn.f32 	%f2414, %f2162, %f2407, %f2395;
	fma.rn.f32 	%f2415, %f2159, %f313, %f2361;
	st.local.v4.f32 	[%rd65+2096], {%f2362, %f2398, %f2406, %f2415};
	fma.rn.f32 	%f2416, %f2159, %f315, %f2366;
	st.local.v4.f32 	[%rd65+6192], {%f2367, %f2399, %f2408, %f2416};
	fma.rn.f32 	%f2417, %f2160, %f313, %f2371;
	st.local.v4.f32 	[%rd65+10288], {%f2372, %f2400, %f2409, %f2417};
	fma.rn.f32 	%f2418, %f2160, %f315, %f2376;
	st.local.v4.f32 	[%rd65+14384], {%f2377, %f2401, %f2410, %f2418};
	fma.rn.f32 	%f2419, %f2161, %f313, %f2381;
	st.local.v4.f32 	[%rd65+18480], {%f2382, %f2402, %f2411, %f2419};
	fma.rn.f32 	%f2420, %f2161, %f315, %f2386;
	st.local.v4.f32 	[%rd65+22576], {%f2387, %f2403, %f2412, %f2420};
	fma.rn.f32 	%f2421, %f2162, %f313, %f2391;
	st.local.v4.f32 	[%rd65+26672], {%f2392, %f2404, %f2413, %f2421};
	fma.rn.f32 	%f2422, %f2162, %f315, %f2396;
	st.local.v4.f32 	[%rd65+30768], {%f2397, %f2405, %f2414, %f2422};
	ld.local.v4.f32 	{%f2423, %f2424, %f2425, %f2426}, [%rd65+2112];
	fma.rn.f32 	%f2427, %f2159, %f327, %f2423;
	ld.local.v4.f32 	{%f2428, %f2429, %f2430, %f2431}, [%rd65+6208];
	fma.rn.f32 	%f2432, %f2159, %f333, %f2428;
	ld.local.v4.f32 	{%f2433, %f2434, %f2435, %f2436}, [%rd65+10304];
	fma.rn.f32 	%f2437, %f2160, %f327, %f2433;
	ld.local.v4.f32 	{%f2438, %f2439, %f2440, %f2441}, [%rd65+14400];
	fma.rn.f32 	%f2442, %f2160, %f333, %f2438;
	ld.local.v4.f32 	{%f2443, %f2444, %f2445, %f2446}, [%rd65+18496];
	fma.rn.f32 	%f2447, %f2161, %f327, %f2443;
	ld.local.v4.f32 	{%f2448, %f2449, %f2450, %f2451}, [%rd65+22592];
	fma.rn.f32 	%f2452, %f2161, %f333, %f2448;
	ld.local.v4.f32 	{%f2453, %f2454, %f2455, %f2456}, [%rd65+26688];
	fma.rn.f32 	%f2457, %f2162, %f327, %f2453;
	ld.local.v4.f32 	{%f2458, %f2459, %f2460, %f2461}, [%rd65+30784];
	fma.rn.f32 	%f2462, %f2162, %f333, %f2458;
	fma.rn.f32 	%f2463, %f2159, %f365, %f2424;
	fma.rn.f32 	%f2464, %f2159, %f367, %f2429;
	fma.rn.f32 	%f2465, %f2160, %f365, %f2434;
	fma.rn.f32 	%f2466, %f2160, %f367, %f2439;
	fma.rn.f32 	%f2467, %f2161, %f365, %f2444;
	fma.rn.f32 	%f2468, %f2161, %f367, %f2449;
	fma.rn.f32 	%f2469, %f2162, %f365, %f2454;
	fma.rn.f32 	%f2470, %f2162, %f367, %f2459;
	fma.rn.f32 	%f2471, %f2159, %f375, %f2425;
	ld.shared.f32 	%f2472, [%r58+8264];
	fma.rn.f32 	%f2473, %f2159, %f2472, %f2430;
	fma.rn.f32 	%f2474, %f2160, %f375, %f2435;
	fma.rn.f32 	%f2475, %f2160, %f2472, %f2440;
	fma.rn.f32 	%f2476, %f2161, %f375, %f2445;
	fma.rn.f32 	%f2477, %f2161, %f2472, %f2450;
	fma.rn.f32 	%f2478, %f2162, %f375, %f2455;
	fma.rn.f32 	%f2479, %f2162, %f2472, %f2460;
	fma.rn.f32 	%f2480, %f2159, %f385, %f2426;
	st.local.v4.f32 	[%rd65+2112], {%f2427, %f2463, %f2471, %f2480};
	fma.rn.f32 	%f2481, %f2159, %f387, %f2431;
	st.local.v4.f32 	[%rd65+6208], {%f2432, %f2464, %f2473, %f2481};
	fma.rn.f32 	%f2482, %f2160, %f385, %f2436;
	st.local.v4.f32 	[%rd65+10304], {%f2437, %f2465, %f2474, %f2482};
	fma.rn.f32 	%f2483, %f2160, %f387, %f2441;
	st.local.v4.f32 	[%rd65+14400], {%f2442, %f2466, %f2475, %f2483};
	fma.rn.f32 	%f2484, %f2161, %f385, %f2446;
	st.local.v4.f32 	[%rd65+18496], {%f2447, %f2467, %f2476, %f2484};
	fma.rn.f32 	%f2485, %f2161, %f387, %f2451;
	st.local.v4.f32 	[%rd65+22592], {%f2452, %f2468, %f2477, %f2485};
	fma.rn.f32 	%f2486, %f2162, %f385, %f2456;
	st.local.v4.f32 	[%rd65+26688], {%f2457, %f2469, %f2478, %f2486};
	fma.rn.f32 	%f2487, %f2162, %f387, %f2461;
	st.local.v4.f32 	[%rd65+30784], {%f2462, %f2470, %f2479, %f2487};
	ld.local.v4.f32 	{%f2488, %f2489, %f2490, %f2491}, [%rd65+2128];
	fma.rn.f32 	%f2492, %f2159, %f399, %f2488;
	ld.local.v4.f32 	{%f2493, %f2494, %f2495, %f2496}, [%rd65+6224];
	fma.rn.f32 	%f2497, %f2159, %f405, %f2493;
	ld.local.v4.f32 	{%f2498, %f2499, %f2500, %f2501}, [%rd65+10320];
	fma.rn.f32 	%f2502, %f2160, %f399, %f2498;
	ld.local.v4.f32 	{%f2503, %f2504, %f2505, %f2506}, [%rd65+14416];
	fma.rn.f32 	%f2507, %f2160, %f405, %f2503;
	ld.local.v4.f32 	{%f2508, %f2509, %f2510, %f2511}, [%rd65+18512];
	fma.rn.f32 	%f2512, %f2161, %f399, %f2508;
	ld.local.v4.f32 	{%f2513, %f2514, %f2515, %f2516}, [%rd65+22608];
	fma.rn.f32 	%f2517, %f2161, %f405, %f2513;
	ld.local.v4.f32 	{%f2518, %f2519, %f2520, %f2521}, [%rd65+26704];
	fma.rn.f32 	%f2522, %f2162, %f399, %f2518;
	ld.local.v4.f32 	{%f2523, %f2524, %f2525, %f2526}, [%rd65+30800];
	fma.rn.f32 	%f2527, %f2162, %f405, %f2523;
	fma.rn.f32 	%f2528, %f2159, %f437, %f2489;
	fma.rn.f32 	%f2529, %f2159, %f439, %f2494;
	fma.rn.f32 	%f2530, %f2160, %f437, %f2499;
	fma.rn.f32 	%f2531, %f2160, %f439, %f2504;
	fma.rn.f32 	%f2532, %f2161, %f437, %f2509;
	fma.rn.f32 	%f2533, %f2161, %f439, %f2514;
	fma.rn.f32 	%f2534, %f2162, %f437, %f2519;
	fma.rn.f32 	%f2535, %f2162, %f439, %f2524;
	fma.rn.f32 	%f2536, %f2159, %f447, %f2490;
	ld.shared.f32 	%f2537, [%r58+8280];
	fma.rn.f32 	%f2538, %f2159, %f2537, %f2495;
	fma.rn.f32 	%f2539, %f2160, %f447, %f2500;
	fma.rn.f32 	%f2540, %f2160, %f2537, %f2505;
	fma.rn.f32 	%f2541, %f2161, %f447, %f2510;
	fma.rn.f32 	%f2542, %f2161, %f2537, %f2515;
	fma.rn.f32 	%f2543, %f2162, %f447, %f2520;
	fma.rn.f32 	%f2544, %f2162, %f2537, %f2525;
	fma.rn.f32 	%f2545, %f2159, %f457, %f2491;
	st.local.v4.f32 	[%rd65+2128], {%f2492, %f2528, %f2536, %f2545};
	fma.rn.f32 	%f2546, %f2159, %f459, %f2496;
	st.local.v4.f32 	[%rd65+6224], {%f2497, %f2529, %f2538, %f2546};
	fma.rn.f32 	%f2547, %f2160, %f457, %f2501;
	st.local.v4.f32 	[%rd65+10320], {%f2502, %f2530, %f2539, %f2547};
	fma.rn.f32 	%f2548, %f2160, %f459, %f2506;
	st.local.v4.f32 	[%rd65+14416], {%f2507, %f2531, %f2540, %f2548};
	fma.rn.f32 	%f2549, %f2161, %f457, %f2511;
	st.local.v4.f32 	[%rd65+18512], {%f2512, %f2532, %f2541, %f2549};
	fma.rn.f32 	%f2550, %f2161, %f459, %f2516;
	st.local.v4.f32 	[%rd65+22608], {%f2517, %f2533, %f2542, %f2550};
	fma.rn.f32 	%f2551, %f2162, %f457, %f2521;
	st.local.v4.f32 	[%rd65+26704], {%f2522, %f2534, %f2543, %f2551};
	fma.rn.f32 	%f2552, %f2162, %f459, %f2526;
	st.local.v4.f32 	[%rd65+30800], {%f2527, %f2535, %f2544, %f2552};
	ld.local.v4.f32 	{%f2553, %f2554, %f2555, %f2556}, [%rd65+2144];
	fma.rn.f32 	%f2557, %f2159, %f471, %f2553;
	ld.local.v4.f32 	{%f2558, %f2559, %f2560, %f2561}, [%rd65+6240];
	fma.rn.f32 	%f2562, %f2159, %f477, %f2558;
	ld.local.v4.f32 	{%f2563, %f2564, %f2565, %f2566}, [%rd65+10336];
	fma.rn.f32 	%f2567, %f2160, %f471, %f2563;
	ld.local.v4.f32 	{%f2568, %f2569, %f2570, %f2571}, [%rd65+14432];
	fma.rn.f32 	%f2572, %f2160, %f477, %f2568;
	ld.local.v4.f32 	{%f2573, %f2574, %f2575, %f2576}, [%rd65+18528];
	fma.rn.f32 	%f2577, %f2161, %f471, %f2573;
	ld.local.v4.f32 	{%f2578, %f2579, %f2580, %f2581}, [%rd65+22624];
	fma.rn.f32 	%f2582, %f2161, %f477, %f2578;
	ld.local.v4.f32 	{%f2583, %f2584, %f2585, %f2586}, [%rd65+26720];
	fma.rn.f32 	%f2587, %f2162, %f471, %f2583;
	ld.local.v4.f32 	{%f2588, %f2589, %f2590, %f2591}, [%rd65+30816];
	fma.rn.f32 	%f2592, %f2162, %f477, %f2588;
	fma.rn.f32 	%f2593, %f2159, %f509, %f2554;
	fma.rn.f32 	%f2594, %f2159, %f511, %f2559;
	fma.rn.f32 	%f2595, %f2160, %f509, %f2564;
	fma.rn.f32 	%f2596, %f2160, %f511, %f2569;
	fma.rn.f32 	%f2597, %f2161, %f509, %f2574;
	fma.rn.f32 	%f2598, %f2161, %f511, %f2579;
	fma.rn.f32 	%f2599, %f2162, %f509, %f2584;
	fma.rn.f32 	%f2600, %f2162, %f511, %f2589;
	fma.rn.f32 	%f2601, %f2159, %f519, %f2555;
	ld.shared.f32 	%f2602, [%r58+8296];
	fma.rn.f32 	%f2603, %f2159, %f2602, %f2560;
	fma.rn.f32 	%f2604, %f2160, %f519, %f2565;
	fma.rn.f32 	%f2605, %f2160, %f2602, %f2570;
	fma.rn.f32 	%f2606, %f2161, %f519, %f2575;
	fma.rn.f32 	%f2607, %f2161, %f2602, %f2580;
	fma.rn.f32 	%f2608, %f2162, %f519, %f2585;
	fma.rn.f32 	%f2609, %f2162, %f2602, %f2590;
	fma.rn.f32 	%f2610, %f2159, %f529, %f2556;
	st.local.v4.f32 	[%rd65+2144], {%f2557, %f2593, %f2601, %f2610};
	fma.rn.f32 	%f2611, %f2159, %f531, %f2561;
	st.local.v4.f32 	[%rd65+6240], {%f2562, %f2594, %f2603, %f2611};
	fma.rn.f32 	%f2612, %f2160, %f529, %f2566;
	st.local.v4.f32 	[%rd65+10336], {%f2567, %f2595, %f2604, %f2612};
	fma.rn.f32 	%f2613, %f2160, %f531, %f2571;
	st.local.v4.f32 	[%rd65+14432], {%f2572, %f2596, %f2605, %f2613};
	fma.rn.f32 	%f2614, %f2161, %f529, %f2576;
	st.local.v4.f32 	[%rd65+18528], {%f2577, %f2597, %f2606, %f2614};
	fma.rn.f32 	%f2615, %f2161, %f531, %f2581;
	st.local.v4.f32 	[%rd65+22624], {%f2582, %f2598, %f2607, %f2615};
	fma.rn.f32 	%f2616, %f2162, %f529, %f2586;
	st.local.v4.f32 	[%rd65+26720], {%f2587, %f2599, %f2608, %f2616};
	fma.rn.f32 	%f2617, %f2162, %f531, %f2591;
	st.local.v4.f32 	[%rd65+30816], {%f2592, %f2600, %f2609, %f2617};
	ld.local.v4.f32 	{%f2618, %f2619, %f2620, %f2621}, [%rd65+2160];
	fma.rn.f32 	%f2622, %f2159, %f543, %f2618;
	ld.local.v4.f32 	{%f2623, %f2624, %f2625, %f2626}, [%rd65+6256];
	fma.rn.f32 	%f2627, %f2159, %f549, %f2623;
	ld.local.v4.f32 	{%f2628, %f2629, %f2630, %f2631}, [%rd65+10352];
	fma.rn.f32 	%f2632, %f2160, %f543, %f2628;
	ld.local.v4.f32 	{%f2633, %f2634, %f2635, %f2636}, [%rd65+14448];
	fma.rn.f32 	%f2637, %f2160, %f549, %f2633;
	ld.local.v4.f32 	{%f2638, %f2639, %f2640, %f2641}, [%rd65+18544];
	fma.rn.f32 	%f2642, %f2161, %f543, %f2638;
	ld.local.v4.f32 	{%f2643, %f2644, %f2645, %f2646}, [%rd65+22640];
	fma.rn.f32 	%f2647, %f2161, %f549, %f2643;
	ld.local.v4.f32 	{%f2648, %f2649, %f2650, %f2651}, [%rd65+26736];
	fma.rn.f32 	%f2652, %f2162, %f543, %f2648;
	ld.local.v4.f32 	{%f2653, %f2654, %f2655, %f2656}, [%rd65+30832];
	fma.rn.f32 	%f2657, %f2162, %f549, %f2653;
	fma.rn.f32 	%f2658, %f2159, %f581, %f2619;
	fma.rn.f32 	%f2659, %f2159, %f583, %f2624;
	fma.rn.f32 	%f2660, %f2160, %f581, %f2629;
	fma.rn.f32 	%f2661, %f2160, %f583, %f2634;
	fma.rn.f32 	%f2662, %f2161, %f581, %f2639;
	fma.rn.f32 	%f2663, %f2161, %f583, %f2644;
	fma.rn.f32 	%f2664, %f2162, %f581, %f2649;
	fma.rn.f32 	%f2665, %f2162, %f583, %f2654;
	fma.rn.f32 	%f2666, %f2159, %f591, %f2620;
	ld.shared.f32 	%f2667, [%r58+8312];
	fma.rn.f32 	%f2668, %f2159, %f2667, %f2625;
	fma.rn.f32 	%f2669, %f2160, %f591, %f2630;
	fma.rn.f32 	%f2670, %f2160, %f2667, %f2635;
	fma.rn.f32 	%f2671, %f2161, %f591, %f2640;
	fma.rn.f32 	%f2672, %f2161, %f2667, %f2645;
	fma.rn.f32 	%f2673, %f2162, %f591, %f2650;
	fma.rn.f32 	%f2674, %f2162, %f2667, %f2655;
	fma.rn.f32 	%f2675, %f2159, %f601, %f2621;
	st.local.v4.f32 	[%rd65+2160], {%f2622, %f2658, %f2666, %f2675};
	fma.rn.f32 	%f2676, %f2159, %f603, %f2626;
	st.local.v4.f32 	[%rd65+6256], {%f2627, %f2659, %f2668, %f2676};
	fma.rn.f32 	%f2677, %f2160, %f601, %f2631;
	st.local.v4.f32 	[%rd65+10352], {%f2632, %f2660, %f2669, %f2677};
	fma.rn.f32 	%f2678, %f2160, %f603, %f2636;
	st.local.v4.f32 	[%rd65+14448], {%f2637, %f2661, %f2670, %f2678};
	fma.rn.f32 	%f2679, %f2161, %f601, %f2641;
	st.local.v4.f32 	[%rd65+18544], {%f2642, %f2662, %f2671, %f2679};
	fma.rn.f32 	%f2680, %f2161, %f603, %f2646;
	st.local.v4.f32 	[%rd65+22640], {%f2647, %f2663, %f2672, %f2680};
	fma.rn.f32 	%f2681, %f2162, %f601, %f2651;
	st.local.v4.f32 	[%rd65+26736], {%f2652, %f2664, %f2673, %f2681};
	fma.rn.f32 	%f2682, %f2162, %f603, %f2656;
	st.local.v4.f32 	[%rd65+30832], {%f2657, %f2665, %f2674, %f2682};
	ld.shared.f32 	%f2683, [%r55+20];
	ld.shared.f32 	%f2684, [%r55+532];
	ld.shared.f32 	%f2685, [%r55+1044];
	ld.shared.f32 	%f2686, [%r55+1556];
	ld.local.v4.f32 	{%f2687, %f2688, %f2689, %f2690}, [%rd65+2560];
	fma.rn.f32 	%f2691, %f2683, %f39, %f2687;
	ld.local.v4.f32 	{%f2692, %f2693, %f2694, %f2695}, [%rd65+6656];
	fma.rn.f32 	%f2696, %f2683, %f45, %f2692;
	ld.local.v4.f32 	{%f2697, %f2698, %f2699, %f2700}, [%rd65+10752];
	fma.rn.f32 	%f2701, %f2684, %f39, %f2697;
	ld.local.v4.f32 	{%f2702, %f2703, %f2704, %f2705}, [%rd65+14848];
	fma.rn.f32 	%f2706, %f2684, %f45, %f2702;
	ld.local.v4.f32 	{%f2707, %f2708, %f2709, %f2710}, [%rd65+18944];
	fma.rn.f32 	%f2711, %f2685, %f39, %f2707;
	ld.local.v4.f32 	{%f2712, %f2713, %f2714, %f2715}, [%rd65+23040];
	fma.rn.f32 	%f2716, %f2685, %f45, %f2712;
	ld.local.v4.f32 	{%f2717, %f2718, %f2719, %f2720}, [%rd65+27136];
	fma.rn.f32 	%f2721, %f2686, %f39, %f2717;
	ld.local.v4.f32 	{%f2722, %f2723, %f2724, %f2725}, [%rd65+31232];
	fma.rn.f32 	%f2726, %f2686, %f45, %f2722;
	fma.rn.f32 	%f2727, %f2683, %f77, %f2688;
	fma.rn.f32 	%f2728, %f2683, %f79, %f2693;
	fma.rn.f32 	%f2729, %f2684, %f77, %f2698;
	fma.rn.f32 	%f2730, %f2684, %f79, %f2703;
	fma.rn.f32 	%f2731, %f2685, %f77, %f2708;
	fma.rn.f32 	%f2732, %f2685, %f79, %f2713;
	fma.rn.f32 	%f2733, %f2686, %f77, %f2718;
	fma.rn.f32 	%f2734, %f2686, %f79, %f2723;
	fma.rn.f32 	%f2735, %f2683, %f87, %f2689;
	fma.rn.f32 	%f2736, %f2683, %f2212, %f2694;
	fma.rn.f32 	%f2737, %f2684, %f87, %f2699;
	fma.rn.f32 	%f2738, %f2684, %f2212, %f2704;
	fma.rn.f32 	%f2739, %f2685, %f87, %f2709;
	fma.rn.f32 	%f2740, %f2685, %f2212, %f2714;
	fma.rn.f32 	%f2741, %f2686, %f87, %f2719;
	fma.rn.f32 	%f2742, %f2686, %f2212, %f2724;
	fma.rn.f32 	%f2743, %f2683, %f97, %f2690;
	st.local.v4.f32 	[%rd65+2560], {%f2691, %f2727, %f2735, %f2743};
	fma.rn.f32 	%f2744, %f2683, %f99, %f2695;
	st.local.v4.f32 	[%rd65+6656], {%f2696, %f2728, %f2736, %f2744};
	fma.rn.f32 	%f2745, %f2684, %f97, %f2700;
	st.local.v4.f32 	[%rd65+10752], {%f2701, %f2729, %f2737, %f2745};
	fma.rn.f32 	%f2746, %f2684, %f99, %f2705;
	st.local.v4.f32 	[%rd65+14848], {%f2706, %f2730, %f2738, %f2746};
	fma.rn.f32 	%f2747, %f2685, %f97, %f2710;
	st.local.v4.f32 	[%rd65+18944], {%f2711, %f2731, %f2739, %f2747};
	fma.rn.f32 	%f2748, %f2685, %f99, %f2715;
	st.local.v4.f32 	[%rd65+23040], {%f2716, %f2732, %f2740, %f2748};
	fma.rn.f32 	%f2749, %f2686, %f97, %f2720;
	st.local.v4.f32 	[%rd65+27136], {%f2721, %f2733, %f2741, %f2749};
	fma.rn.f32 	%f2750, %f2686, %f99, %f2725;
	st.local.v4.f32 	[%rd65+31232], {%f2726, %f2734, %f2742, %f2750};
	ld.local.v4.f32 	{%f2751, %f2752, %f2753, %f2754}, [%rd65+2576];
	fma.rn.f32 	%f2755, %f2683, %f111, %f2751;
	ld.local.v4.f32 	{%f2756, %f2757, %f2758, %f2759}, [%rd65+6672];
	fma.rn.f32 	%f2760, %f2683, %f117, %f2756;
	ld.local.v4.f32 	{%f2761, %f2762, %f2763, %f2764}, [%rd65+10768];
	fma.rn.f32 	%f2765, %f2684, %f111, %f2761;
	ld.local.v4.f32 	{%f2766, %f2767, %f2768, %f2769}, [%rd65+14864];
	fma.rn.f32 	%f2770, %f2684, %f117, %f2766;
	ld.local.v4.f32 	{%f2771, %f2772, %f2773, %f2774}, [%rd65+18960];
	fma.rn.f32 	%f2775, %f2685, %f111, %f2771;
	ld.local.v4.f32 	{%f2776, %f2777, %f2778, %f2779}, [%rd65+23056];
	fma.rn.f32 	%f2780, %f2685, %f117, %f2776;
	ld.local.v4.f32 	{%f2781, %f2782, %f2783, %f2784}, [%rd65+27152];
	fma.rn.f32 	%f2785, %f2686, %f111, %f2781;
	ld.local.v4.f32 	{%f2786, %f2787, %f2788, %f2789}, [%rd65+31248];
	fma.rn.f32 	%f2790, %f2686, %f117, %f2786;
	fma.rn.f32 	%f2791, %f2683, %f149, %f2752;
	fma.rn.f32 	%f2792, %f2683, %f151, %f2757;
	fma.rn.f32 	%f2793, %f2684, %f149, %f2762;
	fma.rn.f32 	%f2794, %f2684, %f151, %f2767;
	fma.rn.f32 	%f2795, %f2685, %f149, %f2772;
	fma.rn.f32 	%f2796, %f2685, %f151, %f2777;
	fma.rn.f32 	%f2797, %f2686, %f149, %f2782;
	fma.rn.f32 	%f2798, %f2686, %f151, %f2787;
	fma.rn.f32 	%f2799, %f2683, %f159, %f2753;
	fma.rn.f32 	%f2800, %f2683, %f2277, %f2758;
	fma.rn.f32 	%f2801, %f2684, %f159, %f2763;
	fma.rn.f32 	%f2802, %f2684, %f2277, %f2768;
	fma.rn.f32 	%f2803, %f2685, %f159, %f2773;
	fma.rn.f32 	%f2804, %f2685, %f2277, %f2778;
	fma.rn.f32 	%f2805, %f2686, %f159, %f2783;
	fma.rn.f32 	%f2806, %f2686, %f2277, %f2788;
	fma.rn.f32 	%f2807, %f2683, %f169, %f2754;
	st.local.v4.f32 	[%rd65+2576], {%f2755, %f2791, %f2799, %f2807};
	fma.rn.f32 	%f2808, %f2683, %f171, %f2759;
	st.local.v4.f32 	[%rd65+6672], {%f2760, %f2792, %f2800, %f2808};
	fma.rn.f32 	%f2809, %f2684, %f169, %f2764;
	st.local.v4.f32 	[%rd65+10768], {%f2765, %f2793, %f2801, %f2809};
	fma.rn.f32 	%f2810, %f2684, %f171, %f2769;
	st.local.v4.f32 	[%rd65+14864], {%f2770, %f2794, %f2802, %f2810};
	fma.rn.f32 	%f2811, %f2685, %f169, %f2774;
	st.local.v4.f32 	[%rd65+18960], {%f2775, %f2795, %f2803, %f2811};
	fma.rn.f32 	%f2812, %f2685, %f171, %f2779;
	st.local.v4.f32 	[%rd65+23056], {%f2780, %f2796, %f2804, %f2812};
	fma.rn.f32 	%f2813, %f2686, %f169, %f2784;
	st.local.v4.f32 	[%rd65+27152], {%f2785, %f2797, %f2805, %f2813};
	fma.rn.f32 	%f2814, %f2686, %f171, %f2789;
	st.local.v4.f32 	[%rd65+31248], {%f2790, %f2798, %f2806, %f2814};
	ld.local.v4.f32 	{%f2815, %f2816, %f2817, %f2818}, [%rd65+2592];
	fma.rn.f32 	%f2819, %f2683, %f183, %f2815;
	ld.local.v4.f32 	{%f2820, %f2821, %f2822, %f2823}, [%rd65+6688];
	fma.rn.f32 	%f2824, %f2683, %f189, %f2820;
	ld.local.v4.f32 	{%f2825, %f2826, %f2827, %f2828}, [%rd65+10784];
	fma.rn.f32 	%f2829, %f2684, %f183, %f2825;
	ld.local.v4.f32 	{%f2830, %f2831, %f2832, %f2833}, [%rd65+14880];
	fma.rn.f32 	%f2834, %f2684, %f189, %f2830;
	ld.local.v4.f32 	{%f2835, %f2836, %f2837, %f2838}, [%rd65+18976];
	fma.rn.f32 	%f2839, %f2685, %f183, %f2835;
	ld.local.v4.f32 	{%f2840, %f2841, %f2842, %f2843}, [%rd65+23072];
	fma.rn.f32 	%f2844, %f2685, %f189, %f2840;
	ld.local.v4.f32 	{%f2845, %f2846, %f2847, %f2848}, [%rd65+27168];
	fma.rn.f32 	%f2849, %f2686, %f183, %f2845;
	ld.local.v4.f32 	{%f2850, %f2851, %f2852, %f2853}, [%rd65+31264];
	fma.rn.f32 	%f2854, %f2686, %f189, %f2850;
	fma.rn.f32 	%f2855, %f2683, %f221, %f2816;
	fma.rn.f32 	%f2856, %f2683, %f223, %f2821;
	fma.rn.f32 	%f2857, %f2684, %f221, %f2826;
	fma.rn.f32 	%f2858, %f2684, %f223, %f2831;
	fma.rn.f32 	%f2859, %f2685, %f221, %f2836;
	fma.rn.f32 	%f2860, %f2685, %f223, %f2841;
	fma.rn.f32 	%f2861, %f2686, %f221, %f2846;
	fma.rn.f32 	%f2862, %f2686, %f223, %f2851;
	fma.rn.f32 	%f2863, %f2683, %f231, %f2817;
	fma.rn.f32 	%f2864, %f2683, %f2342, %f2822;
	fma.rn.f32 	%f2865, %f2684, %f231, %f2827;
	fma.rn.f32 	%f2866, %f2684, %f2342, %f2832;
	fma.rn.f32 	%f2867, %f2685, %f231, %f2837;
	fma.rn.f32 	%f2868, %f2685, %f2342, %f2842;
	fma.rn.f32 	%f2869, %f2686, %f231, %f2847;
	fma.rn.f32 	%f2870, %f2686, %f2342, %f2852;
	fma.rn.f32 	%f2871, %f2683, %f241, %f2818;
	st.local.v4.f32 	[%rd65+2592], {%f2819, %f2855, %f2863, %f2871};
	fma.rn.f32 	%f2872, %f2683, %f243, %f2823;
	st.local.v4.f32 	[%rd65+6688], {%f2824, %f2856, %f2864, %f2872};
	fma.rn.f32 	%f2873, %f2684, %f241, %f2828;
	st.local.v4.f32 	[%rd65+10784], {%f2829, %f2857, %f2865, %f2873};
	fma.rn.f32 	%f2874, %f2684, %f243, %f2833;
	st.local.v4.f32 	[%rd65+14880], {%f2834, %f2858, %f2866, %f2874};
	fma.rn.f32 	%f2875, %f2685, %f241, %f2838;
	st.local.v4.f32 	[%rd65+18976], {%f2839, %f2859, %f2867, %f2875};
	fma.rn.f32 	%f2876, %f2685, %f243, %f2843;
	st.local.v4.f32 	[%rd65+23072], {%f2844, %f2860, %f2868, %f2876};
	fma.rn.f32 	%f2877, %f2686, %f241, %f2848;
	st.local.v4.f32 	[%rd65+27168], {%f2849, %f2861, %f2869, %f2877};
	fma.rn.f32 	%f2878, %f2686, %f243, %f2853;
	st.local.v4.f32 	[%rd65+31264], {%f2854, %f2862, %f2870, %f2878};
	ld.local.v4.f32 	{%f2879, %f2880, %f2881, %f2882}, [%rd65+2608];
	fma.rn.f32 	%f2883, %f2683, %f255, %f2879;
	ld.local.v4.f32 	{%f2884, %f2885, %f2886, %f2887}, [%rd65+6704];
	fma.rn.f32 	%f2888, %f2683, %f261, %f2884;
	ld.local.v4.f32 	{%f2889, %f2890, %f2891, %f2892}, [%rd65+10800];
	fma.rn.f32 	%f2893, %f2684, %f255, %f2889;
	ld.local.v4.f32 	{%f2894, %f2895, %f2896, %f2897}, [%rd65+14896];
	fma.rn.f32 	%f2898, %f2684, %f261, %f2894;
	ld.local.v4.f32 	{%f2899, %f2900, %f2901, %f2902}, [%rd65+18992];
	fma.rn.f32 	%f2903, %f2685, %f255, %f2899;
	ld.local.v4.f32 	{%f2904, %f2905, %f2906, %f2907}, [%rd65+23088];
	fma.rn.f32 	%f2908, %f2685, %f261, %f2904;
	ld.local.v4.f32 	{%f2909, %f2910, %f2911, %f2912}, [%rd65+27184];
	fma.rn.f32 	%f2913, %f2686, %f255, %f2909;
	ld.local.v4.f32 	{%f2914, %f2915, %f2916, %f2917}, [%rd65+31280];
	fma.rn.f32 	%f2918, %f2686, %f261, %f2914;
	fma.rn.f32 	%f2919, %f2683, %f293, %f2880;
	fma.rn.f32 	%f2920, %f2683, %f295, %f2885;
	fma.rn.f32 	%f2921, %f2684, %f293, %f2890;
	fma.rn.f32 	%f2922, %f2684, %f295, %f2895;
	fma.rn.f32 	%f2923, %f2685, %f293, %f2900;
	fma.rn.f32 	%f2924, %f2685, %f295, %f2905;
	fma.rn.f32 	%f2925, %f2686, %f293, %f2910;
	fma.rn.f32 	%f2926, %f2686, %f295, %f2915;
	fma.rn.f32 	%f2927, %f2683, %f303, %f2881;
	fma.rn.f32 	%f2928, %f2683, %f2407, %f2886;
	fma.rn.f32 	%f2929, %f2684, %f303, %f2891;
	fma.rn.f32 	%f2930, %f2684, %f2407, %f2896;
	fma.rn.f32 	%f2931, %f2685, %f303, %f2901;
	fma.rn.f32 	%f2932, %f2685, %f2407, %f2906;
	fma.rn.f32 	%f2933, %f2686, %f303, %f2911;
	fma.rn.f32 	%f2934, %f2686, %f2407, %f2916;
	fma.rn.f32 	%f2935, %f2683, %f313, %f2882;
	st.local.v4.f32 	[%rd65+2608], {%f2883, %f2919, %f2927, %f2935};
	fma.rn.f32 	%f2936, %f2683, %f315, %f2887;
	st.local.v4.f32 	[%rd65+6704], {%f2888, %f2920, %f2928, %f2936};
	fma.rn.f32 	%f2937, %f2684, %f313, %f2892;
	st.local.v4.f32 	[%rd65+10800], {%f2893, %f2921, %f2929, %f2937};
	fma.rn.f32 	%f2938, %f2684, %f315, %f2897;
	st.local.v4.f32 	[%rd65+14896], {%f2898, %f2922, %f2930, %f2938};
	fma.rn.f32 	%f2939, %f2685, %f313, %f2902;
	st.local.v4.f32 	[%rd65+18992], {%f2903, %f2923, %f2931, %f2939};
	fma.rn.f32 	%f2940, %f2685, %f315, %f2907;
	st.local.v4.f32 	[%rd65+23088], {%f2908, %f2924, %f2932, %f2940};
	fma.rn.f32 	%f2941, %f2686, %f313, %f2912;
	st.local.v4.f32 	[%rd65+27184], {%f2913, %f2925, %f2933, %f2941};
	fma.rn.f32 	%f2942, %f2686, %f315, %f2917;
	st.local.v4.f32 	[%rd65+31280], {%f2918, %f2926, %f2934, %f2942};
	ld.local.v4.f32 	{%f2943, %f2944, %f2945, %f2946}, [%rd65+2624];
	fma.rn.f32 	%f2947, %f2683, %f327, %f2943;
	ld.local.v4.f32 	{%f2948, %f2949, %f2950, %f2951}, [%rd65+6720];
	fma.rn.f32 	%f2952, %f2683, %f333, %f2948;
	ld.local.v4.f32 	{%f2953, %f2954, %f2955, %f2956}, [%rd65+10816];
	fma.rn.f32 	%f2957, %f2684, %f327, %f2953;
	ld.local.v4.f32 	{%f2958, %f2959, %f2960, %f2961}, [%rd65+14912];
	fma.rn.f32 	%f2962, %f2684, %f333, %f2958;
	ld.local.v4.f32 	{%f2963, %f2964, %f2965, %f2966}, [%rd65+19008];
	fma.rn.f32 	%f2967, %f2685, %f327, %f2963;
	ld.local.v4.f32 	{%f2968, %f2969, %f2970, %f2971}, [%rd65+23104];
	fma.rn.f32 	%f2972, %f2685, %f333, %f2968;
	ld.local.v4.f32 	{%f2973, %f2974, %f2975, %f2976}, [%rd65+27200];
	fma.rn.f32 	%f2977, %f2686, %f327, %f2973;
	ld.local.v4.f32 	{%f2978, %f2979, %f2980, %f2981}, [%rd65+31296];
	fma.rn.f32 	%f2982, %f2686, %f333, %f2978;
	fma.rn.f32 	%f2983, %f2683, %f365, %f2944;
	fma.rn.f32 	%f2984, %f2683, %f367, %f2949;
	fma.rn.f32 	%f2985, %f2684, %f365, %f2954;
	fma.rn.f32 	%f2986, %f2684, %f367, %f2959;
	fma.rn.f32 	%f2987, %f2685, %f365, %f2964;
	fma.rn.f32 	%f2988, %f2685, %f367, %f2969;
	fma.rn.f32 	%f2989, %f2686, %f365, %f2974;
	fma.rn.f32 	%f2990, %f2686, %f367, %f2979;
	fma.rn.f32 	%f2991, %f2683, %f375, %f2945;
	fma.rn.f32 	%f2992, %f2683, %f2472, %f2950;
	fma.rn.f32 	%f2993, %f2684, %f375, %f2955;
	fma.rn.f32 	%f2994, %f2684, %f2472, %f2960;
	fma.rn.f32 	%f2995, %f2685, %f375, %f2965;
	fma.rn.f32 	%f2996, %f2685, %f2472, %f2970;
	fma.rn.f32 	%f2997, %f2686, %f375, %f2975;
	fma.rn.f32 	%f2998, %f2686, %f2472, %f2980;
	fma.rn.f32 	%f2999, %f2683, %f385, %f2946;
	st.local.v4.f32 	[%rd65+2624], {%f2947, %f2983, %f2991, %f2999};
	fma.rn.f32 	%f3000, %f2683, %f387, %f2951;
	st.local.v4.f32 	[%rd65+6720], {%f2952, %f2984, %f2992, %f3000};
	fma.rn.f32 	%f3001, %f2684, %f385, %f2956;
	st.local.v4.f32 	[%rd65+10816], {%f2957, %f2985, %f2993, %f3001};
	fma.rn.f32 	%f3002, %f2684, %f387, %f2961;
	st.local.v4.f32 	[%rd65+14912], {%f2962, %f2986, %f2994, %f3002};
	fma.rn.f32 	%f3003, %f2685, %f385, %f2966;
	st.local.v4.f32 	[%rd65+19008], {%f2967, %f2987, %f2995, %f3003};
	fma.rn.f32 	%f3004, %f2685, %f387, %f2971;
	st.local.v4.f32 	[%rd65+23104], {%f2972, %f2988, %f2996, %f3004};
	fma.rn.f32 	%f3005, %f2686, %f385, %f2976;
	st.local.v4.f32 	[%rd65+27200], {%f2977, %f2989, %f2997, %f3005};
	fma.rn.f32 	%f3006, %f2686, %f387, %f2981;
	st.local.v4.f32 	[%rd65+31296], {%f2982, %f2990, %f2998, %f3006};
	ld.local.v4.f32 	{%f3007, %f3008, %f3009, %f3010}, [%rd65+2640];
	fma.rn.f32 	%f3011, %f2683, %f399, %f3007;
	ld.local.v4.f32 	{%f3012, %f3013, %f3014, %f3015}, [%rd65+6736];
	fma.rn.f32 	%f3016, %f2683, %f405, %f3012;
	ld.local.v4.f32 	{%f3017, %f3018, %f3019, %f3020}, [%rd65+10832];
	fma.rn.f32 	%f3021, %f2684, %f399, %f3017;
	ld.local.v4.f32 	{%f3022, %f3023, %f3024, %f3025}, [%rd65+14928];
	fma.rn.f32 	%f3026, %f2684, %f405, %f3022;
	ld.local.v4.f32 	{%f3027, %f3028, %f3029, %f3030}, [%rd65+19024];
	fma.rn.f32 	%f3031, %f2685, %f399, %f3027;
	ld.local.v4.f32 	{%f3032, %f3033, %f3034, %f3035}, [%rd65+23120];
	fma.rn.f32 	%f3036, %f2685, %f405, %f3032;
	ld.local.v4.f32 	{%f3037, %f3038, %f3039, %f3040}, [%rd65+27216];
	fma.rn.f32 	%f3041, %f2686, %f399, %f3037;
	ld.local.v4.f32 	{%f3042, %f3043, %f3044, %f3045}, [%rd65+31312];
	fma.rn.f32 	%f3046, %f2686, %f405, %f3042;
	fma.rn.f32 	%f3047, %f2683, %f437, %f3008;
	fma.rn.f32 	%f3048, %f2683, %f439, %f3013;
	fma.rn.f32 	%f3049, %f2684, %f437, %f3018;
	fma.rn.f32 	%f3050, %f2684, %f439, %f3023;
	fma.rn.f32 	%f3051, %f2685, %f437, %f3028;
	fma.rn.f32 	%f3052, %f2685, %f439, %f3033;
	fma.rn.f32 	%f3053, %f2686, %f437, %f3038;
	fma.rn.f32 	%f3054, %f2686, %f439, %f3043;
	fma.rn.f32 	%f3055, %f2683, %f447, %f3009;
	fma.rn.f32 	%f3056, %f2683, %f2537, %f3014;
	fma.rn.f32 	%f3057, %f2684, %f447, %f3019;
	fma.rn.f32 	%f3058, %f2684, %f2537, %f3024;
	fma.rn.f32 	%f3059, %f2685, %f447, %f3029;
	fma.rn.f32 	%f3060, %f2685, %f2537, %f3034;
	fma.rn.f32 	%f3061, %f2686, %f447, %f3039;
	fma.rn.f32 	%f3062, %f2686, %f2537, %f3044;
	fma.rn.f32 	%f3063, %f2683, %f457, %f3010;
	st.local.v4.f32 	[%rd65+2640], {%f3011, %f3047, %f3055, %f3063};
	fma.rn.f32 	%f3064, %f2683, %f459, %f3015;
	st.local.v4.f32 	[%rd65+6736], {%f3016, %f3048, %f3056, %f3064};
	fma.rn.f32 	%f3065, %f2684, %f457, %f3020;
	st.local.v4.f32 	[%rd65+10832], {%f3021, %f3049, %f3057, %f3065};
	fma.rn.f32 	%f3066, %f2684, %f459, %f3025;
	st.local.v4.f32 	[%rd65+14928], {%f3026, %f3050, %f3058, %f3066};
	fma.rn.f32 	%f3067, %f2685, %f457, %f3030;
	st.local.v4.f32 	[%rd65+19024], {%f3031, %f3051, %f3059, %f3067};
	fma.rn.f32 	%f3068, %f2685, %f459, %f3035;
	st.local.v4.f32 	[%rd65+23120], {%f3036, %f3052, %f3060, %f3068};
	fma.rn.f32 	%f3069, %f2686, %f457, %f3040;
	st.local.v4.f32 	[%rd65+27216], {%f3041, %f3053, %f3061, %f3069};
	fma.rn.f32 	%f3070, %f2686, %f459, %f3045;
	st.local.v4.f32 	[%rd65+31312], {%f3046, %f3054, %f3062, %f3070};
	ld.local.v4.f32 	{%f3071, %f3072, %f3073, %f3074}, [%rd65+2656];
	fma.rn.f32 	%f3075, %f2683, %f471, %f3071;
	ld.local.v4.f32 	{%f3076, %f3077, %f3078, %f3079}, [%rd65+6752];
	fma.rn.f32 	%f3080, %f2683, %f477, %f3076;
	ld.local.v4.f32 	{%f3081, %f3082, %f3083, %f3084}, [%rd65+10848];
	fma.rn.f32 	%f3085, %f2684, %f471, %f3081;
	ld.local.v4.f32 	{%f3086, %f3087, %f3088, %f3089}, [%rd65+14944];
	fma.rn.f32 	%f3090, %f2684, %f477, %f3086;
	ld.local.v4.f32 	{%f3091, %f3092, %f3093, %f3094}, [%rd65+19040];
	fma.rn.f32 	%f3095, %f2685, %f471, %f3091;
	ld.local.v4.f32 	{%f3096, %f3097, %f3098, %f3099}, [%rd65+23136];
	fma.rn.f32 	%f3100, %f2685, %f477, %f3096;
	ld.local.v4.f32 	{%f3101, %f3102, %f3103, %f3104}, [%rd65+27232];
	fma.rn.f32 	%f3105, %f2686, %f471, %f3101;
	ld.local.v4.f32 	{%f3106, %f3107, %f3108, %f3109}, [%rd65+31328];
	fma.rn.f32 	%f3110, %f2686, %f477, %f3106;
	fma.rn.f32 	%f3111, %f2683, %f509, %f3072;
	fma.rn.f32 	%f3112, %f2683, %f511, %f3077;
	fma.rn.f32 	%f3113, %f2684, %f509, %f3082;
	fma.rn.f32 	%f3114, %f2684, %f511, %f3087;
	fma.rn.f32 	%f3115, %f2685, %f509, %f3092;
	fma.rn.f32 	%f3116, %f2685, %f511, %f3097;
	fma.rn.f32 	%f3117, %f2686, %f509, %f3102;
	fma.rn.f32 	%f3118, %f2686, %f511, %f3107;
	fma.rn.f32 	%f3119, %f2683, %f519, %f3073;
	fma.rn.f32 	%f3120, %f2683, %f2602, %f3078;
	fma.rn.f32 	%f3121, %f2684, %f519, %f3083;
	fma.rn.f32 	%f3122, %f2684, %f2602, %f3088;
	fma.rn.f32 	%f3123, %f2685, %f519, %f3093;
	fma.rn.f32 	%f3124, %f2685, %f2602, %f3098;
	fma.rn.f32 	%f3125, %f2686, %f519, %f3103;
	fma.rn.f32 	%f3126, %f2686, %f2602, %f3108;
	fma.rn.f32 	%f3127, %f2683, %f529, %f3074;
	st.local.v4.f32 	[%rd65+2656], {%f3075, %f3111, %f3119, %f3127};
	fma.rn.f32 	%f3128, %f2683, %f531, %f3079;
	st.local.v4.f32 	[%rd65+6752], {%f3080, %f3112, %f3120, %f3128};
	fma.rn.f32 	%f3129, %f2684, %f529, %f3084;
	st.local.v4.f32 	[%rd65+10848], {%f3085, %f3113, %f3121, %f3129};
	fma.rn.f32 	%f3130, %f2684, %f531, %f3089;
	st.local.v4.f32 	[%rd65+14944], {%f3090, %f3114, %f3122, %f3130};
	fma.rn.f32 	%f3131, %f2685, %f529, %f3094;
	st.local.v4.f32 	[%rd65+19040], {%f3095, %f3115, %f3123, %f3131};
	fma.rn.f32 	%f3132, %f2685, %f531, %f3099;
	st.local.v4.f32 	[%rd65+23136], {%f3100, %f3116, %f3124, %f3132};
	fma.rn.f32 	%f3133, %f2686, %f529, %f3104;
	st.local.v4.f32 	[%rd65+27232], {%f3105, %f3117, %f3125, %f3133};
	fma.rn.f32 	%f3134, %f2686, %f531, %f3109;
	st.local.v4.f32 	[%rd65+31328], {%f3110, %f3118, %f3126, %f3134};
	ld.local.v4.f32 	{%f3135, %f3136, %f3137, %f3138}, [%rd65+2672];
	fma.rn.f32 	%f3139, %f2683, %f543, %f3135;
	ld.local.v4.f32 	{%f3140, %f3141, %f3142, %f3143}, [%rd65+6768];
	fma.rn.f32 	%f3144, %f2683, %f549, %f3140;
	ld.local.v4.f32 	{%f3145, %f3146, %f3147, %f3148}, [%rd65+10864];
	fma.rn.f32 	%f3149, %f2684, %f543, %f3145;
	ld.local.v4.f32 	{%f3150, %f3151, %f3152, %f3153}, [%rd65+14960];
	fma.rn.f32 	%f3154, %f2684, %f549, %f3150;
	ld.local.v4.f32 	{%f3155, %f3156, %f3157, %f3158}, [%rd65+19056];
	fma.rn.f32 	%f3159, %f2685, %f543, %f3155;
	ld.local.v4.f32 	{%f3160, %f3161, %f3162, %f3163}, [%rd65+23152];
	fma.rn.f32 	%f3164, %f2685, %f549, %f3160;
	ld.local.v4.f32 	{%f3165, %f3166, %f3167, %f3168}, [%rd65+27248];
	fma.rn.f32 	%f3169, %f2686, %f543, %f3165;
	ld.local.v4.f32 	{%f3170, %f3171, %f3172, %f3173}, [%rd65+31344];
	fma.rn.f32 	%f3174, %f2686, %f549, %f3170;
	fma.rn.f32 	%f3175, %f2683, %f581, %f3136;
	fma.rn.f32 	%f3176, %f2683, %f583, %f3141;
	fma.rn.f32 	%f3177, %f2684, %f581, %f3146;
	fma.rn.f32 	%f3178, %f2684, %f583, %f3151;
	fma.rn.f32 	%f3179, %f2685, %f581, %f3156;
	fma.rn.f32 	%f3180, %f2685, %f583, %f3161;
	fma.rn.f32 	%f3181, %f2686, %f581, %f3166;
	fma.rn.f32 	%f3182, %f2686, %f583, %f3171;
	fma.rn.f32 	%f3183, %f2683, %f591, %f3137;
	fma.rn.f32 	%f3184, %f2683, %f2667, %f3142;
	fma.rn.f32 	%f3185, %f2684, %f591, %f3147;
	fma.rn.f32 	%f3186, %f2684, %f2667, %f3152;
	fma.rn.f32 	%f3187, %f2685, %f591, %f3157;
	fma.rn.f32 	%f3188, %f2685, %f2667, %f3162;
	fma.rn.f32 	%f3189, %f2686, %f591, %f3167;
	fma.rn.f32 	%f3190, %f2686, %f2667, %f3172;
	fma.rn.f32 	%f3191, %f2683, %f601, %f3138;
	st.local.v4.f32 	[%rd65+2672], {%f3139, %f3175, %f3183, %f3191};
	fma.rn.f32 	%f3192, %f2683, %f603, %f3143;
	st.local.v4.f32 	[%rd65+6768], {%f3144, %f3176, %f3184, %f3192};
	fma.rn.f32 	%f3193, %f2684, %f601, %f3148;
	st.local.v4.f32 	[%rd65+10864], {%f3149, %f3177, %f3185, %f3193};
	fma.rn.f32 	%f3194, %f2684, %f603, %f3153;
	st.local.v4.f32 	[%rd65+14960], {%f3154, %f3178, %f3186, %f3194};
	fma.rn.f32 	%f3195, %f2685, %f601, %f3158;
	st.local.v4.f32 	[%rd65+19056], {%f3159, %f3179, %f3187, %f3195};
	fma.rn.f32 	%f3196, %f2685, %f603, %f3163;
	st.local.v4.f32 	[%rd65+23152], {%f3164, %f3180, %f3188, %f3196};
	fma.rn.f32 	%f3197, %f2686, %f601, %f3168;
	st.local.v4.f32 	[%rd65+27248], {%f3169, %f3181, %f3189, %f3197};
	fma.rn.f32 	%f3198, %f2686, %f603, %f3173;
	st.local.v4.f32 	[%rd65+31344], {%f3174, %f3182, %f3190, %f3198};
	ld.shared.f32 	%f3199, [%r55+1048];
	ld.local.v4.f32 	{%f3200, %f3201, %f3202, %f3203}, [%rd65+3072];
	fma.rn.f32 	%f3204, %f1, %f39, %f3200;
	ld.local.v4.f32 	{%f3205, %f3206, %f3207, %f3208}, [%rd65+7168];
	fma.rn.f32 	%f3209, %f1, %f45, %f3205;
	ld.local.v4.f32 	{%f3210, %f3211, %f3212, %f3213}, [%rd65+11264];
	fma.rn.f32 	%f3214, %f4, %f39, %f3210;
	ld.local.v4.f32 	{%f3215, %f3216, %f3217, %f3218}, [%rd65+15360];
	fma.rn.f32 	%f3219, %f4, %f45, %f3215;
	ld.local.v4.f32 	{%f3220, %f3221, %f3222, %f3223}, [%rd65+19456];
	fma.rn.f32 	%f3224, %f3199, %f39, %f3220;
	ld.local.v4.f32 	{%f3225, %f3226, %f3227, %f3228}, [%rd65+23552];
	fma.rn.f32 	%f3229, %f3199, %f45, %f3225;
	ld.local.v4.f32 	{%f3230, %f3231, %f3232, %f3233}, [%rd65+27648];
	fma.rn.f32 	%f3234, %f2, %f39, %f3230;
	ld.local.v4.f32 	{%f3235, %f3236, %f3237, %f3238}, [%rd65+31744];
	fma.rn.f32 	%f3239, %f2, %f45, %f3235;
	fma.rn.f32 	%f3240, %f1, %f77, %f3201;
	fma.rn.f32 	%f3241, %f1, %f79, %f3206;
	fma.rn.f32 	%f3242, %f4, %f77, %f3211;
	fma.rn.f32 	%f3243, %f4, %f79, %f3216;
	fma.rn.f32 	%f3244, %f3199, %f77, %f3221;
	fma.rn.f32 	%f3245, %f3199, %f79, %f3226;
	fma.rn.f32 	%f3246, %f2, %f77, %f3231;
	fma.rn.f32 	%f3247, %f2, %f79, %f3236;
	fma.rn.f32 	%f3248, %f1, %f87, %f3202;
	fma.rn.f32 	%f3249, %f1, %f2212, %f3207;
	fma.rn.f32 	%f3250, %f4, %f87, %f3212;
	fma.rn.f32 	%f3251, %f4, %f2212, %f3217;
	fma.rn.f32 	%f3252, %f3199, %f87, %f3222;
	fma.rn.f32 	%f3253, %f3199, %f2212, %f3227;
	fma.rn.f32 	%f3254, %f2, %f87, %f3232;
	fma.rn.f32 	%f3255, %f2, %f2212, %f3237;
	ld.shared.f32 	%f3256, [%r58+12];
	fma.rn.f32 	%f3257, %f1, %f3256, %f3203;
	st.local.v4.f32 	[%rd65+3072], {%f3204, %f3240, %f3248, %f3257};
	fma.rn.f32 	%f3258, %f1, %f99, %f3208;
	st.local.v4.f32 	[%rd65+7168], {%f3209, %f3241, %f3249, %f3258};
	fma.rn.f32 	%f3259, %f4, %f3256, %f3213;
	st.local.v4.f32 	[%rd65+11264], {%f3214, %f3242, %f3250, %f3259};
	fma.rn.f32 	%f3260, %f4, %f99, %f3218;
	st.local.v4.f32 	[%rd65+15360], {%f3219, %f3243, %f3251, %f3260};
	fma.rn.f32 	%f3261, %f3199, %f3256, %f3223;
	st.local.v4.f32 	[%rd65+19456], {%f3224, %f3244, %f3252, %f3261};
	fma.rn.f32 	%f3262, %f3199, %f99, %f3228;
	st.local.v4.f32 	[%rd65+23552], {%f3229, %f3245, %f3253, %f3262};
	fma.rn.f32 	%f3263, %f2, %f3256, %f3233;
	st.local.v4.f32 	[%rd65+27648], {%f3234, %f3246, %f3254, %f3263};
	fma.rn.f32 	%f3264, %f2, %f99, %f3238;
	st.local.v4.f32 	[%rd65+31744], {%f3239, %f3247, %f3255, %f3264};
	ld.local.v4.f32 	{%f3265, %f3266, %f3267, %f3268}, [%rd65+3088];
	fma.rn.f32 	%f3269, %f1, %f111, %f3265;
	ld.local.v4.f32 	{%f3270, %f3271, %f3272, %f3273}, [%rd65+7184];
	fma.rn.f32 	%f3274, %f1, %f117, %f3270;
	ld.local.v4.f32 	{%f3275, %f3276, %f3277, %f3278}, [%rd65+11280];
	fma.rn.f32 	%f3279, %f4, %f111, %f3275;
	ld.local.v4.f32 	{%f3280, %f3281, %f3282, %f3283}, [%rd65+15376];
	fma.rn.f32 	%f3284, %f4, %f117, %f3280;
	ld.local.v4.f32 	{%f3285, %f3286, %f3287, %f3288}, [%rd65+19472];
	fma.rn.f32 	%f3289, %f3199, %f111, %f3285;
	ld.local.v4.f32 	{%f3290, %f3291, %f3292, %f3293}, [%rd65+23568];
	fma.rn.f32 	%f3294, %f3199, %f117, %f3290;
	ld.local.v4.f32 	{%f3295, %f3296, %f3297, %f3298}, [%rd65+27664];
	fma.rn.f32 	%f3299, %f2, %f111, %f3295;
	ld.local.v4.f32 	{%f3300, %f3301, %f3302, %f3303}, [%rd65+31760];
	fma.rn.f32 	%f3304, %f2, %f117, %f3300;
	fma.rn.f32 	%f3305, %f1, %f149, %f3266;
	fma.rn.f32 	%f3306, %f1, %f151, %f3271;
	fma.rn.f32 	%f3307, %f4, %f149, %f3276;
	fma.rn.f32 	%f3308, %f4, %f151, %f3281;
	fma.rn.f32 	%f3309, %f3199, %f149, %f3286;
	fma.rn.f32 	%f3310, %f3199, %f151, %f3291;
	fma.rn.f32 	%f3311, %f2, %f149, %f3296;
	fma.rn.f32 	%f3312, %f2, %f151, %f3301;
	fma.rn.f32 	%f3313, %f1, %f159, %f3267;
	fma.rn.f32 	%f3314, %f1, %f2277, %f3272;
	fma.rn.f32 	%f3315, %f4, %f159, %f3277;
	fma.rn.f32 	%f3316, %f4, %f2277, %f3282;
	fma.rn.f32 	%f3317, %f3199, %f159, %f3287;
	fma.rn.f32 	%f3318, %f3199, %f2277, %f3292;
	fma.rn.f32 	%f3319, %f2, %f159, %f3297;
	fma.rn.f32 	%f3320, %f2, %f2277, %f3302;
	ld.shared.f32 	%f3321, [%r58+28];
	fma.rn.f32 	%f3322, %f1, %f3321, %f3268;
	st.local.v4.f32 	[%rd65+3088], {%f3269, %f3305, %f3313, %f3322};
	fma.rn.f32 	%f3323, %f1, %f171, %f3273;
	st.local.v4.f32 	[%rd65+7184], {%f3274, %f3306, %f3314, %f3323};
	fma.rn.f32 	%f3324, %f4, %f3321, %f3278;
	st.local.v4.f32 	[%rd65+11280], {%f3279, %f3307, %f3315, %f3324};
	fma.rn.f32 	%f3325, %f4, %f171, %f3283;
	st.local.v4.f32 	[%rd65+15376], {%f3284, %f3308, %f3316, %f3325};
	fma.rn.f32 	%f3326, %f3199, %f3321, %f3288;
	st.local.v4.f32 	[%rd65+19472], {%f3289, %f3309, %f3317, %f3326};
	fma.rn.f32 	%f3327, %f3199, %f171, %f3293;
	st.local.v4.f32 	[%rd65+23568], {%f3294, %f3310, %f3318, %f3327};
	fma.rn.f32 	%f3328, %f2, %f3321, %f3298;
	st.local.v4.f32 	[%rd65+27664], {%f3299, %f3311, %f3319, %f3328};
	fma.rn.f32 	%f3329, %f2, %f171, %f3303;
	st.local.v4.f32 	[%rd65+31760], {%f3304, %f3312, %f3320, %f3329};
	ld.local.v4.f32 	{%f3330, %f3331, %f3332, %f3333}, [%rd65+3104];
	fma.rn.f32 	%f3334, %f1, %f183, %f3330;
	ld.local.v4.f32 	{%f3335, %f3336, %f3337, %f3338}, [%rd65+7200];
	fma.rn.f32 	%f3339, %f1, %f189, %f3335;
	ld.local.v4.f32 	{%f3340, %f3341, %f3342, %f3343}, [%rd65+11296];
	fma.rn.f32 	%f3344, %f4, %f183, %f3340;
	ld.local.v4.f32 	{%f3345, %f3346, %f3347, %f3348}, [%rd65+15392];
	fma.rn.f32 	%f3349, %f4, %f189, %f3345;
	ld.local.v4.f32 	{%f3350, %f3351, %f3352, %f3353}, [%rd65+19488];
	fma.rn.f32 	%f3354, %f3199, %f183, %f3350;
	ld.local.v4.f32 	{%f3355, %f3356, %f3357, %f3358}, [%rd65+23584];
	fma.rn.f32 	%f3359, %f3199, %f189, %f3355;
	ld.local.v4.f32 	{%f3360, %f3361, %f3362, %f3363}, [%rd65+27680];
	fma.rn.f32 	%f3364, %f2, %f183, %f3360;
	ld.local.v4.f32 	{%f3365, %f3366, %f3367, %f3368}, [%rd65+31776];
	fma.rn.f32 	%f3369, %f2, %f189, %f3365;
	fma.rn.f32 	%f3370, %f1, %f221, %f3331;
	fma.rn.f32 	%f3371, %f1, %f223, %f3336;
	fma.rn.f32 	%f3372, %f4, %f221, %f3341;
	fma.rn.f32 	%f3373, %f4, %f223, %f3346;
	fma.rn.f32 	%f3374, %f3199, %f221, %f3351;
	fma.rn.f32 	%f3375, %f3199, %f223, %f3356;
	fma.rn.f32 	%f3376, %f2, %f221, %f3361;
	fma.rn.f32 	%f3377, %f2, %f223, %f3366;
	fma.rn.f32 	%f3378, %f1, %f231, %f3332;
	fma.rn.f32 	%f3379, %f1, %f2342, %f3337;
	fma.rn.f32 	%f3380, %f4, %f231, %f3342;
	fma.rn.f32 	%f3381, %f4, %f2342, %f3347;
	fma.rn.f32 	%f3382, %f3199, %f231, %f3352;
	fma.rn.f32 	%f3383, %f3199, %f2342, %f3357;
	fma.rn.f32 	%f3384, %f2, %f231, %f3362;
	fma.rn.f32 	%f3385, %f2, %f2342, %f3367;
	ld.shared.f32 	%f3386, [%r58+44];
	fma.rn.f32 	%f3387, %f1, %f3386, %f3333;
	st.local.v4.f32 	[%rd65+3104], {%f3334, %f3370, %f3378, %f3387};
	fma.rn.f32 	%f3388, %f1, %f243, %f3338;
	st.local.v4.f32 	[%rd65+7200], {%f3339, %f3371, %f3379, %f3388};
	fma.rn.f32 	%f3389, %f4, %f3386, %f3343;
	st.local.v4.f32 	[%rd65+11296], {%f3344, %f3372, %f3380, %f3389};
	fma.rn.f32 	%f3390, %f4, %f243, %f3348;
	st.local.v4.f32 	[%rd65+15392], {%f3349, %f3373, %f3381, %f3390};
	fma.rn.f32 	%f3391, %f3199, %f3386, %f3353;
	st.local.v4.f32 	[%rd65+19488], {%f3354, %f3374, %f3382, %f3391};
	fma.rn.f32 	%f3392, %f3199, %f243, %f3358;
	st.local.v4.f32 	[%rd65+23584], {%f3359, %f3375, %f3383, %f3392};
	fma.rn.f32 	%f3393, %f2, %f3386, %f3363;
	st.local.v4.f32 	[%rd65+27680], {%f3364, %f3376, %f3384, %f3393};
	fma.rn.f32 	%f3394, %f2, %f243, %f3368;
	st.local.v4.f32 	[%rd65+31776], {%f3369, %f3377, %f3385, %f3394};
	ld.local.v4.f32 	{%f3395, %f3396, %f3397, %f3398}, [%rd65+3120];
	fma.rn.f32 	%f3399, %f1, %f255, %f3395;
	ld.local.v4.f32 	{%f3400, %f3401, %f3402, %f3403}, [%rd65+7216];
	fma.rn.f32 	%f3404, %f1, %f261, %f3400;
	ld.local.v4.f32 	{%f3405, %f3406, %f3407, %f3408}, [%rd65+11312];
	fma.rn.f32 	%f3409, %f4, %f255, %f3405;
	ld.local.v4.f32 	{%f3410, %f3411, %f3412, %f3413}, [%rd65+15408];
	fma.rn.f32 	%f3414, %f4, %f261, %f3410;
	ld.local.v4.f32 	{%f3415, %f3416, %f3417, %f3418}, [%rd65+19504];
	fma.rn.f32 	%f3419, %f3199, %f255, %f3415;
	ld.local.v4.f32 	{%f3420, %f3421, %f3422, %f3423}, [%rd65+23600];
	fma.rn.f32 	%f3424, %f3199, %f261, %f3420;
	ld.local.v4.f32 	{%f3425, %f3426, %f3427, %f3428}, [%rd65+27696];
	fma.rn.f32 	%f3429, %f2, %f255, %f3425;
	ld.local.v4.f32 	{%f3430, %f3431, %f3432, %f3433}, [%rd65+31792];
	fma.rn.f32 	%f3434, %f2, %f261, %f3430;
	fma.rn.f32 	%f3435, %f1, %f293, %f3396;
	fma.rn.f32 	%f3436, %f1, %f295, %f3401;
	fma.rn.f32 	%f3437, %f4, %f293, %f3406;
	fma.rn.f32 	%f3438, %f4, %f295, %f3411;
	fma.rn.f32 	%f3439, %f3199, %f293, %f3416;
	fma.rn.f32 	%f3440, %f3199, %f295, %f3421;
	fma.rn.f32 	%f3441, %f2, %f293, %f3426;
	fma.rn.f32 	%f3442, %f2, %f295, %f3431;
	fma.rn.f32 	%f3443, %f1, %f303, %f3397;
	fma.rn.f32 	%f3444, %f1, %f2407, %f3402;
	fma.rn.f32 	%f3445, %f4, %f303, %f3407;
	fma.rn.f32 	%f3446, %f4, %f2407, %f3412;
	fma.rn.f32 	%f3447, %f3199, %f303, %f3417;
	fma.rn.f32 	%f3448, %f3199, %f2407, %f3422;
	fma.rn.f32 	%f3449, %f2, %f303, %f3427;
	fma.rn.f32 	%f3450, %f2, %f2407, %f3432;
	ld.shared.f32 	%f3451, [%r58+60];
	fma.rn.f32 	%f3452, %f1, %f3451, %f3398;
	st.local.v4.f32 	[%rd65+3120], {%f3399, %f3435, %f3443, %f3452};
	fma.rn.f32 	%f3453, %f1, %f315, %f3403;
	st.local.v4.f32 	[%rd65+7216], {%f3404, %f3436, %f3444, %f3453};
	fma.rn.f32 	%f3454, %f4, %f3451, %f3408;
	st.local.v4.f32 	[%rd65+11312], {%f3409, %f3437, %f3445, %f3454};
	fma.rn.f32 	%f3455, %f4, %f315, %f3413;
	st.local.v4.f32 	[%rd65+15408], {%f3414, %f3438, %f3446, %f3455};
	fma.rn.f32 	%f3456, %f3199, %f3451, %f3418;
	st.local.v4.f32 	[%rd65+19504], {%f3419, %f3439, %f3447, %f3456};
	fma.rn.f32 	%f3457, %f3199, %f315, %f3423;
	st.local.v4.f32 	[%rd65+23600], {%f3424, %f3440, %f3448, %f3457};
	fma.rn.f32 	%f3458, %f2, %f3451, %f3428;
	st.local.v4.f32 	[%rd65+27696], {%f3429, %f3441, %f3449, %f3458};
	fma.rn.f32 	%f3459, %f2, %f315, %f3433;
	st.local.v4.f32 	[%rd65+31792], {%f3434, %f3442, %f3450, %f3459};
	ld.local.v4.f32 	{%f3460, %f3461, %f3462, %f3463}, [%rd65+3136];
	fma.rn.f32 	%f3464, %f1, %f327, %f3460;
	ld.local.v4.f32 	{%f3465, %f3466, %f3467, %f3468}, [%rd65+7232];
	fma.rn.f32 	%f3469, %f1, %f333, %f3465;
	ld.local.v4.f32 	{%f3470, %f3471, %f3472, %f3473}, [%rd65+11328];
	fma.rn.f32 	%f3474, %f4, %f327, %f3470;
	ld.local.v4.f32 	{%f3475, %f3476, %f3477, %f3478}, [%rd65+15424];
	fma.rn.f32 	%f3479, %f4, %f333, %f3475;
	ld.local.v4.f32 	{%f3480, %f3481, %f3482, %f3483}, [%rd65+19520];
	fma.rn.f32 	%f3484, %f3199, %f327, %f3480;
	ld.local.v4.f32 	{%f3485, %f3486, %f3487, %f3488}, [%rd65+23616];
	fma.rn.f32 	%f3489, %f3199, %f333, %f3485;
	ld.local.v4.f32 	{%f3490, %f3491, %f3492, %f3493}, [%rd65+27712];
	fma.rn.f32 	%f3494, %f2, %f327, %f3490;
	ld.local.v4.f32 	{%f3495, %f3496, %f3497, %f3498}, [%rd65+31808];
	fma.rn.f32 	%f3499, %f2, %f333, %f3495;
	fma.rn.f32 	%f3500, %f1, %f365, %f3461;
	fma.rn.f32 	%f3501, %f1, %f367, %f3466;
	fma.rn.f32 	%f3502, %f4, %f365, %f3471;
	fma.rn.f32 	%f3503, %f4, %f367, %f3476;
	fma.rn.f32 	%f3504, %f3199, %f365, %f3481;
	fma.rn.f32 	%f3505, %f3199, %f367, %f3486;
	fma.rn.f32 	%f3506, %f2, %f365, %f3491;
	fma.rn.f32 	%f3507, %f2, %f367, %f3496;
	fma.rn.f32 	%f3508, %f1, %f375, %f3462;
	fma.rn.f32 	%f3509, %f1, %f2472, %f3467;
	fma.rn.f32 	%f3510, %f4, %f375, %f3472;
	fma.rn.f32 	%f3511, %f4, %f2472, %f3477;
	fma.rn.f32 	%f3512, %f3199, %f375, %f3482;
	fma.rn.f32 	%f3513, %f3199, %f2472, %f3487;
	fma.rn.f32 	%f3514, %f2, %f375, %f3492;
	fma.rn.f32 	%f3515, %f2, %f2472, %f3497;
	ld.shared.f32 	%f3516, [%r58+76];
	fma.rn.f32 	%f3517, %f1, %f3516, %f3463;
	st.local.v4.f32 	[%rd65+3136], {%f3464, %f3500, %f3508, %f3517};
	fma.rn.f32 	%f3518, %f1, %f387, %f3468;
	st.local.v4.f32 	[%rd65+7232], {%f3469, %f3501, %f3509, %f3518};
	fma.rn.f32 	%f3519, %f4, %f3516, %f3473;
	st.local.v4.f32 	[%rd65+11328], {%f3474, %f3502, %f3510, %f3519};
	fma.rn.f32 	%f3520, %f4, %f387, %f3478;
	st.local.v4.f32 	[%rd65+15424], {%f3479, %f3503, %f3511, %f3520};
	fma.rn.f32 	%f3521, %f3199, %f3516, %f3483;
	st.local.v4.f32 	[%rd65+19520], {%f3484, %f3504, %f3512, %f3521};
	fma.rn.f32 	%f3522, %f3199, %f387, %f3488;
	st.local.v4.f32 	[%rd65+23616], {%f3489, %f3505, %f3513, %f3522};
	fma.rn.f32 	%f3523, %f2, %f3516, %f3493;
	st.local.v4.f32 	[%rd65+27712], {%f3494, %f3506, %f3514, %f3523};
	fma.rn.f32 	%f3524, %f2, %f387, %f3498;
	st.local.v4.f32 	[%rd65+31808], {%f3499, %f3507, %f3515, %f3524};
	ld.local.v4.f32 	{%f3525, %f3526, %f3527, %f3528}, [%rd65+3152];
	fma.rn.f32 	%f3529, %f1, %f399, %f3525;
	ld.local.v4.f32 	{%f3530, %f3531, %f3532, %f3533}, [%rd65+7248];
	fma.rn.f32 	%f3534, %f1, %f405, %f3530;
	ld.local.v4.f32 	{%f3535, %f3536, %f3537, %f3538}, [%rd65+11344];
	fma.rn.f32 	%f3539, %f4, %f399, %f3535;
	ld.local.v4.f32 	{%f3540, %f3541, %f3542, %f3543}, [%rd65+15440];
	fma.rn.f32 	%f3544, %f4, %f405, %f3540;
	ld.local.v4.f32 	{%f3545, %f3546, %f3547, %f3548}, [%rd65+19536];
	fma.rn.f32 	%f3549, %f3199, %f399, %f3545;
	ld.local.v4.f32 	{%f3550, %f3551, %f3552, %f3553}, [%rd65+23632];
	fma.rn.f32 	%f3554, %f3199, %f405, %f3550;
	ld.local.v4.f32 	{%f3555, %f3556, %f3557, %f3558}, [%rd65+27728];
	fma.rn.f32 	%f3559, %f2, %f399, %f3555;
	ld.local.v4.f32 	{%f3560, %f3561, %f3562, %f3563}, [%rd65+31824];
	fma.rn.f32 	%f3564, %f2, %f405, %f3560;
	fma.rn.f32 	%f3565, %f1, %f437, %f3526;
	fma.rn.f32 	%f3566, %f1, %f439, %f3531;
	fma.rn.f32 	%f3567, %f4, %f437, %f3536;
	fma.rn.f32 	%f3568, %f4, %f439, %f3541;
	fma.rn.f32 	%f3569, %f3199, %f437, %f3546;
	fma.rn.f32 	%f3570, %f3199, %f439, %f3551;
	fma.rn.f32 	%f3571, %f2, %f437, %f3556;
	fma.rn.f32 	%f3572, %f2, %f439, %f3561;
	fma.rn.f32 	%f3573, %f1, %f447, %f3527;
	fma.rn.f32 	%f3574, %f1, %f2537, %f3532;
	fma.rn.f32 	%f3575, %f4, %f447, %f3537;
	fma.rn.f32 	%f3576, %f4, %f2537, %f3542;
	fma.rn.f32 	%f3577, %f3199, %f447, %f3547;
	fma.rn.f32 	%f3578, %f3199, %f2537, %f3552;
	fma.rn.f32 	%f3579, %f2, %f447, %f3557;
	fma.rn.f32 	%f3580, %f2, %f2537, %f3562;
	ld.shared.f32 	%f3581, [%r58+92];
	fma.rn.f32 	%f3582, %f1, %f3581, %f3528;
	st.local.v4.f32 	[%rd65+3152], {%f3529, %f3565, %f3573, %f3582};
	fma.rn.f32 	%f3583, %f1, %f459, %f3533;
	st.local.v4.f32 	[%rd65+7248], {%f3534, %f3566, %f3574, %f3583};
	fma.rn.f32 	%f3584, %f4, %f3581, %f3538;
	st.local.v4.f32 	[%rd65+11344], {%f3539, %f3567, %f3575, %f3584};
	fma.rn.f32 	%f3585, %f4, %f459, %f3543;
	st.local.v4.f32 	[%rd65+15440], {%f3544, %f3568, %f3576, %f3585};
	fma.rn.f32 	%f3586, %f3199, %f3581, %f3548;
	st.local.v4.f32 	[%rd65+19536], {%f3549, %f3569, %f3577, %f3586};
	fma.rn.f32 	%f3587, %f3199, %f459, %f3553;
	st.local.v4.f32 	[%rd65+23632], {%f3554, %f3570, %f3578, %f3587};
	fma.rn.f32 	%f3588, %f2, %f3581, %f3558;
	st.local.v4.f32 	[%rd65+27728], {%f3559, %f3571, %f3579, %f3588};
	fma.rn.f32 	%f3589, %f2, %f459, %f3563;
	st.local.v4.f32 	[%rd65+31824], {%f3564, %f3572, %f3580, %f3589};
	ld.local.v4.f32 	{%f3590, %f3591, %f3592, %f3593}, [%rd65+3168];
	fma.rn.f32 	%f3594, %f1, %f471, %f3590;
	ld.local.v4.f32 	{%f3595, %f3596, %f3597, %f3598}, [%rd65+7264];
	fma.rn.f32 	%f3599, %f1, %f477, %f3595;
	ld.local.v4.f32 	{%f3600, %f3601, %f3602, %f3603}, [%rd65+11360];
	fma.rn.f32 	%f3604, %f4, %f471, %f3600;
	ld.local.v4.f32 	{%f3605, %f3606, %f3607, %f3608}, [%rd65+15456];
	fma.rn.f32 	%f3609, %f4, %f477, %f3605;
	ld.local.v4.f32 	{%f3610, %f3611, %f3612, %f3613}, [%rd65+19552];
	fma.rn.f32 	%f3614, %f3199, %f471, %f3610;
	ld.local.v4.f32 	{%f3615, %f3616, %f3617, %f3618}, [%rd65+23648];
	fma.rn.f32 	%f3619, %f3199, %f477, %f3615;
	ld.local.v4.f32 	{%f3620, %f3621, %f3622, %f3623}, [%rd65+27744];
	fma.rn.f32 	%f3624, %f2, %f471, %f3620;
	ld.local.v4.f32 	{%f3625, %f3626, %f3627, %f3628}, [%rd65+31840];
	fma.rn.f32 	%f3629, %f2, %f477, %f3625;
	fma.rn.f32 	%f3630, %f1, %f509, %f3591;
	fma.rn.f32 	%f3631, %f1, %f511, %f3596;
	fma.rn.f32 	%f3632, %f4, %f509, %f3601;
	fma.rn.f32 	%f3633, %f4, %f511, %f3606;
	fma.rn.f32 	%f3634, %f3199, %f509, %f3611;
	fma.rn.f32 	%f3635, %f3199, %f511, %f3616;
	fma.rn.f32 	%f3636, %f2, %f509, %f3621;
	fma.rn.f32 	%f3637, %f2, %f511, %f3626;
	fma.rn.f32 	%f3638, %f1, %f519, %f3592;
	fma.rn.f32 	%f3639, %f1, %f2602, %f3597;
	fma.rn.f32 	%f3640, %f4, %f519, %f3602;
	fma.rn.f32 	%f3641, %f4, %f2602, %f3607;
	fma.rn.f32 	%f3642, %f3199, %f519, %f3612;
	fma.rn.f32 	%f3643, %f3199, %f2602, %f3617;
	fma.rn.f32 	%f3644, %f2, %f519, %f3622;
	fma.rn.f32 	%f3645, %f2, %f2602, %f3627;
	ld.shared.f32 	%f3646, [%r58+108];
	fma.rn.f32 	%f3647, %f1, %f3646, %f3593;
	st.local.v4.f32 	[%rd65+3168], {%f3594, %f3630, %f3638, %f3647};
	fma.rn.f32 	%f3648, %f1, %f531, %f3598;
	st.local.v4.f32 	[%rd65+7264], {%f3599, %f3631, %f3639, %f3648};
	fma.rn.f32 	%f3649, %f4, %f3646, %f3603;
	st.local.v4.f32 	[%rd65+11360], {%f3604, %f3632, %f3640, %f3649};
	fma.rn.f32 	%f3650, %f4, %f531, %f3608;
	st.local.v4.f32 	[%rd65+15456], {%f3609, %f3633, %f3641, %f3650};
	fma.rn.f32 	%f3651, %f3199, %f3646, %f3613;
	st.local.v4.f32 	[%rd65+19552], {%f3614, %f3634, %f3642, %f3651};
	fma.rn.f32 	%f3652, %f3199, %f531, %f3618;
	st.local.v4.f32 	[%rd65+23648], {%f3619, %f3635, %f3643, %f3652};
	fma.rn.f32 	%f3653, %f2, %f3646, %f3623;
	st.local.v4.f32 	[%rd65+27744], {%f3624, %f3636, %f3644, %f3653};
	fma.rn.f32 	%f3654, %f2, %f531, %f3628;
	st.local.v4.f32 	[%rd65+31840], {%f3629, %f3637, %f3645, %f3654};
	ld.local.v4.f32 	{%f3655, %f3656, %f3657, %f3658}, [%rd65+3184];
	fma.rn.f32 	%f3659, %f1, %f543, %f3655;
	ld.local.v4.f32 	{%f3660, %f3661, %f3662, %f3663}, [%rd65+7280];
	fma.rn.f32 	%f3664, %f1, %f549, %f3660;
	ld.local.v4.f32 	{%f3665, %f3666, %f3667, %f3668}, [%rd65+11376];
	fma.rn.f32 	%f3669, %f4, %f543, %f3665;
	ld.local.v4.f32 	{%f3670, %f3671, %f3672, %f3673}, [%rd65+15472];
	fma.rn.f32 	%f3674, %f4, %f549, %f3670;
	ld.local.v4.f32 	{%f3675, %f3676, %f3677, %f3678}, [%rd65+19568];
	fma.rn.f32 	%f3679, %f3199, %f543, %f3675;
	ld.local.v4.f32 	{%f3680, %f3681, %f3682, %f3683}, [%rd65+23664];
	fma.rn.f32 	%f3684, %f3199, %f549, %f3680;
	ld.local.v4.f32 	{%f3685, %f3686, %f3687, %f3688}, [%rd65+27760];
	fma.rn.f32 	%f3689, %f2, %f543, %f3685;
	ld.local.v4.f32 	{%f3690, %f3691, %f3692, %f3693}, [%rd65+31856];
	fma.rn.f32 	%f3694, %f2, %f549, %f3690;
	fma.rn.f32 	%f3695, %f1, %f581, %f3656;
	fma.rn.f32 	%f3696, %f1, %f583, %f3661;
	fma.rn.f32 	%f3697, %f4, %f581, %f3666;
	fma.rn.f32 	%f3698, %f4, %f583, %f3671;
	fma.rn.f32 	%f3699, %f3199, %f581, %f3676;
	fma.rn.f32 	%f3700, %f3199, %f583, %f3681;
	fma.rn.f32 	%f3701, %f2, %f581, %f3686;
	fma.rn.f32 	%f3702, %f2, %f583, %f3691;
	fma.rn.f32 	%f3703, %f1, %f591, %f3657;
	fma.rn.f32 	%f3704, %f1, %f2667, %f3662;
	fma.rn.f32 	%f3705, %f4, %f591, %f3667;
	fma.rn.f32 	%f3706, %f4, %f2667, %f3672;
	fma.rn.f32 	%f3707, %f3199, %f591, %f3677;
	fma.rn.f32 	%f3708, %f3199, %f2667, %f3682;
	fma.rn.f32 	%f3709, %f2, %f591, %f3687;
	fma.rn.f32 	%f3710, %f2, %f2667, %f3692;
	ld.shared.f32 	%f3711, [%r58+124];
	fma.rn.f32 	%f3712, %f1, %f3711, %f3658;
	st.local.v4.f32 	[%rd65+3184], {%f3659, %f3695, %f3703, %f3712};
	fma.rn.f32 	%f3713, %f1, %f603, %f3663;
	st.local.v4.f32 	[%rd65+7280], {%f3664, %f3696, %f3704, %f3713};
	fma.rn.f32 	%f3714, %f4, %f3711, %f3668;
	st.local.v4.f32 	[%rd65+11376], {%f3669, %f3697, %f3705, %f3714};
	fma.rn.f32 	%f3715, %f4, %f603, %f3673;
	st.local.v4.f32 	[%rd65+15472], {%f3674, %f3698, %f3706, %f3715};
	fma.rn.f32 	%f3716, %f3199, %f3711, %f3678;
	st.local.v4.f32 	[%rd65+19568], {%f3679, %f3699, %f3707, %f3716};
	fma.rn.f32 	%f3717, %f3199, %f603, %f3683;
	st.local.v4.f32 	[%rd65+23664], {%f3684, %f3700, %f3708, %f3717};
	fma.rn.f32 	%f3718, %f2, %f3711, %f3688;
	st.local.v4.f32 	[%rd65+27760], {%f3689, %f3701, %f3709, %f3718};
	fma.rn.f32 	%f3719, %f2, %f603, %f3693;
	st.local.v4.f32 	[%rd65+31856], {%f3694, %f3702, %f3710, %f3719};
	ld.shared.f32 	%f3720, [%r55+28];
	ld.shared.f32 	%f3721, [%r55+540];
	ld.local.v4.f32 	{%f3722, %f3723, %f3724, %f3725}, [%rd65+3584];
	fma.rn.f32 	%f3726, %f3720, %f39, %f3722;
	ld.local.v4.f32 	{%f3727, %f3728, %f3729, %f3730}, [%rd65+7680];
	fma.rn.f32 	%f3731, %f3720, %f45, %f3727;
	ld.local.v4.f32 	{%f3732, %f3733, %f3734, %f3735}, [%rd65+11776];
	fma.rn.f32 	%f3736, %f3721, %f39, %f3732;
	ld.local.v4.f32 	{%f3737, %f3738, %f3739, %f3740}, [%rd65+15872];
	fma.rn.f32 	%f3741, %f3721, %f45, %f3737;
	ld.local.v4.f32 	{%f3742, %f3743, %f3744, %f3745}, [%rd65+19968];
	fma.rn.f32 	%f3746, %f5, %f39, %f3742;
	ld.local.v4.f32 	{%f3747, %f3748, %f3749, %f3750}, [%rd65+24064];
	fma.rn.f32 	%f3751, %f5, %f45, %f3747;
	ld.local.v4.f32 	{%f3752, %f3753, %f3754, %f3755}, [%rd65+28160];
	fma.rn.f32 	%f3756, %f3, %f39, %f3752;
	ld.local.v4.f32 	{%f3757, %f3758, %f3759, %f3760}, [%rd65+32256];
	fma.rn.f32 	%f3761, %f3, %f45, %f3757;
	fma.rn.f32 	%f3762, %f3720, %f77, %f3723;
	fma.rn.f32 	%f3763, %f3720, %f79, %f3728;
	fma.rn.f32 	%f3764, %f3721, %f77, %f3733;
	fma.rn.f32 	%f3765, %f3721, %f79, %f3738;
	fma.rn.f32 	%f3766, %f5, %f77, %f3743;
	fma.rn.f32 	%f3767, %f5, %f79, %f3748;
	fma.rn.f32 	%f3768, %f3, %f77, %f3753;
	fma.rn.f32 	%f3769, %f3, %f79, %f3758;
	fma.rn.f32 	%f3770, %f3720, %f87, %f3724;
	fma.rn.f32 	%f3771, %f3720, %f2212, %f3729;
	fma.rn.f32 	%f3772, %f3721, %f87, %f3734;
	fma.rn.f32 	%f3773, %f3721, %f2212, %f3739;
	fma.rn.f32 	%f3774, %f5, %f87, %f3744;
	fma.rn.f32 	%f3775, %f5, %f2212, %f3749;
	fma.rn.f32 	%f3776, %f3, %f87, %f3754;
	fma.rn.f32 	%f3777, %f3, %f2212, %f3759;
	fma.rn.f32 	%f3778, %f3720, %f3256, %f3725;
	st.local.v4.f32 	[%rd65+3584], {%f3726, %f3762, %f3770, %f3778};
	fma.rn.f32 	%f3779, %f3720, %f99, %f3730;
	st.local.v4.f32 	[%rd65+7680], {%f3731, %f3763, %f3771, %f3779};
	fma.rn.f32 	%f3780, %f3721, %f3256, %f3735;
	st.local.v4.f32 	[%rd65+11776], {%f3736, %f3764, %f3772, %f3780};
	fma.rn.f32 	%f3781, %f3721, %f99, %f3740;
	st.local.v4.f32 	[%rd65+15872], {%f3741, %f3765, %f3773, %f3781};
	fma.rn.f32 	%f3782, %f5, %f3256, %f3745;
	st.local.v4.f32 	[%rd65+19968], {%f3746, %f3766, %f3774, %f3782};
	fma.rn.f32 	%f3783, %f5, %f99, %f3750;
	st.local.v4.f32 	[%rd65+24064], {%f3751, %f3767, %f3775, %f3783};
	fma.rn.f32 	%f3784, %f3, %f3256, %f3755;
	st.local.v4.f32 	[%rd65+28160], {%f3756, %f3768, %f3776, %f3784};
	fma.rn.f32 	%f3785, %f3, %f99, %f3760;
	st.local.v4.f32 	[%rd65+32256], {%f3761, %f3769, %f3777, %f3785};
	ld.local.v4.f32 	{%f3786, %f3787, %f3788, %f3789}, [%rd65+3600];
	fma.rn.f32 	%f3790, %f3720, %f111, %f3786;
	ld.local.v4.f32 	{%f3791, %f3792, %f3793, %f3794}, [%rd65+7696];
	fma.rn.f32 	%f3795, %f3720, %f117, %f3791;
	ld.local.v4.f32 	{%f3796, %f3797, %f3798, %f3799}, [%rd65+11792];
	fma.rn.f32 	%f3800, %f3721, %f111, %f3796;
	ld.local.v4.f32 	{%f3801, %f3802, %f3803, %f3804}, [%rd65+15888];
	fma.rn.f32 	%f3805, %f3721, %f117, %f3801;
	ld.local.v4.f32 	{%f3806, %f3807, %f3808, %f3809}, [%rd65+19984];
	fma.rn.f32 	%f3810, %f5, %f111, %f3806;
	ld.local.v4.f32 	{%f3811, %f3812, %f3813, %f3814}, [%rd65+24080];
	fma.rn.f32 	%f3815, %f5, %f117, %f3811;
	ld.local.v4.f32 	{%f3816, %f3817, %f3818, %f3819}, [%rd65+28176];
	fma.rn.f32 	%f3820, %f3, %f111, %f3816;
	ld.local.v4.f32 	{%f3821, %f3822, %f3823, %f3824}, [%rd65+32272];
	fma.rn.f32 	%f3825, %f3, %f117, %f3821;
	fma.rn.f32 	%f3826, %f3720, %f149, %f3787;
	fma.rn.f32 	%f3827, %f3720, %f151, %f3792;
	fma.rn.f32 	%f3828, %f3721, %f149, %f3797;
	fma.rn.f32 	%f3829, %f3721, %f151, %f3802;
	fma.rn.f32 	%f3830, %f5, %f149, %f3807;
	fma.rn.f32 	%f3831, %f5, %f151, %f3812;
	fma.rn.f32 	%f3832, %f3, %f149, %f3817;
	fma.rn.f32 	%f3833, %f3, %f151, %f3822;
	fma.rn.f32 	%f3834, %f3720, %f159, %f3788;
	fma.rn.f32 	%f3835, %f3720, %f2277, %f3793;
	fma.rn.f32 	%f3836, %f3721, %f159, %f3798;
	fma.rn.f32 	%f3837, %f3721, %f2277, %f3803;
	fma.rn.f32 	%f3838, %f5, %f159, %f3808;
	fma.rn.f32 	%f3839, %f5, %f2277, %f3813;
	fma.rn.f32 	%f3840, %f3, %f159, %f3818;
	fma.rn.f32 	%f3841, %f3, %f2277, %f3823;
	fma.rn.f32 	%f3842, %f3720, %f3321, %f3789;
	st.local.v4.f32 	[%rd65+3600], {%f3790, %f3826, %f3834, %f3842};
	fma.rn.f32 	%f3843, %f3720, %f171, %f3794;
	st.local.v4.f32 	[%rd65+7696], {%f3795, %f3827, %f3835, %f3843};
	fma.rn.f32 	%f3844, %f3721, %f3321, %f3799;
	st.local.v4.f32 	[%rd65+11792], {%f3800, %f3828, %f3836, %f3844};
	fma.rn.f32 	%f3845, %f3721, %f171, %f3804;
	st.local.v4.f32 	[%rd65+15888], {%f3805, %f3829, %f3837, %f3845};
	fma.rn.f32 	%f3846, %f5, %f3321, %f3809;
	st.local.v4.f32 	[%rd65+19984], {%f3810, %f3830, %f3838, %f3846};
	fma.rn.f32 	%f3847, %f5, %f171, %f3814;
	st.local.v4.f32 	[%rd65+24080], {%f3815, %f3831, %f3839, %f3847};
	fma.rn.f32 	%f3848, %f3, %f3321, %f3819;
	st.local.v4.f32 	[%rd65+28176], {%f3820, %f3832, %f3840, %f3848};
	fma.rn.f32 	%f3849, %f3, %f171, %f3824;
	st.local.v4.f32 	[%rd65+32272], {%f3825, %f3833, %f3841, %f3849};
	ld.local.v4.f32 	{%f3850, %f3851, %f3852, %f3853}, [%rd65+3616];
	fma.rn.f32 	%f3854, %f3720, %f183, %f3850;
	ld.local.v4.f32 	{%f3855, %f3856, %f3857, %f3858}, [%rd65+7712];
	fma.rn.f32 	%f3859, %f3720, %f189, %f3855;
	ld.local.v4.f32 	{%f3860, %f3861, %f3862, %f3863}, [%rd65+11808];
	fma.rn.f32 	%f3864, %f3721, %f183, %f3860;
	ld.local.v4.f32 	{%f3865, %f3866, %f3867, %f3868}, [%rd65+15904];
	fma.rn.f32 	%f3869, %f3721, %f189, %f3865;
	ld.local.v4.f32 	{%f3870, %f3871, %f3872, %f3873}, [%rd65+20000];
	fma.rn.f32 	%f3874, %f5, %f183, %f3870;
	ld.local.v4.f32 	{%f3875, %f3876, %f3877, %f3878}, [%rd65+24096];
	fma.rn.f32 	%f3879, %f5, %f189, %f3875;
	ld.local.v4.f32 	{%f3880, %f3881, %f3882, %f3883}, [%rd65+28192];
	fma.rn.f32 	%f3884, %f3, %f183, %f3880;
	ld.local.v4.f32 	{%f3885, %f3886, %f3887, %f3888}, [%rd65+32288];
	fma.rn.f32 	%f3889, %f3, %f189, %f3885;
	fma.rn.f32 	%f3890, %f3720, %f221, %f3851;
	fma.rn.f32 	%f3891, %f3720, %f223, %f3856;
	fma.rn.f32 	%f3892, %f3721, %f221, %f3861;
	fma.rn.f32 	%f3893, %f3721, %f223, %f3866;
	fma.rn.f32 	%f3894, %f5, %f221, %f3871;
	fma.rn.f32 	%f3895, %f5, %f223, %f3876;
	fma.rn.f32 	%f3896, %f3, %f221, %f3881;
	fma.rn.f32 	%f3897, %f3, %f223, %f3886;
	fma.rn.f32 	%f3898, %f3720, %f231, %f3852;
	fma.rn.f32 	%f3899, %f3720, %f2342, %f3857;
	fma.rn.f32 	%f3900, %f3721, %f231, %f3862;
	fma.rn.f32 	%f3901, %f3721, %f2342, %f3867;
	fma.rn.f32 	%f3902, %f5, %f231, %f3872;
	fma.rn.f32 	%f3903, %f5, %f2342, %f3877;
	fma.rn.f32 	%f3904, %f3, %f231, %f3882;
	fma.rn.f32 	%f3905, %f3, %f2342, %f3887;
	fma.rn.f32 	%f3906, %f3720, %f3386, %f3853;
	st.local.v4.f32 	[%rd65+3616], {%f3854, %f3890, %f3898, %f3906};
	fma.rn.f32 	%f3907, %f3720, %f243, %f3858;
	st.local.v4.f32 	[%rd65+7712], {%f3859, %f3891, %f3899, %f3907};
	fma.rn.f32 	%f3908, %f3721, %f3386, %f3863;
	st.local.v4.f32 	[%rd65+11808], {%f3864, %f3892, %f3900, %f3908};
	fma.rn.f32 	%f3909, %f3721, %f243, %f3868;
	st.local.v4.f32 	[%rd65+15904], {%f3869, %f3893, %f3901, %f3909};
	fma.rn.f32 	%f3910, %f5, %f3386, %f3873;
	st.local.v4.f32 	[%rd65+20000], {%f3874, %f3894, %f3902, %f3910};
	fma.rn.f32 	%f3911, %f5, %f243, %f3878;
	st.local.v4.f32 	[%rd65+24096], {%f3879, %f3895, %f3903, %f3911};
	fma.rn.f32 	%f3912, %f3, %f3386, %f3883;
	st.local.v4.f32 	[%rd65+28192], {%f3884, %f3896, %f3904, %f3912};
	fma.rn.f32 	%f3913, %f3, %f243, %f3888;
	st.local.v4.f32 	[%rd65+32288], {%f3889, %f3897, %f3905, %f3913};
	ld.local.v4.f32 	{%f3914, %f3915, %f3916, %f3917}, [%rd65+3632];
	fma.rn.f32 	%f3918, %f3720, %f255, %f3914;
	ld.local.v4.f32 	{%f3919, %f3920, %f3921, %f3922}, [%rd65+7728];
	fma.rn.f32 	%f3923, %f3720, %f261, %f3919;
	ld.local.v4.f32 	{%f3924, %f3925, %f3926, %f3927}, [%rd65+11824];
	fma.rn.f32 	%f3928, %f3721, %f255, %f3924;
	ld.local.v4.f32 	{%f3929, %f3930, %f3931, %f3932}, [%rd65+15920];
	fma.rn.f32 	%f3933, %f3721, %f261, %f3929;
	ld.local.v4.f32 	{%f3934, %f3935, %f3936, %f3937}, [%rd65+20016];
	fma.rn.f32 	%f3938, %f5, %f255, %f3934;
	ld.local.v4.f32 	{%f3939, %f3940, %f3941, %f3942}, [%rd65+24112];
	fma.rn.f32 	%f3943, %f5, %f261, %f3939;
	ld.local.v4.f32 	{%f3944, %f3945, %f3946, %f3947}, [%rd65+28208];
	fma.rn.f32 	%f3948, %f3, %f255, %f3944;
	ld.local.v4.f32 	{%f3949, %f3950, %f3951, %f3952}, [%rd65+32304];
	fma.rn.f32 	%f3953, %f3, %f261, %f3949;
	fma.rn.f32 	%f3954, %f3720, %f293, %f3915;
	fma.rn.f32 	%f3955, %f3720, %f295, %f3920;
	fma.rn.f32 	%f3956, %f3721, %f293, %f3925;
	fma.rn.f32 	%f3957, %f3721, %f295, %f3930;
	fma.rn.f32 	%f3958, %f5, %f293, %f3935;
	fma.rn.f32 	%f3959, %f5, %f295, %f3940;
	fma.rn.f32 	%f3960, %f3, %f293, %f3945;
	fma.rn.f32 	%f3961, %f3, %f295, %f3950;
	fma.rn.f32 	%f3962, %f3720, %f303, %f3916;
	fma.rn.f32 	%f3963, %f3720, %f2407, %f3921;
	fma.rn.f32 	%f3964, %f3721, %f303, %f3926;
	fma.rn.f32 	%f3965, %f3721, %f2407, %f3931;
	fma.rn.f32 	%f3966, %f5, %f303, %f3936;
	fma.rn.f32 	%f3967, %f5, %f2407, %f3941;
	fma.rn.f32 	%f3968, %f3, %f303, %f3946;
	fma.rn.f32 	%f3969, %f3, %f2407, %f3951;
	fma.rn.f32 	%f3970, %f3720, %f3451, %f3917;
	st.local.v4.f32 	[%rd65+3632], {%f3918, %f3954, %f3962, %f3970};
	fma.rn.f32 	%f3971, %f3720, %f315, %f3922;
	st.local.v4.f32 	[%rd65+7728], {%f3923, %f3955, %f3963, %f3971};
	fma.rn.f32 	%f3972, %f3721, %f3451, %f3927;
	st.local.v4.f32 	[%rd65+11824], {%f3928, %f3956, %f3964, %f3972};
	fma.rn.f32 	%f3973, %f3721, %f315, %f3932;
	st.local.v4.f32 	[%rd65+15920], {%f3933, %f3957, %f3965, %f3973};
	fma.rn.f32 	%f3974, %f5, %f3451, %f3937;
	st.local.v4.f32 	[%rd65+20016], {%f3938, %f3958, %f3966, %f3974};
	fma.rn.f32 	%f3975, %f5, %f315, %f3942;
	st.local.v4.f32 	[%rd65+24112], {%f3943, %f3959, %f3967, %f3975};
	fma.rn.f32 	%f3976, %f3, %f3451, %f3947;
	st.local.v4.f32 	[%rd65+28208], {%f3948, %f3960, %f3968, %f3976};
	fma.rn.f32 	%f3977, %f3, %f315, %f3952;
	st.local.v4.f32 	[%rd65+32304], {%f3953, %f3961, %f3969, %f3977};
	ld.local.v4.f32 	{%f3978, %f3979, %f3980, %f3981}, [%rd65+3648];
	fma.rn.f32 	%f3982, %f3720, %f327, %f3978;
	ld.local.v4.f32 	{%f3983, %f3984, %f3985, %f3986}, [%rd65+7744];
	fma.rn.f32 	%f3987, %f3720, %f333, %f3983;
	ld.local.v4.f32 	{%f3988, %f3989, %f3990, %f3991}, [%rd65+11840];
	fma.rn.f32 	%f3992, %f3721, %f327, %f3988;
	ld.local.v4.f32 	{%f3993, %f3994, %f3995, %f3996}, [%rd65+15936];
	fma.rn.f32 	%f3997, %f3721, %f333, %f3993;
	ld.local.v4.f32 	{%f3998, %f3999, %f4000, %f4001}, [%rd65+20032];
	fma.rn.f32 	%f4002, %f5, %f327, %f3998;
	ld.local.v4.f32 	{%f4003, %f4004, %f4005, %f4006}, [%rd65+24128];
	fma.rn.f32 	%f4007, %f5, %f333, %f4003;
	ld.local.v4.f32 	{%f4008, %f4009, %f4010, %f4011}, [%rd65+28224];
	fma.rn.f32 	%f4012, %f3, %f327, %f4008;
	ld.local.v4.f32 	{%f4013, %f4014, %f4015, %f4016}, [%rd65+32320];
	fma.rn.f32 	%f4017, %f3, %f333, %f4013;
	fma.rn.f32 	%f4018, %f3720, %f365, %f3979;
	fma.rn.f32 	%f4019, %f3720, %f367, %f3984;
	fma.rn.f32 	%f4020, %f3721, %f365, %f3989;
	fma.rn.f32 	%f4021, %f3721, %f367, %f3994;
	fma.rn.f32 	%f4022, %f5, %f365, %f3999;
	fma.rn.f32 	%f4023, %f5, %f367, %f4004;
	fma.rn.f32 	%f4024, %f3, %f365, %f4009;
	fma.rn.f32 	%f4025, %f3, %f367, %f4014;
	fma.rn.f32 	%f4026, %f3720, %f375, %f3980;
	fma.rn.f32 	%f4027, %f3720, %f2472, %f3985;
	fma.rn.f32 	%f4028, %f3721, %f375, %f3990;
	fma.rn.f32 	%f4029, %f3721, %f2472, %f3995;
	fma.rn.f32 	%f4030, %f5, %f375, %f4000;
	fma.rn.f32 	%f4031, %f5, %f2472, %f4005;
	fma.rn.f32 	%f4032, %f3, %f375, %f4010;
	fma.rn.f32 	%f4033, %f3, %f2472, %f4015;
	fma.rn.f32 	%f4034, %f3720, %f3516, %f3981;
	st.local.v4.f32 	[%rd65+3648], {%f3982, %f4018, %f4026, %f4034};
	fma.rn.f32 	%f4035, %f3720, %f387, %f3986;
	st.local.v4.f32 	[%rd65+7744], {%f3987, %f4019, %f4027, %f4035};
	fma.rn.f32 	%f4036, %f3721, %f3516, %f3991;
	st.local.v4.f32 	[%rd65+11840], {%f3992, %f4020, %f4028, %f4036};
	fma.rn.f32 	%f4037, %f3721, %f387, %f3996;
	st.local.v4.f32 	[%rd65+15936], {%f3997, %f4021, %f4029, %f4037};
	fma.rn.f32 	%f4038, %f5, %f3516, %f4001;
	st.local.v4.f32 	[%rd65+20032], {%f4002, %f4022, %f4030, %f4038};
	fma.rn.f32 	%f4039, %f5, %f387, %f4006;
	st.local.v4.f32 	[%rd65+24128], {%f4007, %f4023, %f4031, %f4039};
	fma.rn.f32 	%f4040, %f3, %f3516, %f4011;
	st.local.v4.f32 	[%rd65+28224], {%f4012, %f4024, %f4032, %f4040};
	fma.rn.f32 	%f4041, %f3, %f387, %f4016;
	st.local.v4.f32 	[%rd65+32320], {%f4017, %f4025, %f4033, %f4041};
	ld.local.v4.f32 	{%f4042, %f4043, %f4044, %f4045}, [%rd65+3664];
	fma.rn.f32 	%f4046, %f3720, %f399, %f4042;
	ld.local.v4.f32 	{%f4047, %f4048, %f4049, %f4050}, [%rd65+7760];
	fma.rn.f32 	%f4051, %f3720, %f405, %f4047;
	ld.local.v4.f32 	{%f4052, %f4053, %f4054, %f4055}, [%rd65+11856];
	fma.rn.f32 	%f4056, %f3721, %f399, %f4052;
	ld.local.v4.f32 	{%f4057, %f4058, %f4059, %f4060}, [%rd65+15952];
	fma.rn.f32 	%f4061, %f3721, %f405, %f4057;
	ld.local.v4.f32 	{%f4062, %f4063, %f4064, %f4065}, [%rd65+20048];
	fma.rn.f32 	%f4066, %f5, %f399, %f4062;
	ld.local.v4.f32 	{%f4067, %f4068, %f4069, %f4070}, [%rd65+24144];
	fma.rn.f32 	%f4071, %f5, %f405, %f4067;
	ld.local.v4.f32 	{%f4072, %f4073, %f4074, %f4075}, [%rd65+28240];
	fma.rn.f32 	%f4076, %f3, %f399, %f4072;
	ld.local.v4.f32 	{%f4077, %f4078, %f4079, %f4080}, [%rd65+32336];
	fma.rn.f32 	%f4081, %f3, %f405, %f4077;
	fma.rn.f32 	%f4082, %f3720, %f437, %f4043;
	fma.rn.f32 	%f4083, %f3720, %f439, %f4048;
	fma.rn.f32 	%f4084, %f3721, %f437, %f4053;
	fma.rn.f32 	%f4085, %f3721, %f439, %f4058;
	fma.rn.f32 	%f4086, %f5, %f437, %f4063;
	fma.rn.f32 	%f4087, %f5, %f439, %f4068;
	fma.rn.f32 	%f4088, %f3, %f437, %f4073;
	fma.rn.f32 	%f4089, %f3, %f439, %f4078;
	fma.rn.f32 	%f4090, %f3720, %f447, %f4044;
	fma.rn.f32 	%f4091, %f3720, %f2537, %f4049;
	fma.rn.f32 	%f4092, %f3721, %f447, %f4054;
	fma.rn.f32 	%f4093, %f3721, %f2537, %f4059;
	fma.rn.f32 	%f4094, %f5, %f447, %f4064;
	fma.rn.f32 	%f4095, %f5, %f2537, %f4069;
	fma.rn.f32 	%f4096, %f3, %f447, %f4074;
	fma.rn.f32 	%f4097, %f3, %f2537, %f4079;
	fma.rn.f32 	%f4098, %f3720, %f3581, %f4045;
	st.local.v4.f32 	[%rd65+3664], {%f4046, %f4082, %f4090, %f4098};
	fma.rn.f32 	%f4099, %f3720, %f459, %f4050;
	st.local.v4.f32 	[%rd65+7760], {%f4051, %f4083, %f4091, %f4099};
	fma.rn.f32 	%f4100, %f3721, %f3581, %f4055;
	st.local.v4.f32 	[%rd65+11856], {%f4056, %f4084, %f4092, %f4100};
	fma.rn.f32 	%f4101, %f3721, %f459, %f4060;
	st.local.v4.f32 	[%rd65+15952], {%f4061, %f4085, %f4093, %f4101};
	fma.rn.f32 	%f4102, %f5, %f3581, %f4065;
	st.local.v4.f32 	[%rd65+20048], {%f4066, %f4086, %f4094, %f4102};
	fma.rn.f32 	%f4103, %f5, %f459, %f4070;
	st.local.v4.f32 	[%rd65+24144], {%f4071, %f4087, %f4095, %f4103};
	fma.rn.f32 	%f4104, %f3, %f3581, %f4075;
	st.local.v4.f32 	[%rd65+28240], {%f4076, %f4088, %f4096, %f4104};
	fma.rn.f32 	%f4105, %f3, %f459, %f4080;
	st.local.v4.f32 	[%rd65+32336], {%f4081, %f4089, %f4097, %f4105};
	ld.local.v4.f32 	{%f4106, %f4107, %f4108, %f4109}, [%rd65+3680];
	fma.rn.f32 	%f4110, %f3720, %f471, %f4106;
	ld.local.v4.f32 	{%f4111, %f4112, %f4113, %f4114}, [%rd65+7776];
	fma.rn.f32 	%f4115, %f3720, %f477, %f4111;
	ld.local.v4.f32 	{%f4116, %f4117, %f4118, %f4119}, [%rd65+11872];
	fma.rn.f32 	%f4120, %f3721, %f471, %f4116;
	ld.local.v4.f32 	{%f4121, %f4122, %f4123, %f4124}, [%rd65+15968];
	fma.rn.f32 	%f4125, %f3721, %f477, %f4121;
	ld.local.v4.f32 	{%f4126, %f4127, %f4128, %f4129}, [%rd65+20064];
	fma.rn.f32 	%f4130, %f5, %f471, %f4126;
	ld.local.v4.f32 	{%f4131, %f4132, %f4133, %f4134}, [%rd65+24160];
	fma.rn.f32 	%f4135, %f5, %f477, %f4131;
	ld.local.v4.f32 	{%f4136, %f4137, %f4138, %f4139}, [%rd65+28256];
	fma.rn.f32 	%f4140, %f3, %f471, %f4136;
	ld.local.v4.f32 	{%f4141, %f4142, %f4143, %f4144}, [%rd65+32352];
	fma.rn.f32 	%f4145, %f3, %f477, %f4141;
	fma.rn.f32 	%f4146, %f3720, %f509, %f4107;
	fma.rn.f32 	%f4147, %f3720, %f511, %f4112;
	fma.rn.f32 	%f4148, %f3721, %f509, %f4117;
	fma.rn.f32 	%f4149, %f3721, %f511, %f4122;
	fma.rn.f32 	%f4150, %f5, %f509, %f4127;
	fma.rn.f32 	%f4151, %f5, %f511, %f4132;
	fma.rn.f32 	%f4152, %f3, %f509, %f4137;
	fma.rn.f32 	%f4153, %f3, %f511, %f4142;
	fma.rn.f32 	%f4154, %f3720, %f519, %f4108;
	fma.rn.f32 	%f4155, %f3720, %f2602, %f4113;
	fma.rn.f32 	%f4156, %f3721, %f519, %f4118;
	fma.rn.f32 	%f4157, %f3721, %f2602, %f4123;
	fma.rn.f32 	%f4158, %f5, %f519, %f4128;
	fma.rn.f32 	%f4159, %f5, %f2602, %f4133;
	fma.rn.f32 	%f4160, %f3, %f519, %f4138;
	fma.rn.f32 	%f4161, %f3, %f2602, %f4143;
	fma.rn.f32 	%f4162, %f3720, %f3646, %f4109;
	st.local.v4.f32 	[%rd65+3680], {%f4110, %f4146, %f4154, %f4162};
	fma.rn.f32 	%f4163, %f3720, %f531, %f4114;
	st.local.v4.f32 	[%rd65+7776], {%f4115, %f4147, %f4155, %f4163};
	fma.rn.f32 	%f4164, %f3721, %f3646, %f4119;
	st.local.v4.f32 	[%rd65+11872], {%f4120, %f4148, %f4156, %f4164};
	fma.rn.f32 	%f4165, %f3721, %f531, %f4124;
	st.local.v4.f32 	[%rd65+15968], {%f4125, %f4149, %f4157, %f4165};
	fma.rn.f32 	%f4166, %f5, %f3646, %f4129;
	st.local.v4.f32 	[%rd65+20064], {%f4130, %f4150, %f4158, %f4166};
	fma.rn.f32 	%f4167, %f5, %f531, %f4134;
	st.local.v4.f32 	[%rd65+24160], {%f4135, %f4151, %f4159, %f4167};
	fma.rn.f32 	%f4168, %f3, %f3646, %f4139;
	st.local.v4.f32 	[%rd65+28256], {%f4140, %f4152, %f4160, %f4168};
	fma.rn.f32 	%f4169, %f3, %f531, %f4144;
	st.local.v4.f32 	[%rd65+32352], {%f4145, %f4153, %f4161, %f4169};
	ld.local.v4.f32 	{%f4170, %f4171, %f4172, %f4173}, [%rd65+3696];
	fma.rn.f32 	%f4174, %f3720, %f543, %f4170;
	ld.local.v4.f32 	{%f4175, %f4176, %f4177, %f4178}, [%rd65+7792];
	fma.rn.f32 	%f4179, %f3720, %f549, %f4175;
	ld.local.v4.f32 	{%f4180, %f4181, %f4182, %f4183}, [%rd65+11888];
	fma.rn.f32 	%f4184, %f3721, %f543, %f4180;
	ld.local.v4.f32 	{%f4185, %f4186, %f4187, %f4188}, [%rd65+15984];
	fma.rn.f32 	%f4189, %f3721, %f549, %f4185;
	ld.local.v4.f32 	{%f4190, %f4191, %f4192, %f4193}, [%rd65+20080];
	fma.rn.f32 	%f4194, %f5, %f543, %f4190;
	ld.local.v4.f32 	{%f4195, %f4196, %f4197, %f4198}, [%rd65+24176];
	fma.rn.f32 	%f4199, %f5, %f549, %f4195;
	ld.local.v4.f32 	{%f4200, %f4201, %f4202, %f4203}, [%rd65+28272];
	fma.rn.f32 	%f4204, %f3, %f543, %f4200;
	ld.local.v4.f32 	{%f4205, %f4206, %f4207, %f4208}, [%rd65+32368];
	fma.rn.f32 	%f4209, %f3, %f549, %f4205;
	fma.rn.f32 	%f4210, %f3720, %f581, %f4171;
	fma.rn.f32 	%f4211, %f3720, %f583, %f4176;
	fma.rn.f32 	%f4212, %f3721, %f581, %f4181;
	fma.rn.f32 	%f4213, %f3721, %f583, %f4186;
	fma.rn.f32 	%f4214, %f5, %f581, %f4191;
	fma.rn.f32 	%f4215, %f5, %f583, %f4196;
	fma.rn.f32 	%f4216, %f3, %f581, %f4201;
	fma.rn.f32 	%f4217, %f3, %f583, %f4206;
	fma.rn.f32 	%f4218, %f3720, %f591, %f4172;
	fma.rn.f32 	%f4219, %f3720, %f2667, %f4177;
	fma.rn.f32 	%f4220, %f3721, %f591, %f4182;
	fma.rn.f32 	%f4221, %f3721, %f2667, %f4187;
	fma.rn.f32 	%f4222, %f5, %f591, %f4192;
	fma.rn.f32 	%f4223, %f5, %f2667, %f4197;
	fma.rn.f32 	%f4224, %f3, %f591, %f4202;
	fma.rn.f32 	%f4225, %f3, %f2667, %f4207;
	fma.rn.f32 	%f4226, %f3720, %f3711, %f4173;
	st.local.v4.f32 	[%rd65+3696], {%f4174, %f4210, %f4218, %f4226};
	fma.rn.f32 	%f4227, %f3720, %f603, %f4178;
	st.local.v4.f32 	[%rd65+7792], {%f4179, %f4211, %f4219, %f4227};
	fma.rn.f32 	%f4228, %f3721, %f3711, %f4183;
	st.local.v4.f32 	[%rd65+11888], {%f4184, %f4212, %f4220, %f4228};
	fma.rn.f32 	%f4229, %f3721, %f603, %f4188;
	st.local.v4.f32 	[%rd65+15984], {%f4189, %f4213, %f4221, %f4229};
	fma.rn.f32 	%f4230, %f5, %f3711, %f4193;
	st.local.v4.f32 	[%rd65+20080], {%f4194, %f4214, %f4222, %f4230};
	fma.rn.f32 	%f4231, %f5, %f603, %f4198;
	st.local.v4.f32 	[%rd65+24176], {%f4199, %f4215, %f4223, %f4231};
	fma.rn.f32 	%f4232, %f3, %f3711, %f4203;
	st.local.v4.f32 	[%rd65+28272], {%f4204, %f4216, %f4224, %f4232};
	fma.rn.f32 	%f4233, %f3, %f603, %f4208;
	st.local.v4.f32 	[%rd65+32368], {%f4209, %f4217, %f4225, %f4233};
	add.s32 	%r73, %r73, 1;
	setp.ne.s32 	%p4, %r73, 4;
	@%p4 bra 	$L__BB0_8;
	add.s32 	%r72, %r72, 1;
	setp.ne.s32 	%p5, %r72, 1024;
	@%p5 bra 	$L__BB0_5;
	ld.param.u64 	%rd76, [mymatmul_kernel0_param_2];
	shl.b32 	%r60, %r9, 11;
	and.b32  	%r61, %r60, 491520;
	or.b32  	%r62, %r10, %r61;
	mul.wide.u32 	%rd2, %r62, 4;
	cvta.to.global.u64 	%rd3, %rd76;
	add.s64 	%rd66, %rd2, %rd3;
	add.s64 	%rd78, %rd66, 4194304;
	add.s64 	%rd77, %rd1, 16384;
	mov.b32 	%r74, 0;
$L__BB0_11:
	ld.local.v2.f32 	{%f4234, %f4235}, [%rd77+-16384];
	st.global.f32 	[%rd78+-4194304], %f4234;
	ld.local.v2.f32 	{%f4236, %f4237}, [%rd77+-12288];
	st.global.f32 	[%rd78+-4186112], %f4236;
	ld.local.v2.f32 	{%f4238, %f4239}, [%rd77+-8192];
	st.global.f32 	[%rd78+-2097152], %f4238;
	ld.local.v2.f32 	{%f4240, %f4241}, [%rd77+-4096];
	st.global.f32 	[%rd78+-2088960], %f4240;
	ld.local.v2.f32 	{%f4242, %f4243}, [%rd77];
	st.global.f32 	[%rd78], %f4242;
	ld.local.v2.f32 	{%f4244, %f4245}, [%rd77+4096];
	st.global.f32 	[%rd78+8192], %f4244;
	ld.local.v2.f32 	{%f4246, %f4247}, [%rd77+8192];
	st.global.f32 	[%rd78+2097152], %f4246;
	ld.local.v2.f32 	{%f4248, %f4249}, [%rd77+12288];
	st.global.f32 	[%rd78+2105344], %f4248;
	st.global.f32 	[%rd78+-4194300], %f4235;
	st.global.f32 	[%rd78+-4186108], %f4237;
	st.global.f32 	[%rd78+-2097148], %f4239;
	st.global.f32 	[%rd78+-2088956], %f4241;
	st.global.f32 	[%rd78+4], %f4243;
	st.global.f32 	[%rd78+8196], %f4245;
	st.global.f32 	[%rd78+2097156], %f4247;
	st.global.f32 	[%rd78+2105348], %f4249;
	add.s32 	%r74, %r74, 2;
	add.s64 	%rd78, %rd78, 8;
	add.s64 	%rd77, %rd77, 8;
	setp.ne.s32 	%p6, %r74, 128;
	@%p6 bra 	$L__BB0_11;
	add.s64 	%rd80, %rd1, 16896;
	add.s64 	%rd79, %rd66, 4210688;
	mov.b32 	%r75, 0;
$L__BB0_13:
	ld.local.v2.f32 	{%f4250, %f4251}, [%rd80+-16384];
	st.global.f32 	[%rd79+-4194304], %f4250;
	ld.local.v2.f32 	{%f4252, %f4253}, [%rd80+-12288];
	st.global.f32 	[%rd79+-4186112], %f4252;
	ld.local.v2.f32 	{%f4254, %f4255}, [%rd80+-8192];
	st.global.f32 	[%rd79+-2097152], %f4254;
	ld.local.v2.f32 	{%f4256, %f4257}, [%rd80+-4096];
	st.global.f32 	[%rd79+-2088960], %f4256;
	ld.local.v2.f32 	{%f4258, %f4259}, [%rd80];
	st.global.f32 	[%rd79], %f4258;
	ld.local.v2.f32 	{%f4260, %f4261}, [%rd80+4096];
	st.global.f32 	[%rd79+8192], %f4260;
	ld.local.v2.f32 	{%f4262, %f4263}, [%rd80+8192];
	st.global.f32 	[%rd79+2097152], %f4262;
	ld.local.v2.f32 	{%f4264, %f4265}, [%rd80+12288];
	st.global.f32 	[%rd79+2105344], %f4264;
	st.global.f32 	[%rd79+-4194300], %f4251;
	st.global.f32 	[%rd79+-4186108], %f4253;
	st.global.f32 	[%rd79+-2097148], %f4255;
	st.global.f32 	[%rd79+-2088956], %f4257;
	st.global.f32 	[%rd79+4], %f4259;
	st.global.f32 	[%rd79+8196], %f4261;
	st.global.f32 	[%rd79+2097156], %f4263;
	st.global.f32 	[%rd79+2105348], %f4265;
	add.s32 	%r75, %r75, 2;
	add.s64 	%rd80, %rd80, 8;
	add.s64 	%rd79, %rd79, 8;
	setp.ne.s32 	%p7, %r75, 128;
	@%p7 bra 	$L__BB0_13;
	add.s64 	%rd82, %rd1, 17408;
	add.s64 	%rd81, %rd66, 4227072;
	mov.b32 	%r76, 0;
$L__BB0_15:
	ld.local.v2.f32 	{%f4266, %f4267}, [%rd82+-16384];
	st.global.f32 	[%rd81+-4194304], %f4266;
	ld.local.v2.f32 	{%f4268, %f4269}, [%rd82+-12288];
	st.global.f32 	[%rd81+-4186112], %f4268;
	ld.local.v2.f32 	{%f4270, %f4271}, [%rd82+-8192];
	st.global.f32 	[%rd81+-2097152], %f4270;
	ld.local.v2.f32 	{%f4272, %f4273}, [%rd82+-4096];
	st.global.f32 	[%rd81+-2088960], %f4272;
	ld.local.v2.f32 	{%f4274, %f4275}, [%rd82];
	st.global.f32 	[%rd81], %f4274;
	ld.local.v2.f32 	{%f4276, %f4277}, [%rd82+4096];
	st.global.f32 	[%rd81+8192], %f4276;
	ld.local.v2.f32 	{%f4278, %f4279}, [%rd82+8192];
	st.global.f32 	[%rd81+2097152], %f4278;
	ld.local.v2.f32 	{%f4280, %f4281}, [%rd82+12288];
	st.global.f32 	[%rd81+2105344], %f4280;
	st.global.f32 	[%rd81+-4194300], %f4267;
	st.global.f32 	[%rd81+-4186108], %f4269;
	st.global.f32 	[%rd81+-2097148], %f4271;
	st.global.f32 	[%rd81+-2088956], %f4273;
	st.global.f32 	[%rd81+4], %f4275;
	st.global.f32 	[%rd81+8196], %f4277;
	st.global.f32 	[%rd81+2097156], %f4279;
	st.global.f32 	[%rd81+2105348], %f4281;
	add.s32 	%r76, %r76, 2;
	add.s64 	%rd82, %rd82, 8;
	add.s64 	%rd81, %rd81, 8;
	setp.ne.s32 	%p8, %r76, 128;
	@%p8 bra 	$L__BB0_15;
	add.s64 	%rd84, %rd1, 17920;
	add.s64 	%rd83, %rd66, 4243456;
	mov.b32 	%r77, 0;
$L__BB0_17:
	ld.local.v2.f32 	{%f4282, %f4283}, [%rd84+-16384];
	st.global.f32 	[%rd83+-4194304], %f4282;
	ld.local.v2.f32 	{%f4284, %f4285}, [%rd84+-12288];
	st.global.f32 	[%rd83+-4186112], %f4284;
	ld.local.v2.f32 	{%f4286, %f4287}, [%rd84+-8192];
	st.global.f32 	[%rd83+-2097152], %f4286;
	ld.local.v2.f32 	{%f4288, %f4289}, [%rd84+-4096];
	st.global.f32 	[%rd83+-2088960], %f4288;
	ld.local.v2.f32 	{%f4290, %f4291}, [%rd84];
	st.global.f32 	[%rd83], %f4290;
	ld.local.v2.f32 	{%f4292, %f4293}, [%rd84+4096];
	st.global.f32 	[%rd83+8192], %f4292;
	ld.local.v2.f32 	{%f4294, %f4295}, [%rd84+8192];
	st.global.f32 	[%rd83+2097152], %f4294;
	ld.local.v2.f32 	{%f4296, %f4297}, [%rd84+12288];
	st.global.f32 	[%rd83+2105344], %f4296;
	st.global.f32 	[%rd83+-4194300], %f4283;
	st.global.f32 	[%rd83+-4186108], %f4285;
	st.global.f32 	[%rd83+-2097148], %f4287;
	st.global.f32 	[%rd83+-2088956], %f4289;
	st.global.f32 	[%rd83+4], %f4291;
	st.global.f32 	[%rd83+8196], %f4293;
	st.global.f32 	[%rd83+2097156], %f4295;
	st.global.f32 	[%rd83+2105348], %f4297;
	add.s32 	%r77, %r77, 2;
	add.s64 	%rd84, %rd84, 8;
	add.s64 	%rd83, %rd83, 8;
	setp.ne.s32 	%p9, %r77, 128;
	@%p9 bra 	$L__BB0_17;
	add.s64 	%rd86, %rd1, 18432;
	add.s64 	%rd85, %rd66, 4259840;
	mov.b32 	%r78, 0;
$L__BB0_19:
	ld.local.v2.f32 	{%f4298, %f4299}, [%rd86+-16384];
	st.global.f32 	[%rd85+-4194304], %f4298;
	ld.local.v2.f32 	{%f4300, %f4301}, [%rd86+-12288];
	st.global.f32 	[%rd85+-4186112], %f4300;
	ld.local.v2.f32 	{%f4302, %f4303}, [%rd86+-8192];
	st.global.f32 	[%rd85+-2097152], %f4302;
	ld.local.v2.f32 	{%f4304, %f4305}, [%rd86+-4096];
	st.global.f32 	[%rd85+-2088960], %f4304;
	ld.local.v2.f32 	{%f4306, %f4307}, [%rd86];
	st.global.f32 	[%rd85], %f4306;
	ld.local.v2.f32 	{%f4308, %f4309}, [%rd86+4096];
	st.global.f32 	[%rd85+8192], %f4308;
	ld.local.v2.f32 	{%f4310, %f4311}, [%rd86+8192];
	st.global.f32 	[%rd85+2097152], %f4310;
	ld.local.v2.f32 	{%f4312, %f4313}, [%rd86+12288];
	st.global.f32 	[%rd85+2105344], %f4312;
	st.global.f32 	[%rd85+-4194300], %f4299;
	st.global.f32 	[%rd85+-4186108], %f4301;
	st.global.f32 	[%rd85+-2097148], %f4303;
	st.global.f32 	[%rd85+-2088956], %f4305;
	st.global.f32 	[%rd85+4], %f4307;
	st.global.f32 	[%rd85+8196], %f4309;
	st.global.f32 	[%rd85+2097156], %f4311;
	st.global.f32 	[%rd85+2105348], %f4313;
	add.s32 	%r78, %r78, 2;
	add.s64 	%rd86, %rd86, 8;
	add.s64 	%rd85, %rd85, 8;
	setp.ne.s32 	%p10, %r78, 128;
	@%p10 bra 	$L__BB0_19;
	add.s64 	%rd88, %rd1, 18944;
	add.s64 	%rd87, %rd66, 4276224;
	mov.b32 	%r79, 0;
$L__BB0_21:
	ld.local.v2.f32 	{%f4314, %f4315}, [%rd88+-16384];
	st.global.f32 	[%rd87+-4194304], %f4314;
	ld.local.v2.f32 	{%f4316, %f4317}, [%rd88+-12288];
	st.global.f32 	[%rd87+-4186112], %f4316;
	ld.local.v2.f32 	{%f4318, %f4319}, [%rd88+-8192];
	st.global.f32 	[%rd87+-2097152], %f4318;
	ld.local.v2.f32 	{%f4320, %f4321}, [%rd88+-4096];
	st.global.f32 	[%rd87+-2088960], %f4320;
	ld.local.v2.f32 	{%f4322, %f4323}, [%rd88];
	st.global.f32 	[%rd87], %f4322;
	ld.local.v2.f32 	{%f4324, %f4325}, [%rd88+4096];
	st.global.f32 	[%rd87+8192], %f4324;
	ld.local.v2.f32 	{%f4326, %f4327}, [%rd88+8192];
	st.global.f32 	[%rd87+2097152], %f4326;
	ld.local.v2.f32 	{%f4328, %f4329}, [%rd88+12288];
	st.global.f32 	[%rd87+2105344], %f4328;
	st.global.f32 	[%rd87+-4194300], %f4315;
	st.global.f32 	[%rd87+-4186108], %f4317;
	st.global.f32 	[%rd87+-2097148], %f4319;
	st.global.f32 	[%rd87+-2088956], %f4321;
	st.global.f32 	[%rd87+4], %f4323;
	st.global.f32 	[%rd87+8196], %f4325;
	st.global.f32 	[%rd87+2097156], %f4327;
	st.global.f32 	[%rd87+2105348], %f4329;
	add.s32 	%r79, %r79, 2;
	add.s64 	%rd88, %rd88, 8;
	add.s64 	%rd87, %rd87, 8;
	setp.ne.s32 	%p11, %r79, 128;
	@%p11 bra 	$L__BB0_21;
	add.s64 	%rd90, %rd1, 19456;
	add.s64 	%rd89, %rd66, 4292608;
	mov.b32 	%r80, 0;
$L__BB0_23:
	ld.local.v2.f32 	{%f4330, %f4331}, [%rd90+-16384];
	st.global.f32 	[%rd89+-4194304], %f4330;
	ld.local.v2.f32 	{%f4332, %f4333}, [%rd90+-12288];
	st.global.f32 	[%rd89+-4186112], %f4332;
	ld.local.v2.f32 	{%f4334, %f4335}, [%rd90+-8192];
	st.global.f32 	[%rd89+-2097152], %f4334;
	ld.local.v2.f32 	{%f4336, %f4337}, [%rd90+-4096];
	st.global.f32 	[%rd89+-2088960], %f4336;
	ld.local.v2.f32 	{%f4338, %f4339}, [%rd90];
	st.global.f32 	[%rd89], %f4338;
	ld.local.v2.f32 	{%f4340, %f4341}, [%rd90+4096];
	st.global.f32 	[%rd89+8192], %f4340;
	ld.local.v2.f32 	{%f4342, %f4343}, [%rd90+8192];
	st.global.f32 	[%rd89+2097152], %f4342;
	ld.local.v2.f32 	{%f4344, %f4345}, [%rd90+12288];
	st.global.f32 	[%rd89+2105344], %f4344;
	st.global.f32 	[%rd89+-4194300], %f4331;
	st.global.f32 	[%rd89+-4186108], %f4333;
	st.global.f32 	[%rd89+-2097148], %f4335;
	st.global.f32 	[%rd89+-2088956], %f4337;
	st.global.f32 	[%rd89+4], %f4339;
	st.global.f32 	[%rd89+8196], %f4341;
	st.global.f32 	[%rd89+2097156], %f4343;
	st.global.f32 	[%rd89+2105348], %f4345;
	add.s32 	%r80, %r80, 2;
	add.s64 	%rd90, %rd90, 8;
	add.s64 	%rd89, %rd89, 8;
	setp.ne.s32 	%p12, %r80, 128;
	@%p12 bra 	$L__BB0_23;
	add.s64 	%rd92, %rd1, 19968;
	add.s64 	%rd91, %rd66, 4308992;
	mov.b32 	%r81, 0;
$L__BB0_25:
	ld.local.v2.f32 	{%f4346, %f4347}, [%rd92+-16384];
	st.global.f32 	[%rd91+-4194304], %f4346;
	ld.local.v2.f32 	{%f4348, %f4349}, [%rd92+-12288];
	st.global.f32 	[%rd91+-4186112], %f4348;
	ld.local.v2.f32 	{%f4350, %f4351}, [%rd92+-8192];
	st.global.f32 	[%rd91+-2097152], %f4350;
	ld.local.v2.f32 	{%f4352, %f4353}, [%rd92+-4096];
	st.global.f32 	[%rd91+-2088960], %f4352;
	ld.local.v2.f32 	{%f4354, %f4355}, [%rd92];
	st.global.f32 	[%rd91], %f4354;
	ld.local.v2.f32 	{%f4356, %f4357}, [%rd92+4096];
	st.global.f32 	[%rd91+8192], %f4356;
	ld.local.v2.f32 	{%f4358, %f4359}, [%rd92+8192];
	st.global.f32 	[%rd91+2097152], %f4358;
	ld.local.v2.f32 	{%f4360, %f4361}, [%rd92+12288];
	st.global.f32 	[%rd91+2105344], %f4360;
	st.global.f32 	[%rd91+-4194300], %f4347;
	st.global.f32 	[%rd91+-4186108], %f4349;
	st.global.f32 	[%rd91+-2097148], %f4351;
	st.global.f32 	[%rd91+-2088956], %f4353;
	st.global.f32 	[%rd91+4], %f4355;
	st.global.f32 	[%rd91+8196], %f4357;
	st.global.f32 	[%rd91+2097156], %f4359;
	st.global.f32 	[%rd91+2105348], %f4361;
	add.s32 	%r81, %r81, 2;
	add.s64 	%rd92, %rd92, 8;
	add.s64 	%rd91, %rd91, 8;
	setp.ne.s32 	%p13, %r81, 128;
	@%p13 bra 	$L__BB0_25;
	ret;

}


// ===== COMPILED SASS (sm_100) =====

	.target	sm_100

	.elftype	@"ET_EXEC"


//--------------------- .note.nv.tkinfo           --------------------------
	.section	.note.nv.tkinfo,"",@"SHT_NOTE"
	.sectionflags	@"SHF_NOTE_NV_TKINFO"
	.tkinfo
        /*0018*/ 	.word	0x00000002
        /*0030*/ 	.string	""
        /*0030*/ 	.string	"ptxas"
        /*0030*/ 	.string	"Cuda compilation tools, release 13.0, V13.0.88"
        /*0030*/ 	.string	"Build cuda_13.0.r13.0/compiler.36424714_0"
        /*0030*/ 	.string	"-arch sm_100 -m 64 "



//--------------------- .note.nv.cuinfo           --------------------------
	.section	.note.nv.cuinfo,"",@"SHT_NOTE"
	.sectionflags	@"SHF_NOTE_NV_CUINFO"
        /*0018*/ 	.short	0x0002
        /*001a*/ 	.short	0x0064
        /*001c*/ 	.short	0x0082
	.zero		2


//--------------------- .nv.info                  --------------------------
	.section	.nv.info,"",@"SHT_CUDA_INFO"
	.align	4


	//----- nvinfo : EIATTR_REGCOUNT
	.align		4
        /*0000*/ 	.byte	0x04, 0x2f
        /*0002*/ 	.short	(.L_1 - .L_0)
	.align		4
.L_0:
        /*0004*/ 	.word	index@(mymatmul_kernel0)
        /*0008*/ 	.word	0x00000094


	//----- nvinfo : EIATTR_FRAME_SIZE
	.align		4
.L_1:
        /*000c*/ 	.byte	0x04, 0x11
        /*000e*/ 	.short	(.L_3 - .L_2)
	.align		4
.L_2:
        /*0010*/ 	.word	index@(mymatmul_kernel0)
        /*0014*/ 	.word	0x00008000


	//----- nvinfo : EIATTR_MIN_STACK_SIZE
	.align		4
.L_3:
        /*0018*/ 	.byte	0x04, 0x12
        /*001a*/ 	.short	(.L_5 - .L_4)
	.align		4
.L_4:
        /*001c*/ 	.word	index@(mymatmul_kernel0)
        /*0020*/ 	.word	0x00008000
.L_5:


//--------------------- .nv.compat                --------------------------
	.section	.nv.compat,"",@"SHT_CUDA_COMPAT_INFO"
	.align	4
        /*0000*/ 	.byte	0x02, 0x09, 0x00, 0x00, 0x02, 0x02, 0x01, 0x00, 0x02, 0x05, 0x05, 0x00, 0x03, 0x07, 0x01, 0x01
        /*0010*/ 	.byte	0x02, 0x03, 0x00, 0x00, 0x02, 0x06, 0x01, 0x00, 0x04, 0x0b, 0x08, 0x00, 0x09, 0x00, 0x00, 0x00
        /*0020*/ 	.byte	0x00, 0x00, 0x00, 0x00


//--------------------- .nv.info.mymatmul_kernel0 --------------------------
	.section	.nv.info.mymatmul_kernel0,"",@"SHT_CUDA_INFO"
	.sectionflags	@""
	.align	4


	//----- nvinfo : EIATTR_CUDA_API_VERSION
	.align		4
        /*0000*/ 	.byte	0x04, 0x37
        /*0002*/ 	.short	(.L_7 - .L_6)
.L_6:
        /*0004*/ 	.word	0x00000082


	//----- nvinfo : EIATTR_KPARAM_INFO
	.align		4
.L_7:
        /*0008*/ 	.byte	0x04, 0x17
        /*000a*/ 	.short	(.L_9 - .L_8)
.L_8:
        /*000c*/ 	.word	0x00000000
        /*0010*/ 	.short	0x0002
        /*0012*/ 	.short	0x0010
        /*0014*/ 	.byte	0x00, 0xf5, 0x21, 0x00


	//----- nvinfo : EIATTR_KPARAM_INFO
	.align		4
.L_9:
        /*0018*/ 	.byte	0x04, 0x17
        /*001a*/ 	.short	(.L_11 - .L_10)
.L_10:
        /*001c*/ 	.word	0x00000000
        /*0020*/ 	.short	0x0001
        /*0022*/ 	.short	0x0008
        /*0024*/ 	.byte	0x00, 0xf5, 0x21, 0x00


	//----- nvinfo : EIATTR_KPARAM_INFO
	.align		4
.L_11:
        /*0028*/ 	.byte	0x04, 0x17
        /*002a*/ 	.short	(.L_13 - .L_12)
.L_12:
        /*002c*/ 	.word	0x00000000
        /*0030*/ 	.short	0x0000
        /*0032*/ 	.short	0x0000
        /*0034*/ 	.byte	0x00, 0xf5, 0x21, 0x00


	//----- nvinfo : EIATTR_SPARSE_MMA_MASK
	.align		4
.L_13:
        /*0038*/ 	.byte	0x03, 0x50
        /*003a*/ 	.short	0x0000


	//----- nvinfo : EIATTR_MAXREG_COUNT
	.align		4
        /*003c*/ 	.byte	0x03, 0x1b
        /*003e*/ 	.short	0x00ff


	//----- nvinfo : EIATTR_NUM_BARRIERS
	.align		4
        /*0040*/ 	.byte	0x02, 0x4c
        /*0042*/ 	.byte	0x01
	.zero		1


	//----- nvinfo : EIATTR_MERCURY_ISA_VERSION
	.align		4
        /*0044*/ 	.byte	0x03, 0x5f
        /*0046*/ 	.short	0x0101


	//----- nvinfo : EIATTR_UNUSED_LOAD_BYTE_OFFSET
	.align		4
        /*0048*/ 	.byte	0x04, 0x44
        /*004a*/ 	.short	(.L_15 - .L_14)


	//   ....[0]....
.L_14:
        /*004c*/ 	.word	0x00006a80
        /*0050*/ 	.word	0x0000f0ff


	//   ....[1]....
        /*0054*/ 	.word	0x00007080
        /*0058*/ 	.word	0x0000f0ff


	//   ....[2]....
        /*005c*/ 	.word	0x00007750
        /*0060*/ 	.word	0x00000fff


	//----- nvinfo : EIATTR_VRC_CTA_INIT_COUNT
	.align		4
.L_15:
        /*0064*/ 	.byte	0x02, 0x4a
	.zero		1
	.zero		1


	//----- nvinfo : EIATTR_EXIT_INSTR_OFFSETS
	.align		4
        /*0068*/ 	.byte	0x04, 0x1c
        /*006a*/ 	.short	(.L_17 - .L_16)


	//   ....[0]....
.L_16:
        /*006c*/ 	.word	0x0000f9d0


	//----- nvinfo : EIATTR_MAX_THREADS
	.align		4
.L_17:
        /*0070*/ 	.byte	0x04, 0x05
        /*0072*/ 	.short	(.L_19 - .L_18)
.L_18:
        /*0074*/ 	.word	0x00000100
        /*0078*/ 	.word	0x00000001
        /*007c*/ 	.word	0x00000001


	//----- nvinfo : EIATTR_CBANK_PARAM_SIZE
	.align		4
.L_19:
        /*0080*/ 	.byte	0x03, 0x19
        /*0082*/ 	.short	0x0018


	//----- nvinfo : EIATTR_PARAM_CBANK
	.align		4
        /*0084*/ 	.byte	0x04, 0x0a
        /*0086*/ 	.short	(.L_21 - .L_20)
	.align		4
.L_20:
        /*0088*/ 	.word	index@(.nv.constant0.mymatmul_kernel0)
        /*008c*/ 	.short	0x0380
        /*008e*/ 	.short	0x0018


	//----- nvinfo : EIATTR_SW_WAR
	.align		4
.L_21:
        /*0090*/ 	.byte	0x04, 0x36
        /*0092*/ 	.short	(.L_23 - .L_22)
.L_22:
        /*0094*/ 	.word	0x00000008
.L_23:


//--------------------- .nv.callgraph             --------------------------
	.section	.nv.callgraph,"",@"SHT_CUDA_CALLGRAPH"
	.align	4
	.sectionentsize	8
	.align		4
        /*0000*/ 	.word	0x00000000
	.align		4
        /*0004*/ 	.word	0xffffffff
	.align		4
        /*0008*/ 	.word	0x00000000
	.align		4
        /*000c*/ 	.word	0xfffffffe
	.align		4
        /*0010*/ 	.word	0x00000000
	.align		4
        /*0014*/ 	.word	0xfffffffd
	.align		4
        /*0018*/ 	.word	0x00000000
	.align		4
        /*001c*/ 	.word	0xfffffffc


//--------------------- .text.mymatmul_kernel0    --------------------------
	.section	.text.mymatmul_kernel0,"ax",@progbits
	.align	128
        .global         mymatmul_kernel0
        .type           mymatmul_kernel0,@function
        .size           mymatmul_kernel0,(.L_x_13 - mymatmul_kernel0)
        .other          mymatmul_kernel0,@"STO_CUDA_ENTRY STV_DEFAULT"
mymatmul_kernel0:
.text.mymatmul_kernel0:
[----:B------:R-:W0:Y:S02]  /*0000*/  LDC R1, c[0x0][0x37c] ;  /* 0x0000df00ff017b82 */ /* 0x000e240000000800 */
[----:B0-----:R-:W-:Y:S01]  /*0010*/  IADD3 R1, PT, PT, R1, -0x8000, RZ ;  /* 0xffff800001017810 */ /* 0x001fe20007ffe0ff */
[----:B------:R-:W-:-:S03]  /*0020*/  UMOV UR4, URZ ;  /* 0x000000ff00047c82 */ /* 0x000fc60008000000 */
[----:B------:R-:W-:-:S15]  /*0030*/  R2UR UR12, R1 ;  /* 0x00000000010c72ca */ /* 0x000fde00000e0000 */
.L_x_1:
[----:B------:R-:W-:Y:S01]  /*0040*/  UMOV UR5, UR4 ;  /* 0x0000000400057c82 */ /* 0x000fe20008000000 */
[----:B------:R-:W-:Y:S01]  /*0050*/  HFMA2 R0, -RZ, RZ, 0, 0 ;  /* 0x00000000ff007431 */ /* 0x000fe200000001ff */
[----:B------:R-:W-:-:S04]  /*0060*/  UIADD3 UR4, UPT, UPT, UR4, 0x1, URZ ;  /* 0x0000000104047890 */ /* 0x000fc8000fffe0ff */
[----:B0-----:R-:W-:-:S11]  /*0070*/  UISETP.NE.AND UP0, UPT, UR4, 0x4, UPT ;  /* 0x000000040400788c */ /* 0x001fd6000bf05270 */
.L_x_0:
[C---:B0-----:R-:W-:Y:S02]  /*0080*/  LEA R2, R0.reuse, UR5, 0x2 ;  /* 0x0000000500027c11 */ /* 0x041fe4000f8e10ff */
[----:B------:R-:W-:Y:S02]  /*0090*/  IADD3 R0, PT, PT, R0, 0x1, RZ ;  /* 0x0000000100007810 */ /* 0x000fe40007ffe0ff */
[----:B------:R-:W-:Y:S02]  /*00a0*/  SHF.L.U32 R2, R2, 0x5, RZ ;  /* 0x0000000502027819 */ /* 0x000fe400000006ff */
[----:B------:R-:W-:Y:S02]  /*00b0*/  ISETP.NE.AND P0, PT, R0, 0x8, PT ;  /* 0x000000080000780c */ /* 0x000fe40003f05270 */
[----:B------:R-:W-:-:S05]  /*00c0*/  LEA R2, R2, R1, 0x2 ;  /* 0x0000000102027211 */ /* 0x000fca00078e10ff */
[----:B------:R0:W-:Y:S04]  /*00d0*/  STL.128 [R2], RZ ;  /* 0x000000ff02007387 */ /* 0x0001e80000100c00 */
[----:B------:R0:W-:Y:S04]  /*00e0*/  STL.128 [R2+0x1000], RZ ;  /* 0x001000ff02007387 */ /* 0x0001e80000100c00 */
        /* <DEDUP_REMOVED lines=61> */
[----:B------:R0:W-:Y:S01]  /*04c0*/  STL.128 [R2+0x7070], RZ ;  /* 0x007070ff02007387 */ /* 0x0001e20000100c00 */
[----:B------:R-:W-:Y:S05]  /*04d0*/  @P0 BRA `(.L_x_0) ;  /* 0xfffffff800e80947 */ /* 0x000fea000383ffff */
[----:B------:R-:W-:Y:S05]  /*04e0*/  BRA.U UP0, `(.L_x_1) ;  /* 0xfffffff900d47547 */ /* 0x000fea000b83ffff */
[----:B------:R-:W1:Y:S01]  /*04f0*/  S2R R0, SR_TID.X ;  /* 0x0000000000007919 */ /* 0x000e620000002100 */
[----:B------:R-:W2:Y:S01]  /*0500*/  LDCU.64 UR10, c[0x0][0x358] ;  /* 0x00006b00ff0a77ac */ /* 0x000ea20008000a00 */
[----:B------:R-:W-:-:S05]  /*0510*/  UMOV UR4, URZ ;  /* 0x000000ff00047c82 */ /* 0x000fca0008000000 */
.L_x_3:
[----:B------:R-:W-:Y:S01]  /*0520*/  BAR.SYNC.DEFER_BLOCKING 0x0 ;  /* 0x0000000000007b1d */ /* 0x000fe20000010000 */
[----:B-1----:R-:W-:Y:S01]  /*0530*/  ISETP.GT.U32.AND P0, PT, R0, 0x3f, PT ;  /* 0x0000003f0000780c */ /* 0x002fe20003f04070 */
[----:B------:R-:W-:-:S06]  /*0540*/  USHF.L.U32 UR5, UR4, 0xc, URZ ;  /* 0x0000000c04057899 */ /* 0x000fcc00080006ff */
[----:B------:R-:W1:Y:S01]  /*0550*/  LDC.64 R4, c[0x0][0x388] ;  /* 0x0000e200ff047b82 */ /* 0x000e620000000a00 */
[----:B0-----:R-:W-:-:S07]  /*0560*/  LOP3.LUT R9, R0, UR5, RZ, 0xfc, !PT ;  /* 0x0000000500097c12 */ /* 0x001fce000f8efcff */
[----:B0-----:R-:W0:Y:S01]  /*0570*/  @!P0 LDC.64 R2, c[0x0][0x380] ;  /* 0x0000e000ff028b82 */ /* 0x001e220000000a00 */
[----:B------:R-:W-:Y:S01]  /*0580*/  @!P0 LEA R7, R0, UR4, 0xd ;  /* 0x0000000400078c11 */ /* 0x000fe2000f8e68ff */
[----:B-1----:R-:W-:-:S05]  /*0590*/  IMAD.WIDE.U32 R4, R9, 0x4, R4 ;  /* 0x0000000409047825 */ /* 0x002fca00078e0004 */
[----:B--2---:R-:W2:Y:S01]  /*05a0*/  LDG.E.CONSTANT R6, desc[UR10][R4.64] ;  /* 0x0000000a04067981 */ /* 0x004ea2000c1e9900 */
[----:B0-----:R-:W-:-:S03]  /*05b0*/  @!P0 IMAD.WIDE.U32 R2, R7, 0x4, R2 ;  /* 0x0000000407028825 */ /* 0x001fc600078e0002 */
[----:B------:R-:W3:Y:S04]  /*05c0*/  LDG.E.CONSTANT R16, desc[UR10][R4.64+0x400] ;  /* 0x0004000a04107981 */ /* 0x000ee8000c1e9900 */
[----:B------:R-:W4:Y:S04]  /*05d0*/  @!P0 LDG.E.CONSTANT R8, desc[UR10][R2.64] ;  /* 0x0000000a02088981 */ /* 0x000f28000c1e9900 */
[----:B------:R-:W4:Y:S04]  /*05e0*/  @!P0 LDG.E.CONSTANT R9, desc[UR10][R2.64+0x1000] ;  /* 0x0010000a02098981 */ /* 0x000f28000c1e9900 */
[----:B------:R-:W4:Y:S04]  /*05f0*/  @!P0 LDG.E.CONSTANT R10, desc[UR10][R2.64+0x2000] ;  /* 0x0020000a020a8981 */ /* 0x000f28000c1e9900 */
[----:B------:R-:W4:Y:S04]  /*0600*/  @!P0 LDG.E.CONSTANT R11, desc[UR10][R2.64+0x3000] ;  /* 0x0030000a020b8981 */ /* 0x000f28000c1e9900 */
[----:B------:R-:W5:Y:S04]  /*0610*/  @!P0 LDG.E.CONSTANT R12, desc[UR10][R2.64+0x4000] ;  /* 0x0040000a020c8981 */ /* 0x000f68000c1e9900 */
[----:B------:R-:W5:Y:S04]  /*0620*/  @!P0 LDG.E.CONSTANT R13, desc[UR10][R2.64+0x5000] ;  /* 0x0050000a020d8981 */ /* 0x000f68000c1e9900 */
[----:B------:R-:W5:Y:S04]  /*0630*/  @!P0 LDG.E.CONSTANT R14, desc[UR10][R2.64+0x6000] ;  /* 0x0060000a020e8981 */ /* 0x000f68000c1e9900 */
[----:B------:R0:W5:Y:S04]  /*0640*/  @!P0 LDG.E.CONSTANT R15, desc[UR10][R2.64+0x7000] ;  /* 0x0070000a020f8981 */ /* 0x000168000c1e9900 */
[----:B------:R-:W3:Y:S04]  /*0650*/  LDG.E.CONSTANT R18, desc[UR10][R4.64+0x800] ;  /* 0x0008000a04127981 */ /* 0x000ee8000c1e9900 */
        /* <DEDUP_REMOVED lines=12> */
[----:B------:R-:W3:Y:S01]  /*0720*/  LDG.E.CONSTANT R44, desc[UR10][R4.64+0x3c00] ;  /* 0x003c000a042c7981 */ /* 0x000ee2000c1e9900 */
[----:B------:R-:W1:Y:S01]  /*0730*/  S2UR UR8, SR_CgaCtaId ;  /* 0x00000000000879c3 */ /* 0x000e620000008800 */
[----:B------:R-:W-:-:S02]  /*0740*/  UMOV UR5, 0x400 ;  /* 0x0000040000057882 */ /* 0x000fc40000000000 */
[----:B------:R-:W-:Y:S02]  /*0750*/  UIADD3 UR7, UPT, UPT, UR5, 0x800, URZ ;  /* 0x0000080005077890 */ /* 0x000fe4000fffe0ff */
[----:B-1----:R-:W-:Y:S02]  /*0760*/  ULEA UR6, UR8, UR5, 0x18 ;  /* 0x0000000508067291 */ /* 0x002fe4000f8ec0ff */
[----:B------:R-:W-:-:S04]  /*0770*/  ULEA UR7, UR8, UR7, 0x18 ;  /* 0x0000000708077291 */ /* 0x000fc8000f8ec0ff */
[C---:B0-----:R-:W-:Y:S02]  /*0780*/  @!P0 LEA R2, R0.reuse, UR6, 0x5 ;  /* 0x0000000600028c11 */ /* 0x041fe4000f8e28ff */
[C---:B------:R-:W-:Y:S02]  /*0790*/  LEA R7, R0.reuse, UR7, 0x2 ;  /* 0x0000000700077c11 */ /* 0x040fe4000f8e10ff */
[----:B------:R-:W-:-:S04]  /*07a0*/  SHF.L.U32 R142, R0, 0x1, RZ ;  /* 0x00000001008e7819 */ /* 0x000fc800000006ff */
[----:B------:R-:W-:Y:S01]  /*07b0*/  LOP3.LUT R142, R142, 0x1e0, RZ, 0xc0, !PT ;  /* 0x000001e08e8e7812 */ /* 0x000fe200078ec0ff */
[----:B------:R-:W-:Y:S01]  /*07c0*/  UMOV UR5, URZ ;  /* 0x000000ff00057c82 */ /* 0x000fe20008000000 */
[----:B----4-:R0:W-:Y:S04]  /*07d0*/  @!P0 STS.128 [R2], R8 ;  /* 0x0000000802008388 */ /* 0x0101e80000000c00 */
[----:B-----5:R0:W-:Y:S04]  /*07e0*/  @!P0 STS.128 [R2+0x10], R12 ;  /* 0x0000100c02008388 */ /* 0x0201e80000000c00 */
[----:B--2---:R0:W-:Y:S04]  /*07f0*/  STS [R7], R6 ;  /* 0x0000000607007388 */ /* 0x0041e80000000800 */
[----:B---3--:R0:W-:Y:S04]  /*0800*/  STS [R7+0x400], R16 ;  /* 0x0004001007007388 */ /* 0x0081e80000000800 */
[----:B------:R0:W-:Y:S04]  /*0810*/  STS [R7+0x800], R18 ;  /* 0x0008001207007388 */ /* 0x0001e80000000800 */
        /* <DEDUP_REMOVED lines=12> */
[----:B------:R0:W-:Y:S01]  /*08e0*/  STS [R7+0x3c00], R44 ;  /* 0x003c002c07007388 */ /* 0x0001e20000000800 */
[----:B------:R-:W-:Y:S06]  /*08f0*/  BAR.SYNC.DEFER_BLOCKING 0x0 ;  /* 0x0000000000007b1d */ /* 0x000fec0000010000 */
[----:B------:R0:W1:Y:S04]  /*0900*/  LDS R145, [R142+UR6+0x18] ;  /* 0x000018068e917984 */ /* 0x0000680008000800 */
[----:B------:R0:W2:Y:S04]  /*0910*/  LDS R143, [R142+UR6+0x218] ;  /* 0x000218068e8f7984 */ /* 0x0000a80008000800 */
[----:B------:R0:W3:Y:S04]  /*0920*/  LDS R141, [R142+UR6+0x41c] ;  /* 0x00041c068e8d7984 */ /* 0x0000e80008000800 */
[----:B------:R0:W4:Y:S02]  /*0930*/  LDS.64 R2, [R142+UR6+0x618] ;  /* 0x000618068e027984 */ /* 0x0001240008000a00 */
.L_x_2:
[----:B------:R-:W-:Y:S01]  /*0940*/  USHF.L.U32 UR8, UR5, 0x5, URZ ;  /* 0x0000000505087899 */ /* 0x000fe200080006ff */
[----:B------:R-:W5:Y:S03]  /*0950*/  S2R R0, SR_TID.X ;  /* 0x0000000000007919 */ /* 0x000f660000002100 */
[----:B------:R-:W-:Y:S01]  /*0960*/  ULEA UR9, UR8, UR12, 0x2 ;  /* 0x0000000c08097291 */ /* 0x000fe2000f8e10ff */
[----:B0-----:R-:W-:Y:S08]  /*0970*/  LDS.128 R124, [R142+UR6] ;  /* 0x000000068e7c7984 */ /* 0x001ff00008000c00 */
[----:B------:R-:W2:Y:S04]  /*0980*/  LDL.128 R104, [UR9+0x1000] ;  /* 0x00100009ff687983 */ /* 0x000ea80008100c00 */
[----:B------:R-:W3:Y:S04]  /*0990*/  LDL.128 R96, [UR9+0x1020] ;  /* 0x00102009ff607983 */ /* 0x000ee80008100c00 */
[----:B0-----:R-:W4:Y:S04]  /*09a0*/  LDL.128 R28, [UR9+0x1010] ;  /* 0x00101009ff1c7983 */ /* 0x001f280008100c00 */
[----:B------:R-:W3:Y:S04]  /*09b0*/  LDL.128 R100, [UR9+0x1030] ;  /* 0x00103009ff647983 */ /* 0x000ee80008100c00 */
[----:B------:R-:W3:Y:S04]  /*09c0*/  LDL.128 R108, [UR9+0x10] ;  /* 0x00001009ff6c7983 */ /* 0x000ee80008100c00 */
[----:B------:R-:W3:Y:S04]  /*09d0*/  LDL.128 R112, [UR9] ;  /* 0x00000009ff707983 */ /* 0x000ee80008100c00 */
[----:B------:R-:W3:Y:S04]  /*09e0*/  LDL.128 R92, [UR9+0x20] ;  /* 0x00002009ff5c7983 */ /* 0x000ee80008100c00 */
        /* <DEDUP_REMOVED lines=8> */
[----:B------:R-:W3:Y:S01]  /*0a70*/  LDL.128 R4, [UR9+0x2000] ;  /* 0x00200009ff047983 */ /* 0x000ee20008100c00 */
[----:B-----5:R-:W-:-:S03]  /*0a80*/  SHF.L.U32 R140, R0, 0x7, RZ ;  /* 0x00000007008c7819 */ /* 0x020fc600000006ff */
[----:B------:R-:W5:Y:S01]  /*0a90*/  LDL.128 R32, [UR9+0x2010] ;  /* 0x00201009ff207983 */ /* 0x000f620008100c00 */
[----:B------:R-:W-:-:S03]  /*0aa0*/  LOP3.LUT R140, R140, 0x780, RZ, 0xc0, !PT ;  /* 0x000007808c8c7812 */ /* 0x000fc600078ec0ff */
[----:B------:R-:W5:Y:S01]  /*0ab0*/  LDL.128 R44, [UR9+0x1070] ;  /* 0x00107009ff2c7983 */ /* 0x000f620008100c00 */
[----:B------:R-:W-:-:S03]  /*0ac0*/  IADD3 R132, PT, PT, R140, UR8, RZ ;  /* 0x000000088c847c10 */ /* 0x000fc6000fffe0ff */
[----:B------:R-:W5:Y:S01]  /*0ad0*/  LDL.128 R36, [UR9+0x3010] ;  /* 0x00301009ff247983 */ /* 0x000f620008100c00 */
[----:B------:R-:W-:-:S03]  /*0ae0*/  LEA R132, R132, UR7, 0x2 ;  /* 0x0000000784847c11 */ /* 0x000fc6000f8e10ff */
[----:B------:R-:W5:Y:S04]  /*0af0*/  LDL.128 R40, [UR9+0x3000] ;  /* 0x00300009ff287983 */ /* 0x000f680008100c00 */
[----:B------:R-:W2:Y:S04]  /*0b00*/  LDS.128 R64, [R132+0x2000] ;  /* 0x0020000084407984 */ /* 0x000ea80000000c00 */
[----:B------:R-:W-:Y:S04]  /*0b10*/  LDS.128 R80, [R132+0x2020] ;  /* 0x0020200084507984 */ /* 0x000fe80000000c00 */
[----:B------:R-:W4:Y:S04]  /*0b20*/  LDS.128 R72, [R132+0x2010] ;  /* 0x0020100084487984 */ /* 0x000f280000000c00 */
[----:B------:R-:W-:Y:S04]  /*0b30*/  LDS.128 R88, [R132+0x2030] ;  /* 0x0020300084587984 */ /* 0x000fe80000000c00 */
[----:B------:R-:W0:Y:S04]  /*0b40*/  LDS.128 R68, [R132+0x10] ;  /* 0x0000100084447984 */ /* 0x000e280000000c00 */
[----:B------:R-:W1:Y:S04]  /*0b50*/  LDS.128 R60, [R132] ;  /* 0x00000000843c7984 */ /* 0x000e680000000c00 */
[----:B------:R-:W1:Y:S04]  /*0b60*/  LDS.128 R76, [R132+0x20] ;  /* 0x00002000844c7984 */ /* 0x000e680000000c00 */
[----:B------:R-:W1:Y:S01]  /*0b70*/  LDS.128 R84, [R132+0x30] ;  /* 0x0000300084547984 */ /* 0x000e620000000c00 */
[C---:B--2---:R-:W-:Y:S01]  /*0b80*/  FFMA R104, R124.reuse, R64, R104 ;  /* 0x000000407c687223 */ /* 0x044fe20000000068 */
[C---:B------:R-:W-:Y:S01]  /*0b90*/  FFMA R105, R124.reuse, R65, R105 ;  /* 0x000000417c697223 */ /* 0x040fe20000000069 */
[C---:B------:R-:W-:Y:S01]  /*0ba0*/  FFMA R106, R124.reuse, R66, R106 ;  /* 0x000000427c6a7223 */ /* 0x040fe2000000006a */
[----:B------:R-:W-:-:S05]  /*0bb0*/  FFMA R107, R124, R67, R107 ;  /* 0x000000437c6b7223 */ /* 0x000fca000000006b */
[----:B------:R3:W-:Y:S01]  /*0bc0*/  STL.128 [UR9+0x1000], R104 ;  /* 0x00100068ff007987 */ /* 0x0007e20008100c09 */
[C---:B----4-:R-:W-:Y:S01]  /*0bd0*/  FFMA R116, R124.reuse, R72, R28 ;  /* 0x000000487c747223 */ /* 0x050fe2000000001c */
[C---:B---3--:R-:W-:Y:S01]  /*0be0*/  FFMA R104, R124.reuse, R80, R96 ;  /* 0x000000507c687223 */ /* 0x048fe20000000060 */
[C---:B------:R-:W-:Y:S01]  /*0bf0*/  FFMA R105, R124.reuse, R81, R97 ;  /* 0x000000517c697223 */ /* 0x040fe20000000061 */
[C---:B------:R-:W-:Y:S01]  /*0c00*/  FFMA R106, R124.reuse, R82, R98 ;  /* 0x000000527c6a7223 */ /* 0x040fe20000000062 */
[C---:B------:R-:W-:Y:S02]  /*0c10*/  FFMA R107, R124.reuse, R83, R99 ;  /* 0x000000537c6b7223 */ /* 0x040fe40000000063 */
[----:B------:R-:W2:Y:S01]  /*0c20*/  LDS.128 R96, [R132+0x2040] ;  /* 0x0020400084607984 */ /* 0x000ea20000000c00 */
[C---:B------:R-:W-:Y:S01]  /*0c30*/  FFMA R117, R124.reuse, R73, R29 ;  /* 0x000000497c757223 */ /* 0x040fe2000000001d */
[C---:B------:R-:W-:Y:S01]  /*0c40*/  FFMA R118, R124.reuse, R74, R30 ;  /* 0x0000004a7c767223 */ /* 0x040fe2000000001e */
[C---:B------:R-:W-:Y:S01]  /*0c50*/  FFMA R119, R124.reuse, R75, R31 ;  /* 0x0000004b7c777223 */ /* 0x040fe2000000001f */
[C---:B0-----:R-:W-:Y:S01]  /*0c60*/  FFMA R108, R124.reuse, R68, R108 ;  /* 0x000000447c6c7223 */ /* 0x041fe2000000006c */
[C---:B------:R-:W-:Y:S01]  /*0c70*/  FFMA R109, R124.reuse, R69, R109 ;  /* 0x000000457c6d7223 */ /* 0x040fe2000000006d */
[C---:B------:R-:W-:Y:S01]  /*0c80*/  FFMA R110, R124.reuse, R70, R110 ;  /* 0x000000467c6e7223 */ /* 0x040fe2000000006e */
[C---:B------:R-:W-:Y:S01]  /*0c90*/  FFMA R111, R124.reuse, R71, R111 ;  /* 0x000000477c6f7223 */ /* 0x040fe2000000006f */
[----:B------:R0:W-:Y:S01]  /*0ca0*/  STL.128 [UR9+0x1010], R116 ;  /* 0x00101074ff007987 */ /* 0x0001e20008100c09 */
[C---:B-1----:R-:W-:Y:S01]  /*0cb0*/  FFMA R112, R124.reuse, R60, R112 ;  /* 0x0000003c7c707223 */ /* 0x042fe20000000070 */
[C---:B------:R-:W-:Y:S01]  /*0cc0*/  FFMA R113, R124.reuse, R61, R113 ;  /* 0x0000003d7c717223 */ /* 0x040fe20000000071 */
[C---:B------:R-:W-:Y:S01]  /*0cd0*/  FFMA R114, R124.reuse, R62, R114 ;  /* 0x0000003e7c727223 */ /* 0x040fe20000000072 */
[C---:B------:R-:W-:Y:S01]  /*0ce0*/  FFMA R115, R124.reuse, R63, R115 ;  /* 0x0000003f7c737223 */ /* 0x040fe20000000073 */
[C---:B------:R-:W-:Y:S01]  /*0cf0*/  FFMA R120, R124.reuse, R76, R92 ;  /* 0x0000004c7c787223 */ /* 0x040fe2000000005c */
[C---:B------:R-:W-:Y:S01]  /*0d00*/  FFMA R121, R124.reuse, R77, R93 ;  /* 0x0000004d7c797223 */ /* 0x040fe2000000005d */
[C---:B------:R-:W-:Y:S01]  /*0d10*/  FFMA R122, R124.reuse, R78, R94 ;  /* 0x0000004e7c7a7223 */ /* 0x040fe2000000005e */
[C---:B------:R-:W-:Y:S01]  /*0d20*/  FFMA R123, R124.reuse, R79, R95 ;  /* 0x0000004f7c7b7223 */ /* 0x040fe2000000005f */
[----:B------:R1:W-:Y:S04]  /*0d30*/  STL.128 [UR9+0x10], R108 ;  /* 0x0000106cff007987 */ /* 0x0003e80008100c09 */
[----:B------:R-:W-:Y:S01]  /*0d40*/  LDS.128 R92, [R132+0x40] ;  /* 0x00004000845c7984 */ /* 0x000fe20000000c00 */
[C---:B0-----:R-:W-:Y:S01]  /*0d50*/  FFMA R116, R124.reuse, R88, R100 ;  /* 0x000000587c747223 */ /* 0x041fe20000000064 */
[C---:B------:R-:W-:Y:S01]  /*0d60*/  FFMA R117, R124.reuse, R89, R101 ;  /* 0x000000597c757223 */ /* 0x040fe20000000065 */
[C---:B------:R-:W-:Y:S01]  /*0d70*/  FFMA R118, R124.reuse, R90, R102 ;  /* 0x0000005a7c767223 */ /* 0x040fe20000000066 */
[C---:B------:R-:W-:Y:S01]  /*0d80*/  FFMA R119, R124.reuse, R91, R103 ;  /* 0x0000005b7c777223 */ /* 0x040fe20000000067 */
[----:B------:R2:W-:Y:S04]  /*0d90*/  STL.128 [UR9], R112 ;  /* 0x00000070ff007987 */ /* 0x0005e80008100c09 */
[----:B------:R-:W-:Y:S04]  /*0da0*/  STL.128 [UR9+0x1030], R116 ;  /* 0x00103074ff007987 */ /* 0x000fe80008100c09 */
[----:B------:R-:W0:Y:S01]  /*0db0*/  LDS.128 R116, [R132+0x70] ;  /* 0x0000700084747984 */ /* 0x000e220000000c00 */
[C---:B-1----:R-:W-:Y:S01]  /*0dc0*/  FFMA R108, R124.reuse, R84, R24 ;  /* 0x000000547c6c7223 */ /* 0x042fe20000000018 */
[C---:B------:R-:W-:Y:S01]  /*0dd0*/  FFMA R109, R124.reuse, R85, R25 ;  /* 0x000000557c6d7223 */ /* 0x040fe20000000019 */
[C---:B------:R-:W-:Y:S01]  /*0de0*/  FFMA R110, R124.reuse, R86, R26 ;  /* 0x000000567c6e7223 */ /* 0x040fe2000000001a */
[C---:B------:R-:W-:Y:S01]  /*0df0*/  FFMA R111, R124.reuse, R87, R27 ;  /* 0x000000577c6f7223 */ /* 0x040fe2000000001b */
[----:B------:R-:W1:Y:S01]  /*0e00*/  LDS.128 R100, [R132+0x50] ;  /* 0x0000500084647984 */ /* 0x000e620000000c00 */
[C---:B--2---:R-:W-:Y:S01]  /*0e10*/  FFMA R112, R124.reuse, R96, R16 ;  /* 0x000000607c707223 */ /* 0x044fe20000000010 */
[C---:B------:R-:W-:Y:S01]  /*0e20*/  FFMA R113, R124.reuse, R97, R17 ;  /* 0x000000617c717223 */ /* 0x040fe20000000011 */
[C---:B------:R-:W-:Y:S01]  /*0e30*/  FFMA R114, R124.reuse, R98, R18 ;  /* 0x000000627c727223 */ /* 0x040fe20000000012 */
[C---:B------:R-:W-:Y:S01]  /*0e40*/  FFMA R115, R124.reuse, R99, R19 ;  /* 0x000000637c737223 */ /* 0x040fe20000000013 */
[----:B------:R-:W-:Y:S04]  /*0e50*/  STL.128 [UR9+0x1020], R104 ;  /* 0x00102068ff007987 */ /* 0x000fe80008100c09 */
[----:B------:R-:W-:Y:S04]  /*0e60*/  STL.128 [UR9+0x30], R108 ;  /* 0x0000306cff007987 */ /* 0x000fe80008100c09 */
[----:B------:R-:W2:Y:S04]  /*0e70*/  LDS.128 R104, [R132+0x2050] ;  /* 0x0020500084687984 */ /* 0x000ea80000000c00 */
[----:B------:R-:W3:Y:S04]  /*0e80*/  LDS.128 R108, [R132+0x60] ;  /* 0x00006000846c7984 */ /* 0x000ee80000000c00 */
[----:B------:R-:W-:Y:S04]  /*0e90*/  STL.128 [UR9+0x1040], R112 ;  /* 0x00104070ff007987 */ /* 0x000fe80008100c09 */
[----:B------:R-:W4:Y:S04]  /*0ea0*/  LDS.128 R112, [R132+0x2060] ;  /* 0x0020600084707984 */ /* 0x000f280000000c00 */
[----:B------:R-:W5:Y:S04]  /*0eb0*/  LDL.128 R24, [UR9+0x3020] ;  /* 0x00302009ff187983 */ /* 0x000f680008100c00 */
[----:B------:R-:W5:Y:S01]  /*0ec0*/  LDL.128 R28, [UR9+0x2020] ;  /* 0x00202009ff1c7983 */ /* 0x000f620008100c00 */
[C---:B0-----:R-:W-:Y:S01]  /*0ed0*/  FFMA R128, R124.reuse, R116, R48 ;  /* 0x000000747c807223 */ /* 0x041fe20000000030 */
[C---:B------:R-:W-:Y:S01]  /*0ee0*/  FFMA R129, R124.reuse, R117, R49 ;  /* 0x000000757c817223 */ /* 0x040fe20000000031 */
[C---:B------:R-:W-:Y:S01]  /*0ef0*/  FFMA R130, R124.reuse, R118, R50 ;  /* 0x000000767c827223 */ /* 0x040fe20000000032 */
[C---:B------:R-:W-:Y:S01]  /*0f00*/  FFMA R131, R124.reuse, R119, R51 ;  /* 0x000000777c837223 */ /* 0x040fe20000000033 */
[----:B------:R0:W-:Y:S04]  /*0f10*/  STL.128 [UR9+0x20], R120 ;  /* 0x00002078ff007987 */ /* 0x0001e80008100c09 */
[----:B------:R-:W4:Y:S01]  /*0f20*/  LDS.128 R48, [R142+UR6+0x200] ;  /* 0x000200068e307984 */ /* 0x000f220008000c00 */
[C---:B-1----:R-:W-:Y:S01]  /*0f30*/  FFMA R56, R124.reuse, R100, R56 ;  /* 0x000000647c387223 */ /* 0x042fe20000000038 */
[C---:B------:R-:W-:Y:S01]  /*0f40*/  FFMA R57, R124.reuse, R101, R57 ;  /* 0x000000657c397223 */ /* 0x040fe20000000039 */
[C---:B------:R-:W-:Y:S01]  /*0f50*/  FFMA R58, R124.reuse, R102, R58 ;  /* 0x000000667c3a7223 */ /* 0x040fe2000000003a */
[C---:B------:R-:W-:Y:S01]  /*0f60*/  FFMA R59, R124.reuse, R103, R59 ;  /* 0x000000677c3b7223 */ /* 0x040fe2000000003b */
[----:B------:R-:W5:Y:S01]  /*0f70*/  LDL.128 R16, [UR9+0x3030] ;  /* 0x00303009ff107983 */ /* 0x000f620008100c00 */
[C---:B0-----:R-:W-:Y:S01]  /*0f80*/  FFMA R120, R124.reuse, R92, R20 ;  /* 0x0000005c7c787223 */ /* 0x041fe20000000014 */
[C---:B------:R-:W-:Y:S01]  /*0f90*/  FFMA R121, R124.reuse, R93, R21 ;  /* 0x0000005d7c797223 */ /* 0x040fe20000000015 */
[C---:B------:R-:W-:Y:S01]  /*0fa0*/  FFMA R122, R124.reuse, R94, R22 ;  /* 0x0000005e7c7a7223 */ /* 0x040fe20000000016 */
[----:B------:R-:W-:-:S02]  /*0fb0*/  FFMA R123, R124, R95, R23 ;  /* 0x0000005f7c7b7223 */ /* 0x000fc40000000017 */
[----:B------:R-:W5:Y:S04]  /*0fc0*/  LDL.128 R20, [UR9+0x2030] ;  /* 0x00203009ff147983 */ /* 0x000f680008100c00 */
[----:B------:R2:W-:Y:S04]  /*0fd0*/  STL.128 [UR9+0x40], R120 ;  /* 0x00004078ff007987 */ /* 0x0005e80008100c09 */
[----:B------:R4:W-:Y:S01]  /*0fe0*/  STL.128 [UR9+0x50], R56 ;  /* 0x00005038ff007987 */ /* 0x0009e20008100c09 */
[C---:B--2---:R-:W-:Y:S01]  /*0ff0*/  FFMA R120, R124.reuse, R104, R52 ;  /* 0x000000687c787223 */ /* 0x044fe20000000034 */
[C---:B------:R-:W-:Y:S01]  /*1000*/  FFMA R121, R124.reuse, R105, R53 ;  /* 0x000000697c797223 */ /* 0x040fe20000000035 */
[C---:B------:R-:W-:Y:S01]  /*1010*/  FFMA R122, R124.reuse, R106, R54 ;  /* 0x0000006a7c7a7223 */ /* 0x040fe20000000036 */
[C---:B------:R-:W-:Y:S01]  /*1020*/  FFMA R123, R124.reuse, R107, R55 ;  /* 0x0000006b7c7b7223 */ /* 0x040fe20000000037 */
[C---:B---3--:R-:W-:Y:S01]  /*1030*/  FFMA R52, R124.reuse, R108, R12 ;  /* 0x0000006c7c347223 */ /* 0x048fe2000000000c */
[C---:B------:R-:W-:Y:S01]  /*1040*/  FFMA R53, R124.reuse, R109, R13 ;  /* 0x0000006d7c357223 */ /* 0x040fe2000000000d */
[C---:B------:R-:W-:Y:S01]  /*1050*/  FFMA R54, R124.reuse, R110, R14 ;  /* 0x0000006e7c367223 */ /* 0x040fe2000000000e */
[C---:B------:R-:W-:Y:S01]  /*1060*/  FFMA R55, R124.reuse, R111, R15 ;  /* 0x0000006f7c377223 */ /* 0x040fe2000000000f */
[C---:B----4-:R-:W-:Y:S01]  /*1070*/  FFMA R56, R124.reuse, R112, R8 ;  /* 0x000000707c387223 */ /* 0x050fe20000000008 */
[----:B------:R-:W2:Y:S01]  /*1080*/  LDL.128 R12, [UR9+0x2040] ;  /* 0x00204009ff0c7983 */ /* 0x000ea20008100c00 */
[C---:B------:R-:W-:Y:S01]  /*1090*/  FFMA R57, R124.reuse, R113, R9 ;  /* 0x000000717c397223 */ /* 0x040fe20000000009 */
[C---:B------:R-:W-:Y:S01]  /*10a0*/  FFMA R58, R124.reuse, R114, R10 ;  /* 0x000000727c3a7223 */ /* 0x040fe2000000000a */
[----:B------:R-:W-:-:S02]  /*10b0*/  FFMA R59, R124, R115, R11 ;  /* 0x000000737c3b7223 */ /* 0x000fc4000000000b */
[----:B------:R-:W3:Y:S04]  /*10c0*/  LDL.128 R8, [UR9+0x3040] ;  /* 0x00304009ff087983 */ /* 0x000ee80008100c00 */
[----:B------:R0:W-:Y:S02]  /*10d0*/  STL.128 [UR9+0x60], R52 ;  /* 0x00006034ff007987 */ /* 0x0001e40008100c09 */
[C---:B0-----:R-:W-:Y:S01]  /*10e0*/  FFMA R52, R48.reuse, R60, R4 ;  /* 0x0000003c30347223 */ /* 0x041fe20000000004 */
[C---:B------:R-:W-:Y:S01]  /*10f0*/  FFMA R53, R48.reuse, R61, R5 ;  /* 0x0000003d30357223 */ /* 0x040fe20000000005 */
[C---:B------:R-:W-:Y:S01]  /*1100*/  FFMA R54, R48.reuse, R62, R6 ;  /* 0x0000003e30367223 */ /* 0x040fe20000000006 */
[C---:B------:R-:W-:Y:S02]  /*1110*/  FFMA R55, R48.reuse, R63, R7 ;  /* 0x0000003f30377223 */ /* 0x040fe40000000007 */
[----:B------:R-:W4:Y:S04]  /*1120*/  LDL.128 R4, [UR9+0x2050] ;  /* 0x00205009ff047983 */ /* 0x000f280008100c00 */
[----:B------:R-:W-:Y:S04]  /*1130*/  STL.128 [UR9+0x1050], R120 ;  /* 0x00105078ff007987 */ /* 0x000fe80008100c09 */
[----:B------:R-:W0:Y:S01]  /*1140*/  LDS.128 R120, [R132+0x2070] ;  /* 0x0020700084787984 */ /* 0x000e220000000c00 */
[C---:B-----5:R-:W-:Y:S01]  /*1150*/  FFMA R32, R48.reuse, R68, R32 ;  /* 0x0000004430207223 */ /* 0x060fe20000000020 */
[C---:B------:R-:W-:Y:S01]  /*1160*/  FFMA R33, R48.reuse, R69, R33 ;  /* 0x0000004530217223 */ /* 0x040fe20000000021 */
[C---:B------:R-:W-:Y:S01]  /*1170*/  FFMA R34, R48.reuse, R70, R34 ;  /* 0x0000004630227223 */ /* 0x040fe20000000022 */
[----:B------:R-:W-:Y:S01]  /*1180*/  FFMA R35, R48, R71, R35 ;  /* 0x0000004730237223 */ /* 0x000fe20000000023 */
[----:B------:R-:W-:Y:S04]  /*1190*/  STL.128 [UR9+0x1060], R56 ;  /* 0x00106038ff007987 */ /* 0x000fe80008100c09 */
[----:B------:R1:W-:Y:S04]  /*11a0*/  STL.128 [UR9+0x2010], R32 ;  /* 0x00201020ff007987 */ /* 0x0003e80008100c09 */
[----:B------:R-:W-:Y:S04]  /*11b0*/  STL.128 [UR9+0x2000], R52 ;  /* 0x00200034ff007987 */ /* 0x000fe80008100c09 */
[----:B-1----:R-:W5:Y:S01]  /*11c0*/  LDL.128 R32, [UR9+0x3060] ;  /* 0x00306009ff207983 */ /* 0x002f620008100c00 */
[C---:B0-----:R-:W-:Y:S01]  /*11d0*/  FFMA R44, R124.reuse, R120, R44 ;  /* 0x000000787c2c7223 */ /* 0x041fe2000000002c */
[C---:B------:R-:W-:Y:S01]  /*11e0*/  FFMA R45, R124.reuse, R121, R45 ;  /* 0x000000797c2d7223 */ /* 0x040fe2000000002d */
[C---:B------:R-:W-:Y:S01]  /*11f0*/  FFMA R46, R124.reuse, R122, R46 ;  /* 0x0000007a7c2e7223 */ /* 0x040fe2000000002e */
[----:B------:R-:W-:-:S05]  /*1200*/  FFMA R47, R124, R123, R47 ;  /* 0x0000007b7c2f7223 */ /* 0x000fca000000002f */
[----:B------:R0:W-:Y:S02]  /*1210*/  STL.128 [UR9+0x1070], R44 ;  /* 0x0010702cff007987 */ /* 0x0001e40008100c09 */
[C---:B0-----:R-:W-:Y:S01]  /*1220*/  FFMA R44, R48.reuse, R72, R36 ;  /* 0x00000048302c7223 */ /* 0x041fe20000000024 */
[C---:B------:R-:W-:Y:S01]  /*1230*/  FFMA R45, R48.reuse, R73, R37 ;  /* 0x00000049302d7223 */ /* 0x040fe20000000025 */
[C---:B------:R-:W-:Y:S01]  /*1240*/  FFMA R46, R48.reuse, R74, R38 ;  /* 0x0000004a302e7223 */ /* 0x040fe20000000026 */
[C---:B------:R-:W-:Y:S02]  /*1250*/  FFMA R47, R48.reuse, R75, R39 ;  /* 0x0000004b302f7223 */ /* 0x040fe40000000027 */
[----:B------:R-:W5:Y:S01]  /*1260*/  LDL.128 R36, [UR9+0x3050] ;  /* 0x00305009ff247983 */ /* 0x000f620008100c00 */
[C---:B------:R-:W-:Y:S01]  /*1270*/  FFMA R40, R48.reuse, R64, R40 ;  /* 0x0000004030287223 */ /* 0x040fe20000000028 */
[C---:B------:R-:W-:Y:S01]  /*1280*/  FFMA R41, R48.reuse, R65, R41 ;  /* 0x0000004130297223 */ /* 0x040fe20000000029 */
[C---:B------:R-:W-:Y:S01]  /*1290*/  FFMA R42, R48.reuse, R66, R42 ;  /* 0x00000042302a7223 */ /* 0x040fe2000000002a */
[----:B------:R-:W-:-:S05]  /*12a0*/  FFMA R43, R48, R67, R43 ;  /* 0x00000043302b7223 */ /* 0x000fca000000002b */
[----:B------:R0:W-:Y:S04]  /*12b0*/  STL.128 [UR9+0x3000], R40 ;  /* 0x00300028ff007987 */ /* 0x0001e80008100c09 */
[----:B------:R1:W-:Y:S04]  /*12c0*/  STL.128 [UR9+0x3010], R44 ;  /* 0x0030102cff007987 */ /* 0x0003e80008100c09 */
[----:B0-----:R-:W5:Y:S01]  /*12d0*/  LDL.128 R40, [UR9+0x2060] ;  /* 0x00206009ff287983 */ /* 0x001f620008100c00 */
[C---:B------:R-:W-:Y:S01]  /*12e0*/  FFMA R56, R48.reuse, R80, R24 ;  /* 0x0000005030387223 */ /* 0x040fe20000000018 */
[C---:B------:R-:W-:Y:S01]  /*12f0*/  FFMA R57, R48.reuse, R81, R25 ;  /* 0x0000005130397223 */ /* 0x040fe20000000019 */
[C---:B------:R-:W-:Y:S01]  /*1300*/  FFMA R58, R48.reuse, R82, R26 ;  /* 0x00000052303a7223 */ /* 0x040fe2000000001a */
[----:B------:R-:W-:-:S02]  /*1310*/  FFMA R59, R48, R83, R27 ;  /* 0x00000053303b7223 */ /* 0x000fc4000000001b */
[----:B------:R-:W5:Y:S01]  /*1320*/  LDL.128 R24, [UR9+0x2070] ;  /* 0x00207009ff187983 */ /* 0x000f620008100c00 */
[C---:B------:R-:W-:Y:S01]  /*1330*/  FFMA R52, R48.reuse, R76, R28 ;  /* 0x0000004c30347223 */ /* 0x040fe2000000001c */
[C---:B------:R-:W-:Y:S01]  /*1340*/  FFMA R53, R48.reuse, R77, R29 ;  /* 0x0000004d30357223 */ /* 0x040fe2000000001d */
[C---:B------:R-:W-:Y:S01]  /*1350*/  FFMA R54, R48.reuse, R78, R30 ;  /* 0x0000004e30367223 */ /* 0x040fe2000000001e */
[C---:B------:R-:W-:Y:S02]  /*1360*/  FFMA R55, R48.reuse, R79, R31 ;  /* 0x0000004f30377223 */ /* 0x040fe4000000001f */
[----:B------:R-:W5:Y:S04]  /*1370*/  LDL.128 R28, [UR9+0x3070] ;  /* 0x00307009ff1c7983 */ /* 0x000f680008100c00 */
[----:B------:R0:W-:Y:S04]  /*1380*/  STL.128 [UR9+0x2020], R52 ;  /* 0x00202034ff007987 */ /* 0x0001e80008100c09 */
[----:B------:R2:W-:Y:S01]  /*1390*/  STL.128 [UR9+0x3020], R56 ;  /* 0x00302038ff007987 */ /* 0x0005e20008100c09 */
[C---:B-1----:R-:W-:Y:S01]  /*13a0*/  FFMA R44, R48.reuse, R84, R20 ;  /* 0x00000054302c7223 */ /* 0x042fe20000000014 */
[C---:B------:R-:W-:Y:S01]  /*13b0*/  FFMA R45, R48.reuse, R85, R21 ;  /* 0x00000055302d7223 */ /* 0x040fe20000000015 */
[C---:B------:R-:W-:Y:S01]  /*13c0*/  FFMA R46, R48.reuse, R86, R22 ;  /* 0x00000056302e7223 */ /* 0x040fe20000000016 */
[C---:B------:R-:W-:Y:S01]  /*13d0*/  FFMA R47, R48.reuse, R87, R23 ;  /* 0x00000057302f7223 */ /* 0x040fe20000000017 */
[C---:B0-----:R-:W-:Y:S01]  /*13e0*/  FFMA R52, R48.reuse, R88, R16 ;  /* 0x0000005830347223 */ /* 0x041fe20000000010 */
[----:B------:R-:W5:Y:S01]  /*13f0*/  LDL.128 R20, [UR9+0x4000] ;  /* 0x00400009ff147983 */ /* 0x000f620008100c00 */
[C---:B------:R-:W-:Y:S01]  /*1400*/  FFMA R53, R48.reuse, R89, R17 ;  /* 0x0000005930357223 */ /* 0x040fe20000000011 */
[C---:B------:R-:W-:Y:S01]  /*1410*/  FFMA R54, R48.reuse, R90, R18 ;  /* 0x0000005a30367223 */ /* 0x040fe20000000012 */
[----:B------:R-:W-:-:S02]  /*1420*/  FFMA R55, R48, R91, R19 ;  /* 0x0000005b30377223 */ /* 0x000fc40000000013 */
[----:B------:R-:W5:Y:S04]  /*1430*/  LDL.128 R16, [UR9+0x5000] ;  /* 0x00500009ff107983 */ /* 0x000f680008100c00 */
[----:B------:R3:W-:Y:S01]  /*1440*/  STL.128 [UR9+0x2030], R44 ;  /* 0x0020302cff007987 */ /* 0x0007e20008100c09 */
[C---:B--2---:R-:W-:Y:S01]  /*1450*/  FFMA R56, R48.reuse, R92, R12 ;  /* 0x0000005c30387223 */ /* 0x044fe2000000000c */
[C---:B------:R-:W-:Y:S01]  /*1460*/  FFMA R57, R48.reuse, R93, R13 ;  /* 0x0000005d30397223 */ /* 0x040fe2000000000d */
[C---:B------:R-:W-:Y:S01]  /*1470*/  FFMA R58, R48.reuse, R94, R14 ;  /* 0x0000005e303a7223 */ /* 0x040fe2000000000e */
[C---:B------:R-:W-:Y:S02]  /*1480*/  FFMA R59, R48.reuse, R95, R15 ;  /* 0x0000005f303b7223 */ /* 0x040fe4000000000f */
[----:B------:R-:W2:Y:S01]  /*1490*/  LDL.128 R12, [UR9+0x4010] ;  /* 0x00401009ff0c7983 */ /* 0x000ea20008100c00 */
[C---:B---3--:R-:W-:Y:S01]  /*14a0*/  FFMA R44, R48.reuse, R96, R8 ;  /* 0x00000060302c7223 */ /* 0x048fe20000000008 */
[C---:B------:R-:W-:Y:S01]  /*14b0*/  FFMA R45, R48.reuse, R97, R9 ;  /* 0x00000061302d7223 */ /* 0x040fe20000000009 */
[C---:B------:R-:W-:Y:S01]  /*14c0*/  FFMA R46, R48.reuse, R98, R10 ;  /* 0x00000062302e7223 */ /* 0x040fe2000000000a */
[----:B------:R-:W-:-:S02]  /*14d0*/  FFMA R47, R48, R99, R11 ;  /* 0x00000063302f7223 */ /* 0x000fc4000000000b */
[----:B------:R-:W3:Y:S04]  /*14e0*/  LDL.128 R8, [UR9+0x5010] ;  /* 0x00501009ff087983 */ /* 0x000ee80008100c00 */
[----:B------:R4:W-:Y:S02]  /*14f0*/  STL.128 [UR9+0x3030], R52 ;  /* 0x00303034ff007987 */ /* 0x0009e40008100c09 */
[C---:B----4-:R-:W-:Y:S01]  /*1500*/  FFMA R52, R48.reuse, R100, R4 ;  /* 0x0000006430347223 */ /* 0x050fe20000000004 */
[C---:B------:R-:W-:Y:S01]  /*1510*/  FFMA R53, R48.reuse, R101, R5 ;  /* 0x0000006530357223 */ /* 0x040fe20000000005 */
[C---:B------:R-:W-:Y:S01]  /*1520*/  FFMA R54, R48.reuse, R102, R6 ;  /* 0x0000006630367223 */ /* 0x040fe20000000006 */
[C---:B------:R-:W-:Y:S02]  /*1530*/  FFMA R55, R48.reuse, R103, R7 ;  /* 0x0000006730377223 */ /* 0x040fe40000000007 */
[----:B------:R-:W4:Y:S04]  /*1540*/  LDL.128 R4, [UR9+0x4020] ;  /* 0x00402009ff047983 */ /* 0x000f280008100c00 */
[----:B------:R-:W-:Y:S04]  /*1550*/  STL.128 [UR9+0x2050], R52 ;  /* 0x00205034ff007987 */ /* 0x000fe80008100c09 */
[----:B------:R-:W0:Y:S04]  /*1560*/  LDS.128 R52, [R142+UR6+0x400] ;  /* 0x000400068e347984 */ /* 0x000e280008000c00 */
[----:B------:R-:W-:Y:S01]  /*1570*/  STL.128 [UR9+0x2040], R56 ;  /* 0x00204038ff007987 */ /* 0x000fe20008100c09 */
[C---:B-----5:R-:W-:Y:S01]  /*1580*/  FFMA R32, R48.reuse, R112, R32 ;  /* 0x0000007030207223 */ /* 0x060fe20000000020 */
[C---:B------:R-:W-:Y:S01]  /*1590*/  FFMA R33, R48.reuse, R113, R33 ;  /* 0x0000007130217223 */ /* 0x040fe20000000021 */
[C---:B------:R-:W-:Y:S01]  /*15a0*/  FFMA R34, R48.reuse, R114, R34 ;  /* 0x0000007230227223 */ /* 0x040fe20000000022 */
[----:B------:R-:W-:-:S05]  /*15b0*/  FFMA R35, R48, R115, R35 ;  /* 0x0000007330237223 */ /* 0x000fca0000000023 */
[----:B------:R1:W-:Y:S04]  /*15c0*/  STL.128 [UR9+0x3060], R32 ;  /* 0x00306020ff007987 */ /* 0x0003e80008100c09 */
[----:B-1----:R-:W5:Y:S01]  /*15d0*/  LDL.128 R32, [UR9+0x5030] ;  /* 0x00503009ff207983 */ /* 0x002f620008100c00 */
[C---:B------:R-:W-:Y:S01]  /*15e0*/  FFMA R56, R48.reuse, R104, R36 ;  /* 0x0000006830387223 */ /* 0x040fe20000000024 */
[C---:B------:R-:W-:Y:S01]  /*15f0*/  FFMA R57, R48.reuse, R105, R37 ;  /* 0x0000006930397223 */ /* 0x040fe20000000025 */
[C---:B------:R-:W-:Y:S01]  /*1600*/  FFMA R58, R48.reuse, R106, R38 ;  /* 0x0000006a303a7223 */ /* 0x040fe20000000026 */
[C---:B------:R-:W-:Y:S02]  /*1610*/  FFMA R59, R48.reuse, R107, R39 ;  /* 0x0000006b303b7223 */ /* 0x040fe40000000027 */
[----:B------:R-:W5:Y:S04]  /*1620*/  LDL.128 R36, [UR9+0x5020] ;  /* 0x00502009ff247983 */ /* 0x000f680008100c00 */
[----:B------:R1:W-:Y:S04]  /*1630*/  STL.128 [UR9+0x3050], R56 ;  /* 0x00305038ff007987 */ /* 0x0003e80008100c09 */
[----:B------:R-:W-:Y:S01]  /*1640*/  STL.128 [UR9+0x3040], R44 ;  /* 0x0030402cff007987 */ /* 0x000fe20008100c09 */
[C---:B------:R-:W-:Y:S01]  /*1650*/  FFMA R40, R48.reuse, R108, R40 ;  /* 0x0000006c30287223 */ /* 0x040fe20000000028 */
[C---:B------:R-:W-:Y:S01]  /*1660*/  FFMA R41, R48.reuse, R109, R41 ;  /* 0x0000006d30297223 */ /* 0x040fe20000000029 */
[C---:B------:R-:W-:Y:S01]  /*1670*/  FFMA R42, R48.reuse, R110, R42 ;  /* 0x0000006e302a7223 */ /* 0x040fe2000000002a */
[----:B------:R-:W-:-:S05]  /*1680*/  FFMA R43, R48, R111, R43 ;  /* 0x0000006f302b7223 */ /* 0x000fca000000002b */
[----:B------:R-:W-:Y:S01]  /*1690*/  STL.128 [UR9+0x2060], R40 ;  /* 0x00206028ff007987 */ /* 0x000fe20008100c09 */
[C---:B------:R-:W-:Y:S01]  /*16a0*/  FFMA R24, R48.reuse, R116, R24 ;  /* 0x0000007430187223 */ /* 0x040fe20000000018 */
[C---:B------:R-:W-:Y:S01]  /*16b0*/  FFMA R25, R48.reuse, R117, R25 ;  /* 0x0000007530197223 */ /* 0x040fe20000000019 */
[C---:B------:R-:W-:Y:S01]  /*16c0*/  FFMA R26, R48.reuse, R118, R26 ;  /* 0x00000076301a7223 */ /* 0x040fe2000000001a */
[C---:B------:R-:W-:Y:S01]  /*16d0*/  FFMA R27, R48.reuse, R119, R27 ;  /* 0x00000077301b7223 */ /* 0x040fe2000000001b */
[C---:B-1----:R-:W-:Y:S01]  /*16e0*/  FFMA R56, R48.reuse, R120, R28 ;  /* 0x0000007830387223 */ /* 0x042fe2000000001c */
[C---:B------:R-:W-:Y:S01]  /*16f0*/  FFMA R57, R48.reuse, R121, R29 ;  /* 0x0000007930397223 */ /* 0x040fe2000000001d */
[C---:B------:R-:W-:Y:S01]  /*1700*/  FFMA R58, R48.reuse, R122, R30 ;  /* 0x0000007a303a7223 */ /* 0x040fe2000000001e */
[----:B------:R-:W-:Y:S01]  /*1710*/  FFMA R59, R48, R123, R31 ;  /* 0x0000007b303b7223 */ /* 0x000fe2000000001f */
[----:B------:R1:W-:Y:S04]  /*1720*/  STL.128 [UR9+0x2070], R24 ;  /* 0x00207018ff007987 */ /* 0x0003e80008100c09 */
[----:B------:R-:W5:Y:S04]  /*1730*/  LDL.128 R28, [UR9+0x4030] ;  /* 0x00403009ff1c7983 */ /* 0x000f680008100c00 */
[----:B-1----:R-:W5:Y:S01]  /*1740*/  LDL.128 R24, [UR9+0x4040] ;  /* 0x00404009ff187983 */ /* 0x002f620008100c00 */
[C---:B0-----:R-:W-:Y:S01]  /*1750*/  FFMA R40, R52.reuse, R60, R20 ;  /* 0x0000003c34287223 */ /* 0x041fe20000000014 */
[C---:B------:R-:W-:Y:S01]  /*1760*/  FFMA R41, R52.reuse, R61, R21 ;  /* 0x0000003d34297223 */ /* 0x040fe20000000015 */
[C---:B------:R-:W-:Y:S01]  /*1770*/  FFMA R42, R52.reuse, R62, R22 ;  /* 0x0000003e342a7223 */ /* 0x040fe20000000016 */
[----:B------:R-:W-:-:S02]  /*1780*/  FFMA R43, R52, R63, R23 ;  /* 0x0000003f342b7223 */ /* 0x000fc40000000017 */
[----:B------:R-:W5:Y:S01]  /*1790*/  LDL.128 R20, [UR9+0x5040] ;  /* 0x00504009ff147983 */ /* 0x000f620008100c00 */
[C---:B------:R-:W-:Y:S01]  /*17a0*/  FFMA R44, R52.reuse, R64, R16 ;  /* 0x00000040342c7223 */ /* 0x040fe20000000010 */
[C---:B------:R-:W-:Y:S01]  /*17b0*/  FFMA R45, R52.reuse, R65, R17 ;  /* 0x00000041342d7223 */ /* 0x040fe20000000011 */
[C---:B------:R-:W-:Y:S01]  /*17c0*/  FFMA R46, R52.reuse, R66, R18 ;  /* 0x00000042342e7223 */ /* 0x040fe20000000012 */
[C---:B------:R-:W-:Y:S01]  /*17d0*/  FFMA R47, R52.reuse, R67, R19 ;  /* 0x00000043342f7223 */ /* 0x040fe20000000013 */
[----:B------:R2:W-:Y:S04]  /*17e0*/  STL.128 [UR9+0x3070], R56 ;  /* 0x00307038ff007987 */ /* 0x0005e80008100c09 */
[----:B------:R-:W5:Y:S04]  /*17f0*/  LDL.128 R16, [UR9+0x4050] ;  /* 0x00405009ff107983 */ /* 0x000f680008100c00 */
[----:B------:R3:W-:Y:S01]  /*1800*/  STL.128 [UR9+0x4000], R40 ;  /* 0x00400028ff007987 */ /* 0x0007e20008100c09 */
[C---:B--2---:R-:W-:Y:S01]  /*1810*/  FFMA R56, R52.reuse, R68, R12 ;  /* 0x0000004434387223 */ /* 0x044fe2000000000c */
[C---:B------:R-:W-:Y:S01]  /*1820*/  FFMA R57, R52.reuse, R69, R13 ;  /* 0x0000004534397223 */ /* 0x040fe2000000000d */
[C---:B------:R-:W-:Y:S01]  /*1830*/  FFMA R58, R52.reuse, R70, R14 ;  /* 0x00000046343a7223 */ /* 0x040fe2000000000e */
[----:B------:R-:W-:-:S02]  /*1840*/  FFMA R59, R52, R71, R15 ;  /* 0x00000047343b7223 */ /* 0x000fc4000000000f */
[----:B------:R-:W2:Y:S01]  /*1850*/  LDL.128 R12, [UR9+0x5050] ;  /* 0x00505009ff0c7983 */ /* 0x000ea20008100c00 */
[C---:B---3--:R-:W-:Y:S01]  /*1860*/  FFMA R40, R52.reuse, R72, R8 ;  /* 0x0000004834287223 */ /* 0x048fe20000000008 */
[C---:B------:R-:W-:Y:S01]  /*1870*/  FFMA R41, R52.reuse, R73, R9 ;  /* 0x0000004934297223 */ /* 0x040fe20000000009 */
[C---:B------:R-:W-:Y:S01]  /*1880*/  FFMA R42, R52.reuse, R74, R10 ;  /* 0x0000004a342a7223 */ /* 0x040fe2000000000a */
[C---:B------:R-:W-:Y:S02]  /*1890*/  FFMA R43, R52.reuse, R75, R11 ;  /* 0x0000004b342b7223 */ /* 0x040fe4000000000b */
[----:B------:R-:W3:Y:S04]  /*18a0*/  LDL.128 R8, [UR9+0x4060] ;  /* 0x00406009ff087983 */ /* 0x000ee80008100c00 */
[----:B------:R4:W-:Y:S02]  /*18b0*/  STL.128 [UR9+0x5000], R44 ;  /* 0x0050002cff007987 */ /* 0x0009e40008100c09 */
[C---:B----4-:R-:W-:Y:S01]  /*18c0*/  FFMA R44, R52.reuse, R76, R4 ;  /* 0x0000004c342c7223 */ /* 0x050fe20000000004 */
[C---:B------:R-:W-:Y:S01]  /*18d0*/  FFMA R45, R52.reuse, R77, R5 ;  /* 0x0000004d342d7223 */ /* 0x040fe20000000005 */
[C---:B------:R-:W-:Y:S01]  /*18e0*/  FFMA R46, R52.reuse, R78, R6 ;  /* 0x0000004e342e7223 */ /* 0x040fe20000000006 */
[----:B------:R-:W-:-:S02]  /*18f0*/  FFMA R47, R52, R79, R7 ;  /* 0x0000004f342f7223 */ /* 0x000fc40000000007 */
[----:B------:R-:W4:Y:S04]  /*1900*/  LDL.128 R4, [UR9+0x5060] ;  /* 0x00506009ff047983 */ /* 0x000f280008100c00 */
[----:B------:R-:W-:Y:S04]  /*1910*/  STL.128 [UR9+0x4010], R56 ;  /* 0x00401038ff007987 */ /* 0x000fe80008100c09 */
[----:B------:R5:W-:Y:S04]  /*1920*/  STL.128 [UR9+0x4020], R44 ;  /* 0x0040202cff007987 */ /* 0x000be80008100c09 */
[----:B------:R0:W-:Y:S04]  /*1930*/  STL.128 [UR9+0x5010], R40 ;  /* 0x00501028ff007987 */ /* 0x0001e80008100c09 */
[----:B------:R-:W-:Y:S01]  /*1940*/  STL.128 [UR9+0x70], R128 ;  /* 0x00007080ff007987 */ /* 0x000fe20008100c09 */
[C---:B-----5:R-:W-:Y:S01]  /*1950*/  FFMA R44, R52.reuse, R88, R32 ;  /* 0x00000058342c7223 */ /* 0x060fe20000000020 */
        /* <DEDUP_REMOVED lines=10> */
[----:B------:R-:W-:Y:S01]  /*1a00*/  STL.128 [UR9+0x5030], R44 ;  /* 0x0050302cff007987 */ /* 0x000fe20008100c09 */
[C---:B0-----:R-:W-:Y:S01]  /*1a10*/  FFMA R40, R52.reuse, R84, R28 ;  /* 0x0000005434287223 */ /* 0x041fe2000000001c */
[C---:B------:R-:W-:Y:S01]  /*1a20*/  FFMA R41, R52.reuse, R85, R29 ;  /* 0x0000005534297223 */ /* 0x040fe2000000001d */
[C---:B------:R-:W-:Y:S01]  /*1a30*/  FFMA R42, R52.reuse, R86, R30 ;  /* 0x00000056342a7223 */ /* 0x040fe2000000001e */
[----:B------:R-:W-:-:S02]  /*1a40*/  FFMA R43, R52, R87, R31 ;  /* 0x00000057342b7223 */ /* 0x000fc4000000001f */
[----:B------:R-:W5:Y:S01]  /*1a50*/  LDL.128 R28, [UR9+0x5070] ;  /* 0x00507009ff1c7983 */ /* 0x000f620008100c00 */
[C---:B-1----:R-:W-:Y:S01]  /*1a60*/  FFMA R56, R52.reuse, R92, R24 ;  /* 0x0000005c34387223 */ /* 0x042fe20000000018 */
[C---:B------:R-:W-:Y:S01]  /*1a70*/  FFMA R57, R52.reuse, R93, R25 ;  /* 0x0000005d34397223 */ /* 0x040fe20000000019 */
[C---:B------:R-:W-:Y:S01]  /*1a80*/  FFMA R58, R52.reuse, R94, R26 ;  /* 0x0000005e343a7223 */ /* 0x040fe2000000001a */
[C---:B------:R-:W-:Y:S02]  /*1a90*/  FFMA R59, R52.reuse, R95, R27 ;  /* 0x0000005f343b7223 */ /* 0x040fe4000000001b */
[----:B------:R-:W5:Y:S04]  /*1aa0*/  LDL.128 R24, [UR9+0x7000] ;  /* 0x00700009ff187983 */ /* 0x000f680008100c00 */
[----:B------:R0:W-:Y:S01]  /*1ab0*/  STL.128 [UR9+0x4030], R40 ;  /* 0x00403028ff007987 */ /* 0x0001e20008100c09 */
[C---:B------:R-:W-:Y:S01]  /*1ac0*/  FFMA R128, R52.reuse, R96, R20 ;  /* 0x0000006034807223 */ /* 0x040fe20000000014 */
[C---:B------:R-:W-:Y:S01]  /*1ad0*/  FFMA R129, R52.reuse, R97, R21 ;  /* 0x0000006134817223 */ /* 0x040fe20000000015 */
[C---:B------:R-:W-:Y:S01]  /*1ae0*/  FFMA R130, R52.reuse, R98, R22 ;  /* 0x0000006234827223 */ /* 0x040fe20000000016 */
[----:B------:R-:W-:-:S02]  /*1af0*/  FFMA R131, R52, R99, R23 ;  /* 0x0000006334837223 */ /* 0x000fc40000000017 */
[----:B------:R-:W5:Y:S04]  /*1b00*/  LDL.128 R20, [UR9+0x6010] ;  /* 0x00601009ff147983 */ /* 0x000f680008100c00 */
[----:B------:R3:W-:Y:S01]  /*1b10*/  STL.128 [UR9+0x4040], R56 ;  /* 0x00404038ff007987 */ /* 0x0007e20008100c09 */
[C---:B0-----:R-:W-:Y:S01]  /*1b20*/  FFMA R40, R52.reuse, R100, R16 ;  /* 0x0000006434287223 */ /* 0x041fe20000000010 */
[C---:B------:R-:W-:Y:S01]  /*1b30*/  FFMA R41, R52.reuse, R101, R17 ;  /* 0x0000006534297223 */ /* 0x040fe20000000011 */
[C---:B------:R-:W-:Y:S01]  /*1b40*/  FFMA R42, R52.reuse, R102, R18 ;  /* 0x00000066342a7223 */ /* 0x040fe20000000012 */
[C---:B------:R-:W-:Y:S02]  /*1b50*/  FFMA R43, R52.reuse, R103, R19 ;  /* 0x00000067342b7223 */ /* 0x040fe40000000013 */
[----:B------:R-:W5:Y:S01]  /*1b60*/  LDL.128 R16, [UR9+0x7010] ;  /* 0x00701009ff107983 */ /* 0x000f620008100c00 */
        /* <DEDUP_REMOVED lines=17> */
[----:B------:R-:W5:Y:S04]  /*1c80*/  LDS.128 R56, [R142+UR6+0x600] ;  /* 0x000600068e387984 */ /* 0x000f680008000c00 */
[----:B------:R5:W-:Y:S04]  /*1c90*/  STL.128 [UR9+0x5060], R40 ;  /* 0x00506028ff007987 */ /* 0x000be80008100c09 */
[----:B------:R-:W-:Y:S04]  /*1ca0*/  STL.128 [UR9+0x5050], R44 ;  /* 0x0050502cff007987 */ /* 0x000fe80008100c09 */
        /* <DEDUP_REMOVED lines=9> */
[----:B------:R-:W-:-:S05]  /*1d40*/  FFMA R39, R52, R119, R39 ;  /* 0x0000007734277223 */ /* 0x000fca0000000027 */
[----:B------:R0:W-:Y:S04]  /*1d50*/  STL.128 [UR9+0x4070], R36 ;  /* 0x00407024ff007987 */ /* 0x0001e80008100c09 */
[----:B0-----:R-:W5:Y:S04]  /*1d60*/  LDL.128 R36, [UR9+0x7040] ;  /* 0x00704009ff247983 */ /* 0x001f680008100c00 */
[----:B------:R-:W-:Y:S01]  /*1d70*/  STL.128 [UR9+0x6000], R40 ;  /* 0x00600028ff007987 */ /* 0x000fe20008100c09 */
        /* <DEDUP_REMOVED lines=10> */
[----:B0-----:R-:W5:Y:S01]  /*1e20*/  LDL.128 R24, [UR9+0x6050] ;  /* 0x00605009ff187983 */ /* 0x001f620008100c00 */
[----:B------:R-:W-:-:S03]  /*1e30*/  FFMA R128, R56, R72, R16 ;  /* 0x0000004838807223 */ /* 0x000fc60000000010 */
[----:B------:R0:W-:Y:S01]  /*1e40*/  STL.128 [UR9+0x5070], R44 ;  /* 0x0050702cff007987 */ /* 0x0001e20008100c09 */
[C---:B------:R-:W-:Y:S01]  /*1e50*/  FFMA R129, R56.reuse, R73, R17 ;  /* 0x0000004938817223 */ /* 0x040fe20000000011 */
[C---:B------:R-:W-:Y:S01]  /*1e60*/  FFMA R130, R56.reuse, R74, R18 ;  /* 0x0000004a38827223 */ /* 0x040fe20000000012 */
[C---:B------:R-:W-:Y:S02]  /*1e70*/  FFMA R131, R56.reuse, R75, R19 ;  /* 0x0000004b38837223 */ /* 0x040fe40000000013 */
[----:B------:R-:W5:Y:S01]  /*1e80*/  LDL.128 R16, [UR9+0x6060] ;  /* 0x00606009ff107983 */ /* 0x000f620008100c00 */
        /* <DEDUP_REMOVED lines=8> */
[C---:B------:R-:W-:Y:S01]  /*1f10*/  FFMA R43, R56.reuse, R79, R15 ;  /* 0x0000004f382b7223 */ /* 0x040fe2000000000f */
[----:B------:R3:W-:Y:S04]  /*1f20*/  STL.128 [UR9+0x6010], R44 ;  /* 0x0060102cff007987 */ /* 0x0007e80008100c09 */
        /* <DEDUP_REMOVED lines=11> */
[----:B------:R-:W4:Y:S01]  /*1fe0*/  LDL.128 R4, [UR9+0x7070] ;  /* 0x00707009ff047983 */ /* 0x000f220008100c00 */
[C---:B-----5:R-:W-:Y:S01]  /*1ff0*/  FFMA R32, R56.reuse, R92, R32 ;  /* 0x0000005c38207223 */ /* 0x060fe20000000020 */
[C---:B------:R-:W-:Y:S01]  /*2000*/  FFMA R33, R56.reuse, R93, R33 ;  /* 0x0000005d38217223 */ /* 0x040fe20000000021 */
[C---:B------:R-:W-:Y:S01]  /*2010*/  FFMA R34, R56.reuse, R94, R34 ;  /* 0x0000005e38227223 */ /* 0x040fe20000000022 */
[----:B------:R-:W-:-:S05]  /*2020*/  FFMA R35, R56, R95, R35 ;  /* 0x0000005f38237223 */ /* 0x000fca0000000023 */
[----:B------:R0:W-:Y:S04]  /*2030*/  STL.128 [UR9+0x6040], R32 ;  /* 0x00604020ff007987 */ /* 0x0001e80008100c09 */
[----:B0-----:R-:W5:Y:S01]  /*2040*/  LDL.128 R32, [UR9+0x1200] ;  /* 0x00120009ff207983 */ /* 0x001f620008100c00 */
[C---:B------:R-:W-:Y:S01]  /*2050*/  FFMA R36, R56.reuse, R96, R36 ;  /* 0x0000006038247223 */ /* 0x040fe20000000024 */
[C---:B------:R-:W-:Y:S01]  /*2060*/  FFMA R37, R56.reuse, R97, R37 ;  /* 0x0000006138257223 */ /* 0x040fe20000000025 */
[C---:B------:R-:W-:Y:S01]  /*2070*/  FFMA R38, R56.reuse, R98, R38 ;  /* 0x0000006238267223 */ /* 0x040fe20000000026 */
[----:B------:R-:W-:-:S05]  /*2080*/  FFMA R39, R56, R99, R39 ;  /* 0x0000006338277223 */ /* 0x000fca0000000027 */
[----:B------:R0:W-:Y:S04]  /*2090*/  STL.128 [UR9+0x7040], R36 ;  /* 0x00704024ff007987 */ /* 0x0001e80008100c09 */
[----:B0-----:R-:W5:Y:S04]  /*20a0*/  LDL.128 R36, [UR9+0x210] ;  /* 0x00021009ff247983 */ /* 0x001f680008100c00 */
[----:B------:R-:W-:Y:S04]  /*20b0*/  STL.128 [UR9+0x7020], R44 ;  /* 0x0070202cff007987 */ /* 0x000fe80008100c09 */
[----:B------:R-:W-:Y:S04]  /*20c0*/  STL.128 [UR9+0x6030], R128 ;  /* 0x00603080ff007987 */ /* 0x000fe80008100c09 */
[----:B------:R-:W-:Y:S01]  /*20d0*/  STL.128 [UR9+0x6020], R40 ;  /* 0x00602028ff007987 */ /* 0x000fe20008100c09 */
[C---:B------:R-:W-:Y:S01]  /*20e0*/  FFMA R28, R56.reuse, R88, R28 ;  /* 0x00000058381c7223 */ /* 0x040fe2000000001c */
        /* <DEDUP_REMOVED lines=9> */
[----:B------:R0:W-:Y:S01]  /*2180*/  STL.128 [UR9+0x6050], R24 ;  /* 0x00605018ff007987 */ /* 0x0001e20008100c09 */
[----:B------:R-:W-:-:S03]  /*2190*/  FFMA R128, R56, R108, R16 ;  /* 0x0000006c38807223 */ /* 0x000fc60000000010 */
[----:B0-----:R-:W5:Y:S01]  /*21a0*/  LDL.128 R24, [UR9+0x1210] ;  /* 0x00121009ff187983 */ /* 0x001f620008100c00 */
[C---:B------:R-:W-:Y:S01]  /*21b0*/  FFMA R44, R56.reuse, R104, R20 ;  /* 0x00000068382c7223 */ /* 0x040fe20000000014 */
[C---:B------:R-:W-:Y:S01]  /*21c0*/  FFMA R45, R56.reuse, R105, R21 ;  /* 0x00000069382d7223 */ /* 0x040fe20000000015 */
[C---:B------:R-:W-:Y:S01]  /*21d0*/  FFMA R46, R56.reuse, R106, R22 ;  /* 0x0000006a382e7223 */ /* 0x040fe20000000016 */
[C---:B------:R-:W-:Y:S01]  /*21e0*/  FFMA R47, R56.reuse, R107, R23 ;  /* 0x0000006b382f7223 */ /* 0x040fe20000000017 */
[C---:B------:R-:W-:Y:S01]  /*21f0*/  FFMA R129, R56.reuse, R109, R17 ;  /* 0x0000006d38817223 */ /* 0x040fe20000000011 */
[----:B------:R-:W5:Y:S01]  /*2200*/  LDL.128 R20, [UR9+0x220] ;  /* 0x00022009ff147983 */ /* 0x000f620008100c00 */
        /* <DEDUP_REMOVED lines=18> */
[----:B------:R-:W-:Y:S02]  /*2330*/  FFMA R131, R56, R123, R7 ;  /* 0x0000007b38837223 */ /* 0x000fe40000000007 */
[----:B------:R-:W4:Y:S04]  /*2340*/  LDL.128 R4, [UR9+0x240] ;  /* 0x00024009ff047983 */ /* 0x000f280008100c00 */
[----:B------:R-:W-:Y:S04]  /*2350*/  STL.128 [UR9+0x7060], R40 ;  /* 0x00706028ff007987 */ /* 0x000fe80008100c09 */
[----:B------:R-:W-:Y:S04]  /*2360*/  STL.128 [UR9+0x6070], R44 ;  /* 0x0060702cff007987 */ /* 0x000fe80008100c09 */
[----:B------:R-:W-:Y:S01]  /*2370*/  STL.128 [UR9+0x7070], R128 ;  /* 0x00707080ff007987 */ /* 0x000fe20008100c09 */
[-C--:B-----5:R-:W-:Y:S01]  /*2380*/  FFMA R32, R64, R125.reuse, R32 ;  /* 0x0000007d40207223 */ /* 0x0a0fe20000000020 */
[-C--:B------:R-:W-:Y:S01]  /*2390*/  FFMA R33, R65, R125.reuse, R33 ;  /* 0x0000007d41217223 */ /* 0x080fe20000000021 */
[-C--:B------:R-:W-:Y:S01]  /*23a0*/  FFMA R34, R66, R125.reuse, R34 ;  /* 0x0000007d42227223 */ /* 0x080fe20000000022 */
[----:B------:R-:W-:-:S05]  /*23b0*/  FFMA R35, R67, R125, R35 ;  /* 0x0000007d43237223 */ /* 0x000fca0000000023 */
[----:B------:R0:W-:Y:S04]  /*23c0*/  STL.128 [UR9+0x1200], R32 ;  /* 0x00120020ff007987 */ /* 0x0001e80008100c09 */
[----:B0-----:R-:W5:Y:S01]  /*23d0*/  LDL.128 R32, [UR9+0x250] ;  /* 0x00025009ff207983 */ /* 0x001f620008100c00 */
[-C--:B------:R-:W-:Y:S01]  /*23e0*/  FFMA R36, R68, R125.reuse, R36 ;  /* 0x0000007d44247223 */ /* 0x080fe20000000024 */
        /* <DEDUP_REMOVED lines=15> */
[----:B------:R0:W-:Y:S01]  /*24e0*/  STL.128 [UR9+0x1210], R24 ;  /* 0x00121018ff007987 */ /* 0x0001e20008100c09 */
[-C--:B------:R-:W-:Y:S01]  /*24f0*/  FFMA R40, R76, R125.reuse, R20 ;  /* 0x0000007d4c287223 */ /* 0x080fe20000000014 */
[-C--:B------:R-:W-:Y:S01]  /*2500*/  FFMA R41, R77, R125.reuse, R21 ;  /* 0x0000007d4d297223 */ /* 0x080fe20000000015 */
[-C--:B------:R-:W-:Y:S01]  /*2510*/  FFMA R42, R78, R125.reuse, R22 ;  /* 0x0000007d4e2a7223 */ /* 0x080fe20000000016 */
[-C--:B------:R-:W-:Y:S01]  /*2520*/  FFMA R43, R79, R125.reuse, R23 ;  /* 0x0000007d4f2b7223 */ /* 0x080fe20000000017 */
[-C--:B------:R-:W-:Y:S01]  /*2530*/  FFMA R44, R80, R125.reuse, R16 ;  /* 0x0000007d502c7223 */ /* 0x080fe20000000010 */
[----:B------:R-:W5:Y:S04]  /*2540*/  LDL.128 R20, [UR9+0x1260] ;  /* 0x00126009ff147983 */ /* 0x000f680008100c00 */
[----:B0-----:R-:W5:Y:S01]  /*2550*/  LDL.128 R24, [UR9+0x260] ;  /* 0x00026009ff187983 */ /* 0x001f620008100c00 */
[-C--:B------:R-:W-:Y:S01]  /*2560*/  FFMA R45, R81, R125.reuse, R17 ;  /* 0x0000007d512d7223 */ /* 0x080fe20000000011 */
[-C--:B------:R-:W-:Y:S01]  /*2570*/  FFMA R46, R82, R125.reuse, R18 ;  /* 0x0000007d522e7223 */ /* 0x080fe20000000012 */
[-C--:B------:R-:W-:Y:S01]  /*2580*/  FFMA R47, R83, R125.reuse, R19 ;  /* 0x0000007d532f7223 */ /* 0x080fe20000000013 */
[-C--:B--2---:R-:W-:Y:S01]  /*2590*/  FFMA R128, R84, R125.reuse, R12 ;  /* 0x0000007d54807223 */ /* 0x084fe2000000000c */
[----:B------:R-:W2:Y:S01]  /*25a0*/  LDL.128 R16, [UR9+0x270] ;  /* 0x00027009ff107983 */ /* 0x000ea20008100c00 */
[-C--:B------:R-:W-:Y:S01]  /*25b0*/  FFMA R129, R85, R125.reuse, R13 ;  /* 0x0000007d55817223 */ /* 0x080fe2000000000d */
[-C--:B------:R-:W-:Y:S01]  /*25c0*/  FFMA R130, R86, R125.reuse, R14 ;  /* 0x0000007d56827223 */ /* 0x080fe2000000000e */
[-C--:B------:R-:W-:Y:S01]  /*25d0*/  FFMA R131, R87, R125.reuse, R15 ;  /* 0x0000007d57837223 */ /* 0x080fe2000000000f */
[----:B------:R3:W-:Y:S04]  /*25e0*/  STL.128 [UR9+0x220], R40 ;  /* 0x00022028ff007987 */ /* 0x0007e80008100c09 */
[----:B------:R-:W2:Y:S01]  /*25f0*/  LDL.128 R12, [UR9+0x1270] ;  /* 0x00127009ff0c7983 */ /* 0x000ea20008100c00 */
[-C--:B---3--:R-:W-:Y:S01]  /*2600*/  FFMA R40, R88, R125.reuse, R8 ;  /* 0x0000007d58287223 */ /* 0x088fe20000000008 */
[-C--:B------:R-:W-:Y:S01]  /*2610*/  FFMA R41, R89, R125.reuse, R9 ;  /* 0x0000007d59297223 */ /* 0x080fe20000000009 */
[-C--:B------:R-:W-:Y:S01]  /*2620*/  FFMA R42, R90, R125.reuse, R10 ;  /* 0x0000007d5a2a7223 */ /* 0x080fe2000000000a */
[----:B------:R-:W-:-:S02]  /*2630*/  FFMA R43, R91, R125, R11 ;  /* 0x0000007d5b2b7223 */ /* 0x000fc4000000000b */
[----:B------:R-:W3:Y:S04]  /*2640*/  LDL.128 R8, [UR9+0x2200] ;  /* 0x00220009ff087983 */ /* 0x000ee80008100c00 */
[----:B------:R4:W-:Y:S02]  /*2650*/  STL.128 [UR9+0x1220], R44 ;  /* 0x0012202cff007987 */ /* 0x0009e40008100c09 */
[-C--:B----4-:R-:W-:Y:S01]  /*2660*/  FFMA R44, R92, R125.reuse, R4 ;  /* 0x0000007d5c2c7223 */ /* 0x090fe20000000004 */
[-C--:B------:R-:W-:Y:S01]  /*2670*/  FFMA R45, R93, R125.reuse, R5 ;  /* 0x0000007d5d2d7223 */ /* 0x080fe20000000005 */
[-C--:B------:R-:W-:Y:S01]  /*2680*/  FFMA R46, R94, R125.reuse, R6 ;  /* 0x0000007d5e2e7223 */ /* 0x080fe20000000006 */
[-C--:B------:R-:W-:Y:S02]  /*2690*/  FFMA R47, R95, R125.reuse, R7 ;  /* 0x0000007d5f2f7223 */ /* 0x080fe40000000007 */
        /* <DEDUP_REMOVED lines=25> */
[-C--:B------:R-:W-:Y:S01]  /*2830*/  FFMA R27, R111, R125.reuse, R27 ;  /* 0x0000007d6f1b7223 */ /* 0x080fe2000000001b */
[-C--:B------:R-:W-:Y:S01]  /*2840*/  FFMA R128, R112, R125.reuse, R20 ;  /* 0x0000007d70807223 */ /* 0x080fe20000000014 */
[-C--:B------:R-:W-:Y:S01]  /*2850*/  FFMA R129, R113, R125.reuse, R21 ;  /* 0x0000007d71817223 */ /* 0x080fe20000000015 */
[----:B------:R-:W-:-:S02]  /*2860*/  FFMA R130, R114, R125, R22 ;  /* 0x0000007d72827223 */ /* 0x000fc40000000016 */
[----:B------:R0:W-:Y:S01]  /*2870*/  STL.128 [UR9+0x260], R24 ;  /* 0x00026018ff007987 */ /* 0x0001e20008100c09 */
[-C--:B------:R-:W-:Y:S01]  /*2880*/  FFMA R131, R115, R125.reuse, R23 ;  /* 0x0000007d73837223 */ /* 0x080fe20000000017 */
[-C--:B--2---:R-:W-:Y:S01]  /*2890*/  FFMA R40, R116, R125.reuse, R16 ;  /* 0x0000007d74287223 */ /* 0x084fe20000000010 */
[-C--:B------:R-:W-:Y:S01]  /*28a0*/  FFMA R41, R117, R125.reuse, R17 ;  /* 0x0000007d75297223 */ /* 0x080fe20000000011 */
[----:B------:R-:W2:Y:S01]  /*28b0*/  LDL.128 R20, [UR9+0x2230] ;  /* 0x00223009ff147983 */ /* 0x000ea20008100c00 */
[-C--:B------:R-:W-:Y:S01]  /*28c0*/  FFMA R42, R118, R125.reuse, R18 ;  /* 0x0000007d762a7223 */ /* 0x080fe20000000012 */
[-C--:B------:R-:W-:Y:S01]  /*28d0*/  FFMA R43, R119, R125.reuse, R19 ;  /* 0x0000007d772b7223 */ /* 0x080fe20000000013 */
[-C--:B------:R-:W-:Y:S01]  /*28e0*/  FFMA R44, R120, R125.reuse, R12 ;  /* 0x0000007d782c7223 */ /* 0x080fe2000000000c */
[----:B------:R-:W2:Y:S01]  /*28f0*/  LDL.128 R16, [UR9+0x3230] ;  /* 0x00323009ff107983 */ /* 0x000ea20008100c00 */
[----:B------:R-:W-:-:S03]  /*2900*/  FFMA R45, R121, R125, R13 ;  /* 0x0000007d792d7223 */ /* 0x000fc6000000000d */
[----:B0-----:R-:W2:Y:S01]  /*2910*/  LDL.128 R24, [UR9+0x3220] ;  /* 0x00322009ff187983 */ /* 0x001ea20008100c00 */
[-C--:B------:R-:W-:Y:S01]  /*2920*/  FFMA R46, R122, R125.reuse, R14 ;  /* 0x0000007d7a2e7223 */ /* 0x080fe2000000000e */
[----:B------:R-:W-:Y:S02]  /*2930*/  FFMA R47, R123, R125, R15 ;  /* 0x0000007d7b2f7223 */ /* 0x000fe4000000000f */
        /* <DEDUP_REMOVED lines=31> */
[-C--:B------:R-:W-:Y:S02]  /*2b30*/  FFMA R47, R71, R49.reuse, R31 ;  /* 0x00000031472f7223 */ /* 0x080fe4000000001f */
[----:B------:R-:W5:Y:S04]  /*2b40*/  LDL.128 R28, [UR9+0x3250] ;  /* 0x00325009ff1c7983 */ /* 0x000f680008100c00 */
[----:B------:R0:W-:Y:S01]  /*2b50*/  STL.128 [UR9+0x2210], R44 ;  /* 0x0022102cff007987 */ /* 0x0001e20008100c09 */
[-C--:B--2---:R-:W-:Y:S01]  /*2b60*/  FFMA R128, R88, R49.reuse, R16 ;  /* 0x0000003158807223 */ /* 0x084fe20000000010 */
[-C--:B0-----:R-:W-:Y:S01]  /*2b70*/  FFMA R44, R84, R49.reuse, R20 ;  /* 0x00000031542c7223 */ /* 0x081fe20000000014 */
[-C--:B------:R-:W-:Y:S01]  /*2b80*/  FFMA R45, R85, R49.reuse, R21 ;  /* 0x00000031552d7223 */ /* 0x080fe20000000015 */
[-C--:B------:R-:W-:Y:S01]  /*2b90*/  FFMA R46, R86, R49.reuse, R22 ;  /* 0x00000031562e7223 */ /* 0x080fe20000000016 */
[-C--:B------:R-:W-:Y:S01]  /*2ba0*/  FFMA R40, R80, R49.reuse, R24 ;  /* 0x0000003150287223 */ /* 0x080fe20000000018 */
[-C--:B------:R-:W-:Y:S01]  /*2bb0*/  FFMA R41, R81, R49.reuse, R25 ;  /* 0x0000003151297223 */ /* 0x080fe20000000019 */
[-C--:B------:R-:W-:Y:S01]  /*2bc0*/  FFMA R42, R82, R49.reuse, R26 ;  /* 0x00000031522a7223 */ /* 0x080fe2000000001a */
[-C--:B------:R-:W-:Y:S01]  /*2bd0*/  FFMA R43, R83, R49.reuse, R27 ;  /* 0x00000031532b7223 */ /* 0x080fe2000000001b */
[-C--:B------:R-:W-:Y:S01]  /*2be0*/  FFMA R47, R87, R49.reuse, R23 ;  /* 0x00000031572f7223 */ /* 0x080fe20000000017 */
[----:B------:R-:W2:Y:S01]  /*2bf0*/  LDL.128 R24, [UR9+0x2270] ;  /* 0x00227009ff187983 */ /* 0x000ea20008100c00 */
        /* <DEDUP_REMOVED lines=8> */
[----:B------:R-:W-:-:S03]  /*2c80*/  FFMA R135, R95, R49, R15 ;  /* 0x000000315f877223 */ /* 0x000fc6000000000f */
[----:B------:R-:W2:Y:S01]  /*2c90*/  LDL.128 R12, [UR9+0x5200] ;  /* 0x00520009ff0c7983 */ /* 0x000ea20008100c00 */
[-C--:B---3--:R-:W-:Y:S01]  /*2ca0*/  FFMA R136, R96, R49.reuse, R8 ;  /* 0x0000003160887223 */ /* 0x088fe20000000008 */
[-C--:B------:R-:W-:Y:S01]  /*2cb0*/  FFMA R137, R97, R49.reuse, R9 ;  /* 0x0000003161897223 */ /* 0x080fe20000000009 */
[-C--:B------:R-:W-:Y:S01]  /*2cc0*/  FFMA R138, R98, R49.reuse, R10 ;  /* 0x00000031628a7223 */ /* 0x080fe2000000000a */
[-C--:B------:R-:W-:Y:S02]  /*2cd0*/  FFMA R139, R99, R49.reuse, R11 ;  /* 0x00000031638b7223 */ /* 0x080fe4000000000b */
[----:B------:R-:W3:Y:S04]  /*2ce0*/  LDL.128 R8, [UR9+0x4210] ;  /* 0x00421009ff087983 */ /* 0x000ee80008100c00 */
[----:B------:R4:W-:Y:S02]  /*2cf0*/  STL.128 [UR9+0x3220], R40 ;  /* 0x00322028ff007987 */ /* 0x0009e40008100c09 */
[-C--:B----4-:R-:W-:Y:S01]  /*2d00*/  FFMA R40, R100, R49.reuse, R4 ;  /* 0x0000003164287223 */ /* 0x090fe20000000004 */
[-C--:B------:R-:W-:Y:S01]  /*2d10*/  FFMA R41, R101, R49.reuse, R5 ;  /* 0x0000003165297223 */ /* 0x080fe20000000005 */
[-C--:B------:R-:W-:Y:S01]  /*2d20*/  FFMA R42, R102, R49.reuse, R6 ;  /* 0x00000031662a7223 */ /* 0x080fe20000000006 */
[----:B------:R-:W-:-:S02]  /*2d30*/  FFMA R43, R103, R49, R7 ;  /* 0x00000031672b7223 */ /* 0x000fc40000000007 */
[----:B------:R-:W4:Y:S04]  /*2d40*/  LDL.128 R4, [UR9+0x5210] ;  /* 0x00521009ff047983 */ /* 0x000f280008100c00 */
[----:B------:R-:W-:Y:S04]  /*2d50*/  STL.128 [UR9+0x2230], R44 ;  /* 0x0022302cff007987 */ /* 0x000fe80008100c09 */
[----:B------:R0:W-:Y:S04]  /*2d60*/  STL.128 [UR9+0x2250], R40 ;  /* 0x00225028ff007987 */ /* 0x0001e80008100c09 */
[----:B------:R-:W-:Y:S04]  /*2d70*/  STL.128 [UR9+0x3230], R128 ;  /* 0x00323080ff007987 */ /* 0x000fe80008100c09 */
[----:B------:R-:W-:Y:S04]  /*2d80*/  STL.128 [UR9+0x2240], R132 ;  /* 0x00224084ff007987 */ /* 0x000fe80008100c09 */
[----:B------:R-:W-:Y:S01]  /*2d90*/  STL.128 [UR9+0x3240], R136 ;  /* 0x00324088ff007987 */ /* 0x000fe20008100c09 */
[-C--:B-----5:R-:W-:Y:S01]  /*2da0*/  FFMA R32, R108, R49.reuse, R32 ;  /* 0x000000316c207223 */ /* 0x0a0fe20000000020 */
[-C--:B------:R-:W-:Y:S01]  /*2db0*/  FFMA R33, R109, R49.reuse, R33 ;  /* 0x000000316d217223 */ /* 0x080fe20000000021 */
[-C--:B------:R-:W-:Y:S01]  /*2dc0*/  FFMA R34, R110, R49.reuse, R34 ;  /* 0x000000316e227223 */ /* 0x080fe20000000022 */
[-C--:B------:R-:W-:Y:S01]  /*2dd0*/  FFMA R35, R111, R49.reuse, R35 ;  /* 0x000000316f237223 */ /* 0x080fe20000000023 */
[-C--:B0-----:R-:W-:Y:S01]  /*2de0*/  FFMA R40, R112, R49.reuse, R36 ;  /* 0x0000003170287223 */ /* 0x081fe20000000024 */
[-C--:B------:R-:W-:Y:S01]  /*2df0*/  FFMA R41, R113, R49.reuse, R37 ;  /* 0x0000003171297223 */ /* 0x080fe20000000025 */
[-C--:B------:R-:W-:Y:S01]  /*2e00*/  FFMA R42, R114, R49.reuse, R38 ;  /* 0x00000031722a7223 */ /* 0x080fe20000000026 */
[-C--:B------:R-:W-:Y:S01]  /*2e10*/  FFMA R43, R115, R49.reuse, R39 ;  /* 0x00000031732b7223 */ /* 0x080fe20000000027 */
[-C--:B------:R-:W-:Y:S01]  /*2e20*/  FFMA R44, R104, R49.reuse, R28 ;  /* 0x00000031682c7223 */ /* 0x080fe2000000001c */
[-C--:B------:R-:W-:Y:S01]  /*2e30*/  FFMA R45, R105, R49.reuse, R29 ;  /* 0x00000031692d7223 */ /* 0x080fe2000000001d */
[-C--:B------:R-:W-:Y:S01]  /*2e40*/  FFMA R46, R106, R49.reuse, R30 ;  /* 0x000000316a2e7223 */ /* 0x080fe2000000001e */
[----:B------:R-:W-:-:S05]  /*2e50*/  FFMA R47, R107, R49, R31 ;  /* 0x000000316b2f7223 */ /* 0x000fca000000001f */
[----:B------:R2:W-:Y:S04]  /*2e60*/  STL.128 [UR9+0x3250], R44 ;  /* 0x0032502cff007987 */ /* 0x0005e80008100c09 */
[----:B------:R-:W-:Y:S04]  /*2e70*/  STL.128 [UR9+0x2260], R32 ;  /* 0x00226020ff007987 */ /* 0x000fe80008100c09 */
[----:B------:R-:W5:Y:S04]  /*2e80*/  LDL.128 R28, [UR9+0x4220] ;  /* 0x00422009ff1c7983 */ /* 0x000f680008100c00 */
[----:B------:R0:W-:Y:S04]  /*2e90*/  STL.128 [UR9+0x3260], R40 ;  /* 0x00326028ff007987 */ /* 0x0001e80008100c09 */
[----:B------:R-:W5:Y:S01]  /*2ea0*/  LDL.128 R36, [UR9+0x5220] ;  /* 0x00522009ff247983 */ /* 0x000f620008100c00 */
[-C--:B--2---:R-:W-:Y:S01]  /*2eb0*/  FFMA R44, R116, R49.reuse, R24 ;  /* 0x00000031742c7223 */ /* 0x084fe20000000018 */
[-C--:B------:R-:W-:Y:S01]  /*2ec0*/  FFMA R45, R117, R49.reuse, R25 ;  /* 0x00000031752d7223 */ /* 0x080fe20000000019 */
[-C--:B------:R-:W-:Y:S01]  /*2ed0*/  FFMA R46, R118, R49.reuse, R26 ;  /* 0x00000031762e7223 */ /* 0x080fe2000000001a */
[-C--:B------:R-:W-:Y:S01]  /*2ee0*/  FFMA R47, R119, R49.reuse, R27 ;  /* 0x00000031772f7223 */ /* 0x080fe2000000001b */
[-C--:B------:R-:W-:Y:S01]  /*2ef0*/  FFMA R128, R120, R49.reuse, R20 ;  /* 0x0000003178807223 */ /* 0x080fe20000000014 */
[-C--:B------:R-:W-:Y:S01]  /*2f00*/  FFMA R129, R121, R49.reuse, R21 ;  /* 0x0000003179817223 */ /* 0x080fe20000000015 */
[-C--:B------:R-:W-:Y:S01]  /*2f10*/  FFMA R130, R122, R49.reuse, R22 ;  /* 0x000000317a827223 */ /* 0x080fe20000000016 */
[----:B------:R-:W-:Y:S01]  /*2f20*/  FFMA R131, R123, R49, R23 ;  /* 0x000000317b837223 */ /* 0x000fe20000000017 */
[-C--:B0-----:R-:W-:Y:S01]  /*2f30*/  FFMA R40, R60, R53.reuse, R16 ;  /* 0x000000353c287223 */ /* 0x081fe20000000010 */
[-C--:B------:R-:W-:Y:S01]  /*2f40*/  FFMA R41, R61, R53.reuse, R17 ;  /* 0x000000353d297223 */ /* 0x080fe20000000011 */
[-C--:B------:R-:W-:Y:S01]  /*2f50*/  FFMA R42, R62, R53.reuse, R18 ;  /* 0x000000353e2a7223 */ /* 0x080fe20000000012 */
[-C--:B------:R-:W-:Y:S01]  /*2f60*/  FFMA R43, R63, R53.reuse, R19 ;  /* 0x000000353f2b7223 */ /* 0x080fe20000000013 */
[----:B------:R0:W-:Y:S04]  /*2f70*/  STL.128 [UR9+0x2270], R44 ;  /* 0x0022702cff007987 */ /* 0x0001e80008100c09 */
[----:B------:R-:W2:Y:S04]  /*2f80*/  LDL.128 R32, [UR9+0x4230] ;  /* 0x00423009ff207983 */ /* 0x000ea80008100c00 */
[----:B------:R3:W-:Y:S04]  /*2f90*/  STL.128 [UR9+0x3270], R128 ;  /* 0x00327080ff007987 */ /* 0x0007e80008100c09 */
[----:B------:R-:W2:Y:S01]  /*2fa0*/  LDL.128 R24, [UR9+0x5230] ;  /* 0x00523009ff187983 */ /* 0x000ea20008100c00 */
[-C--:B0-----:R-:W-:Y:S01]  /*2fb0*/  FFMA R44, R64, R53.reuse, R12 ;  /* 0x00000035402c7223 */ /* 0x081fe2000000000c */
[-C--:B------:R-:W-:Y:S01]  /*2fc0*/  FFMA R45, R65, R53.reuse, R13 ;  /* 0x00000035412d7223 */ /* 0x080fe2000000000d */
[-C--:B------:R-:W-:Y:S01]  /*2fd0*/  FFMA R46, R66, R53.reuse, R14 ;  /* 0x00000035422e7223 */ /* 0x080fe2000000000e */
[-C--:B------:R-:W-:Y:S01]  /*2fe0*/  FFMA R47, R67, R53.reuse, R15 ;  /* 0x00000035432f7223 */ /* 0x080fe2000000000f */
[----:B------:R4:W-:Y:S01]  /*2ff0*/  STL.128 [UR9+0x4200], R40 ;  /* 0x00420028ff007987 */ /* 0x0009e20008100c09 */
[-C--:B---3--:R-:W-:Y:S01]  /*3000*/  FFMA R128, R68, R53.reuse, R8 ;  /* 0x0000003544807223 */ /* 0x088fe20000000008 */
[-C--:B------:R-:W-:Y:S01]  /*3010*/  FFMA R129, R69, R53.reuse, R9 ;  /* 0x0000003545817223 */ /* 0x080fe20000000009 */
[-C--:B------:R-:W-:Y:S01]  /*3020*/  FFMA R130, R70, R53.reuse, R10 ;  /* 0x0000003546827223 */ /* 0x080fe2000000000a */
[-C--:B------:R-:W-:Y:S01]  /*3030*/  FFMA R131, R71, R53.reuse, R11 ;  /* 0x0000003547837223 */ /* 0x080fe2000000000b */
[----:B------:R-:W3:Y:S04]  /*3040*/  LDL.128 R20, [UR9+0x4240] ;  /* 0x00424009ff147983 */ /* 0x000ee80008100c00 */
[----:B------:R5:W-:Y:S04]  /*3050*/  STL.128 [UR9+0x5200], R44 ;  /* 0x0052002cff007987 */ /* 0x000be80008100c09 */
[----:B------:R-:W3:Y:S04]  /*3060*/  LDL.128 R16, [UR9+0x5240] ;  /* 0x00524009ff107983 */ /* 0x000ee80008100c00 */
[----:B------:R0:W-:Y:S04]  /*3070*/  STL.128 [UR9+0x4210], R128 ;  /* 0x00421080ff007987 */ /* 0x0001e80008100c09 */
[----:B------:R-:W3:Y:S04]  /*3080*/  LDL.128 R12, [UR9+0x4250] ;  /* 0x00425009ff0c7983 */ /* 0x000ee80008100c00 */
[----:B------:R-:W3:Y:S01]  /*3090*/  LDL.128 R8, [UR9+0x5250] ;  /* 0x00525009ff087983 */ /* 0x000ee20008100c00 */
[-C--:B----4-:R-:W-:Y:S01]  /*30a0*/  FFMA R40, R72, R53.reuse, R4 ;  /* 0x0000003548287223 */ /* 0x090fe20000000004 */
[-C--:B------:R-:W-:Y:S01]  /*30b0*/  FFMA R41, R73, R53.reuse, R5 ;  /* 0x0000003549297223 */ /* 0x080fe20000000005 */
[-C--:B------:R-:W-:Y:S01]  /*30c0*/  FFMA R42, R74, R53.reuse, R6 ;  /* 0x000000354a2a7223 */ /* 0x080fe20000000006 */
[----:B------:R-:W-:-:S05]  /*30d0*/  FFMA R43, R75, R53, R7 ;  /* 0x000000354b2b7223 */ /* 0x000fca0000000007 */
[----:B------:R2:W-:Y:S04]  /*30e0*/  STL.128 [UR9+0x5210], R40 ;  /* 0x00521028ff007987 */ /* 0x0005e80008100c09 */
[----:B------:R-:W4:Y:S01]  /*30f0*/  LDL.128 R4, [UR9+0x4260] ;  /* 0x00426009ff047983 */ /* 0x000f220008100c00 */
        /* <DEDUP_REMOVED lines=8> */
[----:B------:R0:W-:Y:S04]  /*3180*/  STL.128 [UR9+0x4220], R44 ;  /* 0x0042202cff007987 */ /* 0x0001e80008100c09 */
[----:B------:R3:W-:Y:S04]  /*3190*/  STL.128 [UR9+0x5220], R128 ;  /* 0x00522080ff007987 */ /* 0x0007e80008100c09 */
[----:B------:R-:W5:Y:S01]  /*31a0*/  LDL.128 R28, [UR9+0x5260] ;  /* 0x00526009ff1c7983 */ /* 0x000f620008100c00 */
[-C--:B--2---:R-:W-:Y:S01]  /*31b0*/  FFMA R40, R84, R53.reuse, R32 ;  /* 0x0000003554287223 */ /* 0x084fe20000000020 */
        /* <DEDUP_REMOVED lines=12> */
[-C--:B------:R-:W-:Y:S01]  /*3280*/  FFMA R131, R95, R53.reuse, R23 ;  /* 0x000000355f837223 */ /* 0x080fe20000000017 */
[----:B------:R1:W-:Y:S01]  /*3290*/  STL.128 [UR9+0x5230], R44 ;  /* 0x0052302cff007987 */ /* 0x0003e20008100c09 */
[-C--:B0-----:R-:W-:Y:S01]  /*32a0*/  FFMA R40, R96, R53.reuse, R16 ;  /* 0x0000003560287223 */ /* 0x081fe20000000010 */
[-C--:B------:R-:W-:Y:S01]  /*32b0*/  FFMA R41, R97, R53.reuse, R17 ;  /* 0x0000003561297223 */ /* 0x080fe20000000011 */
[-C--:B------:R-:W-:Y:S01]  /*32c0*/  FFMA R42, R98, R53.reuse, R18 ;  /* 0x00000035622a7223 */ /* 0x080fe20000000012 */
[-C--:B------:R-:W-:Y:S01]  /*32d0*/  FFMA R43, R99, R53.reuse, R19 ;  /* 0x00000035632b7223 */ /* 0x080fe20000000013 */
[----:B------:R-:W3:Y:S04]  /*32e0*/  LDL.128 R32, [UR9+0x5270] ;  /* 0x00527009ff207983 */ /* 0x000ee80008100c00 */
[----:B------:R0:W-:Y:S01]  /*32f0*/  STL.128 [UR9+0x4240], R128 ;  /* 0x00424080ff007987 */ /* 0x0001e20008100c09 */
[-C--:B-1----:R-:W-:Y:S01]  /*3300*/  FFMA R44, R100, R53.reuse, R12 ;  /* 0x00000035642c7223 */ /* 0x082fe2000000000c */
[-C--:B------:R-:W-:Y:S01]  /*3310*/  FFMA R45, R101, R53.reuse, R13 ;  /* 0x00000035652d7223 */ /* 0x080fe2000000000d */
[-C--:B------:R-:W-:Y:S01]  /*3320*/  FFMA R46, R102, R53.reuse, R14 ;  /* 0x00000035662e7223 */ /* 0x080fe2000000000e */
[-C--:B------:R-:W-:Y:S01]  /*3330*/  FFMA R47, R103, R53.reuse, R15 ;  /* 0x00000035672f7223 */ /* 0x080fe2000000000f */
[----:B------:R-:W3:Y:S04]  /*3340*/  LDL.128 R24, [UR9+0x6200] ;  /* 0x00620009ff187983 */ /* 0x000ee80008100c00 */
[----:B------:R4:W-:Y:S01]  /*3350*/  STL.128 [UR9+0x5240], R40 ;  /* 0x00524028ff007987 */ /* 0x0009e20008100c09 */
[-C--:B0-----:R-:W-:Y:S01]  /*3360*/  FFMA R128, R104, R53.reuse, R8 ;  /* 0x0000003568807223 */ /* 0x081fe20000000008 */
        /* <DEDUP_REMOVED lines=18> */
[----:B------:R-:W-:-:S05]  /*3490*/  FFMA R47, R115, R53, R31 ;  /* 0x00000035732f7223 */ /* 0x000fca000000001f */
[----:B------:R-:W-:Y:S01]  /*34a0*/  STL.128 [UR9+0x5260], R44 ;  /* 0x0052602cff007987 */ /* 0x000fe20008100c09 */
[-C--:B--2---:R-:W-:Y:S01]  /*34b0*/  FFMA R128, R116, R53.reuse, R36 ;  /* 0x0000003574807223 */ /* 0x084fe20000000024 */
[-C--:B------:R-:W-:Y:S01]  /*34c0*/  FFMA R129, R117, R53.reuse, R37 ;  /* 0x0000003575817223 */ /* 0x080fe20000000025 */
[-C--:B------:R-:W-:Y:S01]  /*34d0*/  FFMA R130, R118, R53.reuse, R38 ;  /* 0x0000003576827223 */ /* 0x080fe20000000026 */
[----:B------:R-:W-:-:S05]  /*34e0*/  FFMA R131, R119, R53, R39 ;  /* 0x0000003577837223 */ /* 0x000fca0000000027 */
[----:B------:R1:W-:Y:S04]  /*34f0*/  STL.128 [UR9+0x4270], R128 ;  /* 0x00427080ff007987 */ /* 0x0003e80008100c09 */
[----:B------:R-:W2:Y:S01]  /*3500*/  LDL.128 R28, [UR9+0x6230] ;  /* 0x00623009ff1c7983 */ /* 0x000ea20008100c00 */
[-C--:B---3--:R-:W-:Y:S01]  /*3510*/  FFMA R32, R120, R53.reuse, R32 ;  /* 0x0000003578207223 */ /* 0x088fe20000000020 */
[-C--:B------:R-:W-:Y:S01]  /*3520*/  FFMA R33, R121, R53.reuse, R33 ;  /* 0x0000003579217223 */ /* 0x080fe20000000021 */
[-C--:B------:R-:W-:Y:S01]  /*3530*/  FFMA R34, R122, R53.reuse, R34 ;  /* 0x000000357a227223 */ /* 0x080fe20000000022 */
[----:B------:R-:W-:Y:S01]  /*3540*/  FFMA R35, R123, R53, R35 ;  /* 0x000000357b237223 */ /* 0x000fe20000000023 */
[-C--:B------:R-:W-:Y:S01]  /*3550*/  FFMA R24, R60, R57.reuse, R24 ;  /* 0x000000393c187223 */ /* 0x080fe20000000018 */
[-C--:B------:R-:W-:Y:S01]  /*3560*/  FFMA R25, R61, R57.reuse, R25 ;  /* 0x000000393d197223 */ /* 0x080fe20000000019 */
[-C--:B------:R-:W-:Y:S01]  /*3570*/  FFMA R26, R62, R57.reuse, R26 ;  /* 0x000000393e1a7223 */ /* 0x080fe2000000001a */
[-C--:B------:R-:W-:Y:S01]  /*3580*/  FFMA R27, R63, R57.reuse, R27 ;  /* 0x000000393f1b7223 */ /* 0x080fe2000000001b */
[----:B------:R3:W-:Y:S04]  /*3590*/  STL.128 [UR9+0x5270], R32 ;  /* 0x00527020ff007987 */ /* 0x0007e80008100c09 */
[----:B------:R-:W5:Y:S01]  /*35a0*/  LDL.128 R36, [UR9+0x7230] ;  /* 0x00723009ff247983 */ /* 0x000f620008100c00 */
[-C--:B------:R-:W-:Y:S01]  /*35b0*/  FFMA R20, R64, R57.reuse, R20 ;  /* 0x0000003940147223 */ /* 0x080fe20000000014 */
[-C--:B------:R-:W-:Y:S01]  /*35c0*/  FFMA R21, R65, R57.reuse, R21 ;  /* 0x0000003941157223 */ /* 0x080fe20000000015 */
[-C--:B------:R-:W-:Y:S01]  /*35d0*/  FFMA R22, R66, R57.reuse, R22 ;  /* 0x0000003942167223 */ /* 0x080fe20000000016 */
[-C--:B------:R-:W-:Y:S01]  /*35e0*/  FFMA R23, R67, R57.reuse, R23 ;  /* 0x0000003943177223 */ /* 0x080fe20000000017 */
[----:B------:R3:W-:Y:S01]  /*35f0*/  STL.128 [UR9+0x6200], R24 ;  /* 0x00620018ff007987 */ /* 0x0007e20008100c09 */
[-C--:B------:R-:W-:Y:S01]  /*3600*/  FFMA R16, R68, R57.reuse, R16 ;  /* 0x0000003944107223 */ /* 0x080fe20000000010 */
[-C--:B------:R-:W-:Y:S01]  /*3610*/  FFMA R17, R69, R57.reuse, R17 ;  /* 0x0000003945117223 */ /* 0x080fe20000000011 */
[-C--:B------:R-:W-:Y:S01]  /*3620*/  FFMA R18, R70, R57.reuse, R18 ;  /* 0x0000003946127223 */ /* 0x080fe20000000012 */
[-C--:B------:R-:W-:Y:S01]  /*3630*/  FFMA R19, R71, R57.reuse, R19 ;  /* 0x0000003947137223 */ /* 0x080fe20000000013 */
[----:B0-----:R-:W5:Y:S01]  /*3640*/  LDL.128 R40, [UR9+0x6240] ;  /* 0x00624009ff287983 */ /* 0x001f620008100c00 */
[-C--:B-1----:R-:W-:Y:S01]  /*3650*/  FFMA R128, R72, R57.reuse, R12 ;  /* 0x0000003948807223 */ /* 0x082fe2000000000c */
[-C--:B------:R-:W-:Y:S01]  /*3660*/  FFMA R129, R73, R57.reuse, R13 ;  /* 0x0000003949817223 */ /* 0x080fe2000000000d */
[-C--:B------:R-:W-:Y:S01]  /*3670*/  FFMA R130, R74, R57.reuse, R14 ;  /* 0x000000394a827223 */ /* 0x080fe2000000000e */
[-C--:B------:R-:W-:Y:S01]  /*3680*/  FFMA R131, R75, R57.reuse, R15 ;  /* 0x000000394b837223 */ /* 0x080fe2000000000f */
[----:B------:R0:W-:Y:S01]  /*3690*/  STL.128 [UR9+0x7200], R20 ;  /* 0x00720014ff007987 */ /* 0x0001e20008100c09 */
[-C--:B------:R-:W-:Y:S01]  /*36a0*/  FFMA R132, R76, R57.reuse, R8 ;  /* 0x000000394c847223 */ /* 0x080fe20000000008 */
[-C--:B------:R-:W-:Y:S01]  /*36b0*/  FFMA R133, R77, R57.reuse, R9 ;  /* 0x000000394d857223 */ /* 0x080fe20000000009 */
[-C--:B------:R-:W-:Y:S01]  /*36c0*/  FFMA R134, R78, R57.reuse, R10 ;  /* 0x000000394e867223 */ /* 0x080fe2000000000a */
[----:B---3--:R-:W3:Y:S01]  /*36d0*/  LDL.128 R32, [UR9+0x7240] ;  /* 0x00724009ff207983 */ /* 0x008ee20008100c00 */
[----:B------:R-:W-:-:S03]  /*36e0*/  FFMA R135, R79, R57, R11 ;  /* 0x000000394f877223 */ /* 0x000fc6000000000b */
[----:B------:R1:W-:Y:S04]  /*36f0*/  STL.128 [UR9+0x6210], R16 ;  /* 0x00621010ff007987 */ /* 0x0003e80008100c09 */
[----:B------:R-:W3:Y:S04]  /*3700*/  LDL.128 R24, [UR9+0x6250] ;  /* 0x00625009ff187983 */ /* 0x000ee80008100c00 */
[----:B------:R-:W-:Y:S04]  /*3710*/  STL.128 [UR9+0x7210], R128 ;  /* 0x00721080ff007987 */ /* 0x000fe80008100c09 */
[----:B0-----:R-:W3:Y:S04]  /*3720*/  LDL.128 R20, [UR9+0x7250] ;  /* 0x00725009ff147983 */ /* 0x001ee80008100c00 */
[----:B------:R-:W-:Y:S04]  /*3730*/  STL.128 [UR9+0x6220], R132 ;  /* 0x00622084ff007987 */ /* 0x000fe80008100c09 */
[----:B------:R-:W3:Y:S04]  /*3740*/  LDL.128 R12, [UR9+0x6260] ;  /* 0x00626009ff0c7983 */ /* 0x000ee80008100c00 */
[----:B-1----:R-:W3:Y:S04]  /*3750*/  LDL.128 R16, [UR9+0x7260] ;  /* 0x00726009ff107983 */ /* 0x002ee80008100c00 */
[----:B------:R-:W3:Y:S01]  /*3760*/  LDL.128 R8, [UR9+0x6270] ;  /* 0x00627009ff087983 */ /* 0x000ee20008100c00 */
[-C--:B----4-:R-:W-:Y:S01]  /*3770*/  FFMA R44, R80, R57.reuse, R4 ;  /* 0x00000039502c7223 */ /* 0x090fe20000000004 */
[-C--:B------:R-:W-:Y:S01]  /*3780*/  FFMA R45, R81, R57.reuse, R5 ;  /* 0x00000039512d7223 */ /* 0x080fe20000000005 */
[-C--:B------:R-:W-:Y:S01]  /*3790*/  FFMA R46, R82, R57.reuse, R6 ;  /* 0x00000039522e7223 */ /* 0x080fe20000000006 */
[----:B------:R-:W-:-:S05]  /*37a0*/  FFMA R47, R83, R57, R7 ;  /* 0x00000039532f7223 */ /* 0x000fca0000000007 */
[----:B------:R-:W-:Y:S04]  /*37b0*/  STL.128 [UR9+0x7220], R44 ;  /* 0x0072202cff007987 */ /* 0x000fe80008100c09 */
[----:B------:R-:W4:Y:S01]  /*37c0*/  LDL.128 R4, [UR9+0x7270] ;  /* 0x00727009ff047983 */ /* 0x000f220008100c00 */
[-C--:B--2---:R-:W-:Y:S01]  /*37d0*/  FFMA R28, R84, R57.reuse, R28 ;  /* 0x00000039541c7223 */ /* 0x084fe2000000001c */
[-C--:B------:R-:W-:Y:S01]  /*37e0*/  FFMA R29, R85, R57.reuse, R29 ;  /* 0x00000039551d7223 */ /* 0x080fe2000000001d */
[-C--:B------:R-:W-:Y:S01]  /*37f0*/  FFMA R30, R86, R57.reuse, R30 ;  /* 0x00000039561e7223 */ /* 0x080fe2000000001e */
[----:B------:R-:W-:-:S05]  /*3800*/  FFMA R31, R87, R57, R31 ;  /* 0x00000039571f7223 */ /* 0x000fca000000001f */
[----:B------:R0:W-:Y:S01]  /*3810*/  STL.128 [UR9+0x6230], R28 ;  /* 0x0062301cff007987 */ /* 0x0001e20008100c09 */
[-C--:B-----5:R-:W-:Y:S01]  /*3820*/  FFMA R36, R88, R57.reuse, R36 ;  /* 0x0000003958247223 */ /* 0x0a0fe20000000024 */
[-C--:B------:R-:W-:Y:S01]  /*3830*/  FFMA R37, R89, R57.reuse, R37 ;  /* 0x0000003959257223 */ /* 0x080fe20000000025 */
[-C--:B------:R-:W-:Y:S01]  /*3840*/  FFMA R38, R90, R57.reuse, R38 ;  /* 0x000000395a267223 */ /* 0x080fe20000000026 */
[----:B------:R-:W-:-:S05]  /*3850*/  FFMA R39, R91, R57, R39 ;  /* 0x000000395b277223 */ /* 0x000fca0000000027 */
[----:B------:R1:W-:Y:S01]  /*3860*/  STL.128 [UR9+0x7230], R36 ;  /* 0x00723024ff007987 */ /* 0x0003e20008100c09 */
[-C--:B------:R-:W-:Y:S01]  /*3870*/  FFMA R40, R92, R57.reuse, R40 ;  /* 0x000000395c287223 */ /* 0x080fe20000000028 */
[-C--:B------:R-:W-:Y:S01]  /*3880*/  FFMA R41, R93, R57.reuse, R41 ;  /* 0x000000395d297223 */ /* 0x080fe20000000029 */
[-C--:B------:R-:W-:Y:S01]  /*3890*/  FFMA R42, R94, R57.reuse, R42 ;  /* 0x000000395e2a7223 */ /* 0x080fe2000000002a */
[----:B------:R-:W-:-:S05]  /*38a0*/  FFMA R43, R95, R57, R43 ;  /* 0x000000395f2b7223 */ /* 0x000fca000000002b */
[----:B------:R2:W-:Y:S01]  /*38b0*/  STL.128 [UR9+0x6240], R40 ;  /* 0x00624028ff007987 */ /* 0x0005e20008100c09 */
[-C--:B---3--:R-:W-:Y:S01]  /*38c0*/  FFMA R32, R96, R57.reuse, R32 ;  /* 0x0000003960207223 */ /* 0x088fe20000000020 */
[-C--:B------:R-:W-:Y:S01]  /*38d0*/  FFMA R33, R97, R57.reuse, R33 ;  /* 0x0000003961217223 */ /* 0x080fe20000000021 */
[-C--:B------:R-:W-:Y:S01]  /*38e0*/  FFMA R34, R98, R57.reuse, R34 ;  /* 0x0000003962227223 */ /* 0x080fe20000000022 */
[-C--:B------:R-:W-:Y:S01]  /*38f0*/  FFMA R35, R99, R57.reuse, R35 ;  /* 0x0000003963237223 */ /* 0x080fe20000000023 */
[----:B0-----:R-:W3:Y:S01]  /*3900*/  LDL.128 R28, [UR9+0x400] ;  /* 0x00040009ff1c7983 */ /* 0x001ee20008100c00 */
        /* <DEDUP_REMOVED lines=9> */
[----:B-1----:R-:W5:Y:S01]  /*39a0*/  LDL.128 R36, [UR9+0x1400] ;  /* 0x00140009ff247983 */ /* 0x002f620008100c00 */
[-C--:B------:R-:W-:Y:S01]  /*39b0*/  FFMA R44, R108, R57.reuse, R12 ;  /* 0x000000396c2c7223 */ /* 0x080fe2000000000c */
[-C--:B------:R-:W-:Y:S01]  /*39c0*/  FFMA R45, R109, R57.reuse, R13 ;  /* 0x000000396d2d7223 */ /* 0x080fe2000000000d */
[-C--:B------:R-:W-:Y:S01]  /*39d0*/  FFMA R46, R110, R57.reuse, R14 ;  /* 0x000000396e2e7223 */ /* 0x080fe2000000000e */
[-C--:B------:R-:W-:Y:S01]  /*39e0*/  FFMA R47, R111, R57.reuse, R15 ;  /* 0x000000396f2f7223 */ /* 0x080fe2000000000f */
[----:B------:R-:W-:Y:S01]  /*39f0*/  STL.128 [UR9+0x6250], R24 ;  /* 0x00625018ff007987 */ /* 0x000fe20008100c09 */
[-C--:B------:R-:W-:Y:S01]  /*3a00*/  FFMA R128, R112, R57.reuse, R16 ;  /* 0x0000003970807223 */ /* 0x080fe20000000010 */
[-C--:B------:R-:W-:Y:S01]  /*3a10*/  FFMA R129, R113, R57.reuse, R17 ;  /* 0x0000003971817223 */ /* 0x080fe20000000011 */
[-C--:B------:R-:W-:Y:S01]  /*3a20*/  FFMA R130, R114, R57.reuse, R18 ;  /* 0x0000003972827223 */ /* 0x080fe20000000012 */
[----:B--2---:R-:W2:Y:S01]  /*3a30*/  LDL.128 R40, [UR9+0x410] ;  /* 0x00041009ff287983 */ /* 0x004ea20008100c00 */
[-C--:B------:R-:W-:Y:S01]  /*3a40*/  FFMA R131, R115, R57.reuse, R19 ;  /* 0x0000003973837223 */ /* 0x080fe20000000013 */
[-C--:B------:R-:W-:Y:S01]  /*3a50*/  FFMA R132, R116, R57.reuse, R8 ;  /* 0x0000003974847223 */ /* 0x080fe20000000008 */
[-C--:B------:R-:W-:Y:S01]  /*3a60*/  FFMA R133, R117, R57.reuse, R9 ;  /* 0x0000003975857223 */ /* 0x080fe20000000009 */
[----:B------:R1:W-:Y:S01]  /*3a70*/  STL.128 [UR9+0x7250], R20 ;  /* 0x00725014ff007987 */ /* 0x0003e20008100c09 */
[-C--:B------:R-:W-:Y:S01]  /*3a80*/  FFMA R134, R118, R57.reuse, R10 ;  /* 0x0000003976867223 */ /* 0x080fe2000000000a */
[----:B------:R-:W-:-:S02]  /*3a90*/  FFMA R135, R119, R57, R11 ;  /* 0x0000003977877223 */ /* 0x000fc4000000000b */
[----:B0-----:R-:W2:Y:S04]  /*3aa0*/  LDL.128 R32, [UR9+0x1410] ;  /* 0x00141009ff207983 */ /* 0x001ea80008100c00 */
[----:B------:R4:W-:Y:S04]  /*3ab0*/  STL.128 [UR9+0x6260], R44 ;  /* 0x0062602cff007987 */ /* 0x0009e80008100c09 */
[----:B-1----:R-:W2:Y:S04]  /*3ac0*/  LDL.128 R20, [UR9+0x420] ;  /* 0x00042009ff147983 */ /* 0x002ea80008100c00 */
[----:B------:R-:W-:Y:S04]  /*3ad0*/  STL.128 [UR9+0x7260], R128 ;  /* 0x00726080ff007987 */ /* 0x000fe80008100c09 */
[----:B------:R-:W2:Y:S04]  /*3ae0*/  LDL.128 R24, [UR9+0x1420] ;  /* 0x00142009ff187983 */ /* 0x000ea80008100c00 */
[----:B------:R-:W-:Y:S04]  /*3af0*/  STL.128 [UR9+0x6270], R132 ;  /* 0x00627084ff007987 */ /* 0x000fe80008100c09 */
[----:B------:R-:W2:Y:S01]  /*3b00*/  LDL.128 R12, [UR9+0x430] ;  /* 0x00043009ff0c7983 */ /* 0x000ea20008100c00 */
[----:B----4-:R-:W-:-:S03]  /*3b10*/  FFMA R44, R120, R57, R4 ;  /* 0x00000039782c7223 */ /* 0x010fc60000000004 */
[----:B------:R-:W4:Y:S01]  /*3b20*/  LDL.128 R16, [UR9+0x1430] ;  /* 0x00143009ff107983 */ /* 0x000f220008100c00 */
[-C--:B------:R-:W-:Y:S01]  /*3b30*/  FFMA R45, R121, R57.reuse, R5 ;  /* 0x00000039792d7223 */ /* 0x080fe20000000005 */
[-C--:B------:R-:W-:Y:S01]  /*3b40*/  FFMA R46, R122, R57.reuse, R6 ;  /* 0x000000397a2e7223 */ /* 0x080fe20000000006 */
[----:B------:R-:W-:Y:S01]  /*3b50*/  FFMA R47, R123, R57, R7 ;  /* 0x000000397b2f7223 */ /* 0x000fe20000000007 */
[----:B------:R-:W4:Y:S04]  /*3b60*/  LDL.128 R8, [UR9+0x440] ;  /* 0x00044009ff087983 */ /* 0x000f280008100c00 */
[----:B------:R0:W-:Y:S04]  /*3b70*/  STL.128 [UR9+0x7270], R44 ;  /* 0x0072702cff007987 */ /* 0x0001e80008100c09 */
[----:B------:R-:W4:Y:S01]  /*3b80*/  LDL.128 R4, [UR9+0x1440] ;  /* 0x00144009ff047983 */ /* 0x000f220008100c00 */
[-C--:B---3--:R-:W-:Y:S01]  /*3b90*/  FFMA R28, R60, R126.reuse, R28 ;  /* 0x0000007e3c1c7223 */ /* 0x088fe2000000001c */
        /* <DEDUP_REMOVED lines=17> */
[----:B------:R-:W-:Y:S04]  /*3cb0*/  STL.128 [UR9+0x410], R40 ;  /* 0x00041028ff007987 */ /* 0x000fe80008100c09 */
[----:B-1----:R-:W2:Y:S01]  /*3cc0*/  LDL.128 R28, [UR9+0x450] ;  /* 0x00045009ff1c7983 */ /* 0x002ea20008100c00 */
        /* <DEDUP_REMOVED lines=15> */
[----:B------:R-:W5:Y:S01]  /*3dc0*/  LDL.128 R36, [UR9+0x460] ;  /* 0x00046009ff247983 */ /* 0x000f620008100c00 */
[-C--:B----4-:R-:W-:Y:S01]  /*3dd0*/  FFMA R128, R88, R126.reuse, R16 ;  /* 0x0000007e58807223 */ /* 0x090fe20000000010 */
[-C--:B------:R-:W-:Y:S01]  /*3de0*/  FFMA R129, R89, R126.reuse, R17 ;  /* 0x0000007e59817223 */ /* 0x080fe20000000011 */
[-C--:B------:R-:W-:Y:S01]  /*3df0*/  FFMA R130, R90, R126.reuse, R18 ;  /* 0x0000007e5a827223 */ /* 0x080fe20000000012 */
[-C--:B------:R-:W-:Y:S01]  /*3e00*/  FFMA R131, R91, R126.reuse, R19 ;  /* 0x0000007e5b837223 */ /* 0x080fe20000000013 */
[----:B------:R0:W-:Y:S01]  /*3e10*/  STL.128 [UR9+0x1420], R24 ;  /* 0x00142018ff007987 */ /* 0x0001e20008100c09 */
[-C--:B------:R-:W-:Y:S01]  /*3e20*/  FFMA R132, R92, R126.reuse, R8 ;  /* 0x0000007e5c847223 */ /* 0x080fe20000000008 */
[-C--:B------:R-:W-:Y:S01]  /*3e30*/  FFMA R133, R93, R126.reuse, R9 ;  /* 0x0000007e5d857223 */ /* 0x080fe20000000009 */
[-C--:B------:R-:W-:Y:S01]  /*3e40*/  FFMA R134, R94, R126.reuse, R10 ;  /* 0x0000007e5e867223 */ /* 0x080fe2000000000a */
[----:B------:R-:W4:Y:S01]  /*3e50*/  LDL.128 R40, [UR9+0x1460] ;  /* 0x00146009ff287983 */ /* 0x000f220008100c00 */
[----:B------:R-:W-:-:S03]  /*3e60*/  FFMA R135, R95, R126, R11 ;  /* 0x0000007e5f877223 */ /* 0x000fc6000000000b */
[----:B------:R0:W-:Y:S04]  /*3e70*/  STL.128 [UR9+0x430], R44 ;  /* 0x0004302cff007987 */ /* 0x0001e80008100c09 */
[----:B-1----:R-:W4:Y:S04]  /*3e80*/  LDL.128 R20, [UR9+0x470] ;  /* 0x00047009ff147983 */ /* 0x002f280008100c00 */
[----:B------:R-:W-:Y:S04]  /*3e90*/  STL.128 [UR9+0x1430], R128 ;  /* 0x00143080ff007987 */ /* 0x000fe80008100c09 */
[----:B0-----:R-:W4:Y:S01]  /*3ea0*/  LDL.128 R24, [UR9+0x1470] ;  /* 0x00147009ff187983 */ /* 0x001f220008100c00 */
[-C--:B------:R-:W-:Y:S01]  /*3eb0*/  FFMA R44, R96, R126.reuse, R4 ;  /* 0x0000007e602c7223 */ /* 0x080fe20000000004 */
[----:B------:R-:W-:-:S02]  /*3ec0*/  FFMA R45, R97, R126, R5 ;  /* 0x0000007e612d7223 */ /* 0x000fc40000000005 */
[----:B------:R-:W-:Y:S01]  /*3ed0*/  STL.128 [UR9+0x440], R132 ;  /* 0x00044084ff007987 */ /* 0x000fe20008100c09 */
[-C--:B------:R-:W-:Y:S01]  /*3ee0*/  FFMA R46, R98, R126.reuse, R6 ;  /* 0x0000007e622e7223 */ /* 0x080fe20000000006 */
[-C--:B------:R-:W-:Y:S02]  /*3ef0*/  FFMA R47, R99, R126.reuse, R7 ;  /* 0x0000007e632f7223 */ /* 0x080fe40000000007 */
[----:B------:R-:W4:Y:S04]  /*3f00*/  LDL.128 R16, [UR9+0x2400] ;  /* 0x00240009ff107983 */ /* 0x000f280008100c00 */
[----:B------:R-:W4:Y:S04]  /*3f10*/  LDL.128 R12, [UR9+0x3400] ;  /* 0x00340009ff0c7983 */ /* 0x000f280008100c00 */
[----:B------:R5:W-:Y:S04]  /*3f20*/  STL.128 [UR9+0x1440], R44 ;  /* 0x0014402cff007987 */ /* 0x000be80008100c09 */
[----:B------:R-:W4:Y:S04]  /*3f30*/  LDL.128 R8, [UR9+0x2410] ;  /* 0x00241009ff087983 */ /* 0x000f280008100c00 */
[----:B------:R-:W4:Y:S01]  /*3f40*/  LDL.128 R4, [UR9+0x3410] ;  /* 0x00341009ff047983 */ /* 0x000f220008100c00 */
[-C--:B--2---:R-:W-:Y:S01]  /*3f50*/  FFMA R28, R100, R126.reuse, R28 ;  /* 0x0000007e641c7223 */ /* 0x084fe2000000001c */
        /* <DEDUP_REMOVED lines=8> */
[-C--:B-----5:R-:W-:Y:S01]  /*3fe0*/  FFMA R44, R108, R126.reuse, R36 ;  /* 0x0000007e6c2c7223 */ /* 0x0a0fe20000000024 */
[-C--:B------:R-:W-:Y:S01]  /*3ff0*/  FFMA R45, R109, R126.reuse, R37 ;  /* 0x0000007e6d2d7223 */ /* 0x080fe20000000025 */
[-C--:B------:R-:W-:Y:S01]  /*4000*/  FFMA R46, R110, R126.reuse, R38 ;  /* 0x0000007e6e2e7223 */ /* 0x080fe20000000026 */
[-C--:B------:R-:W-:Y:S01]  /*4010*/  FFMA R47, R111, R126.reuse, R39 ;  /* 0x0000007e6f2f7223 */ /* 0x080fe20000000027 */
[----:B------:R-:W-:Y:S01]  /*4020*/  STL.128 [UR9+0x1450], R32 ;  /* 0x00145020ff007987 */ /* 0x000fe20008100c09 */
        /* <DEDUP_REMOVED lines=9> */
[----:B0-----:R-:W2:Y:S01]  /*40c0*/  LDL.128 R28, [UR9+0x2420] ;  /* 0x00242009ff1c7983 */ /* 0x001ea20008100c00 */
[-C--:B------:R-:W-:Y:S01]  /*40d0*/  FFMA R132, R120, R126.reuse, R24 ;  /* 0x0000007e78847223 */ /* 0x080fe20000000018 */
[-C--:B------:R-:W-:Y:S01]  /*40e0*/  FFMA R133, R121, R126.reuse, R25 ;  /* 0x0000007e79857223 */ /* 0x080fe20000000019 */
[-C--:B------:R-:W-:Y:S01]  /*40f0*/  FFMA R134, R122, R126.reuse, R26 ;  /* 0x0000007e7a867223 */ /* 0x080fe2000000001a */
[----:B------:R-:W-:Y:S01]  /*4100*/  FFMA R135, R123, R126, R27 ;  /* 0x0000007e7b877223 */ /* 0x000fe2000000001b */
[----:B------:R0:W-:Y:S04]  /*4110*/  STL.128 [UR9+0x1460], R128 ;  /* 0x00146080ff007987 */ /* 0x0001e80008100c09 */
[----:B------:R-:W3:Y:S01]  /*4120*/  LDL.128 R36, [UR9+0x3420] ;  /* 0x00342009ff247983 */ /* 0x000ee20008100c00 */
[-C--:B-1----:R-:W-:Y:S01]  /*4130*/  FFMA R44, R60, R50.reuse, R16 ;  /* 0x000000323c2c7223 */ /* 0x082fe20000000010 */
[-C--:B------:R-:W-:Y:S01]  /*4140*/  FFMA R45, R61, R50.reuse, R17 ;  /* 0x000000323d2d7223 */ /* 0x080fe20000000011 */
[-C--:B------:R-:W-:Y:S01]  /*4150*/  FFMA R46, R62, R50.reuse, R18 ;  /* 0x000000323e2e7223 */ /* 0x080fe20000000012 */
[----:B------:R-:W4:Y:S01]  /*4160*/  LDL.128 R40, [UR9+0x2430] ;  /* 0x00243009ff287983 */ /* 0x000f220008100c00 */
[----:B------:R-:W-:-:S03]  /*4170*/  FFMA R47, R63, R50, R19 ;  /* 0x000000323f2f7223 */ /* 0x000fc60000000013 */
[----:B------:R-:W-:Y:S01]  /*4180*/  STL.128 [UR9+0x470], R20 ;  /* 0x00047014ff007987 */ /* 0x000fe20008100c09 */
[-C--:B0-----:R-:W-:Y:S01]  /*4190*/  FFMA R128, R64, R50.reuse, R12 ;  /* 0x0000003240807223 */ /* 0x081fe2000000000c */
[-C--:B------:R-:W-:Y:S01]  /*41a0*/  FFMA R129, R65, R50.reuse, R13 ;  /* 0x0000003241817223 */ /* 0x080fe2000000000d */
[-C--:B------:R-:W-:Y:S01]  /*41b0*/  FFMA R130, R66, R50.reuse, R14 ;  /* 0x0000003242827223 */ /* 0x080fe2000000000e */
[-C--:B------:R-:W-:Y:S01]  /*41c0*/  FFMA R131, R67, R50.reuse, R15 ;  /* 0x0000003243837223 */ /* 0x080fe2000000000f */
[----:B------:R0:W-:Y:S04]  /*41d0*/  STL.128 [UR9+0x1470], R132 ;  /* 0x00147084ff007987 */ /* 0x0001e80008100c09 */
[----:B------:R-:W5:Y:S04]  /*41e0*/  LDL.128 R24, [UR9+0x3430] ;  /* 0x00343009ff187983 */ /* 0x000f680008100c00 */
[----:B------:R-:W5:Y:S01]  /*41f0*/  LDL.128 R32, [UR9+0x2440] ;  /* 0x00244009ff207983 */ /* 0x000f620008100c00 */
[----:B------:R-:W-:-:S03]  /*4200*/  FFMA R136, R72, R50, R4 ;  /* 0x0000003248887223 */ /* 0x000fc60000000004 */
[----:B------:R-:W-:Y:S01]  /*4210*/  STL.128 [UR9+0x2400], R44 ;  /* 0x0024002cff007987 */ /* 0x000fe20008100c09 */
[-C--:B0-----:R-:W-:Y:S01]  /*4220*/  FFMA R132, R68, R50.reuse, R8 ;  /* 0x0000003244847223 */ /* 0x081fe20000000008 */
[-C--:B------:R-:W-:Y:S02]  /*4230*/  FFMA R133, R69, R50.reuse, R9 ;  /* 0x0000003245857223 */ /* 0x080fe40000000009 */
[----:B------:R-:W-:Y:S01]  /*4240*/  STL.128 [UR9+0x3400], R128 ;  /* 0x00340080ff007987 */ /* 0x000fe20008100c09 */
[-C--:B------:R-:W-:Y:S01]  /*4250*/  FFMA R134, R70, R50.reuse, R10 ;  /* 0x0000003246867223 */ /* 0x080fe2000000000a */
[-C--:B------:R-:W-:Y:S01]  /*4260*/  FFMA R135, R71, R50.reuse, R11 ;  /* 0x0000003247877223 */ /* 0x080fe2000000000b */
[-C--:B------:R-:W-:Y:S01]  /*4270*/  FFMA R137, R73, R50.reuse, R5 ;  /* 0x0000003249897223 */ /* 0x080fe20000000005 */
[----:B------:R-:W5:Y:S01]  /*4280*/  LDL.128 R20, [UR9+0x3440] ;  /* 0x00344009ff147983 */ /* 0x000f620008100c00 */
[-C--:B------:R-:W-:Y:S01]  /*4290*/  FFMA R138, R74, R50.reuse, R6 ;  /* 0x000000324a8a7223 */ /* 0x080fe20000000006 */
[----:B------:R-:W-:-:S02]  /*42a0*/  FFMA R139, R75, R50, R7 ;  /* 0x000000324b8b7223 */ /* 0x000fc40000000007 */
[----:B------:R-:W5:Y:S04]  /*42b0*/  LDL.128 R16, [UR9+0x2450] ;  /* 0x00245009ff107983 */ /* 0x000f680008100c00 */
[----:B------:R-:W-:Y:S04]  /*42c0*/  STL.128 [UR9+0x2410], R132 ;  /* 0x00241084ff007987 */ /* 0x000fe80008100c09 */
[----:B------:R-:W5:Y:S04]  /*42d0*/  LDL.128 R12, [UR9+0x3450] ;  /* 0x00345009ff0c7983 */ /* 0x000f680008100c00 */
[----:B------:R-:W-:Y:S04]  /*42e0*/  STL.128 [UR9+0x3410], R136 ;  /* 0x00341088ff007987 */ /* 0x000fe80008100c09 */
[----:B------:R-:W5:Y:S04]  /*42f0*/  LDL.128 R8, [UR9+0x2460] ;  /* 0x00246009ff087983 */ /* 0x000f680008100c00 */
[----:B------:R-:W5:Y:S01]  /*4300*/  LDL.128 R4, [UR9+0x3460] ;  /* 0x00346009ff047983 */ /* 0x000f620008100c00 */
        /* <DEDUP_REMOVED lines=9> */
[-C--:B----4-:R-:W-:Y:S01]  /*43a0*/  FFMA R40, R84, R50.reuse, R40 ;  /* 0x0000003254287223 */ /* 0x090fe20000000028 */
[-C--:B------:R-:W-:Y:S01]  /*43b0*/  FFMA R41, R85, R50.reuse, R41 ;  /* 0x0000003255297223 */ /* 0x080fe20000000029 */
[-C--:B------:R-:W-:Y:S01]  /*43c0*/  FFMA R42, R86, R50.reuse, R42 ;  /* 0x00000032562a7223 */ /* 0x080fe2000000002a */
[-C--:B------:R-:W-:Y:S01]  /*43d0*/  FFMA R43, R87, R50.reuse, R43 ;  /* 0x00000032572b7223 */ /* 0x080fe2000000002b */
[----:B------:R1:W-:Y:S04]  /*43e0*/  STL.128 [UR9+0x3420], R36 ;  /* 0x00342024ff007987 */ /* 0x0003e80008100c09 */
[----:B------:R2:W-:Y:S04]  /*43f0*/  STL.128 [UR9+0x2430], R40 ;  /* 0x00243028ff007987 */ /* 0x0005e80008100c09 */
[----:B0-----:R-:W3:Y:S01]  /*4400*/  LDL.128 R28, [UR9+0x2470] ;  /* 0x00247009ff1c7983 */ /* 0x001ee20008100c00 */
[-C--:B-----5:R-:W-:Y:S01]  /*4410*/  FFMA R24, R88, R50.reuse, R24 ;  /* 0x0000003258187223 */ /* 0x0a0fe20000000018 */
[-C--:B------:R-:W-:Y:S01]  /*4420*/  FFMA R25, R89, R50.reuse, R25 ;  /* 0x0000003259197223 */ /* 0x080fe20000000019 */
[-C--:B------:R-:W-:Y:S01]  /*4430*/  FFMA R26, R90, R50.reuse, R26 ;  /* 0x000000325a1a7223 */ /* 0x080fe2000000001a */
[-C--:B------:R-:W-:Y:S01]  /*4440*/  FFMA R27, R91, R50.reuse, R27 ;  /* 0x000000325b1b7223 */ /* 0x080fe2000000001b */
[-C--:B------:R-:W-:Y:S01]  /*4450*/  FFMA R128, R92, R50.reuse, R32 ;  /* 0x000000325c807223 */ /* 0x080fe20000000020 */
[-C--:B------:R-:W-:Y:S01]  /*4460*/  FFMA R129, R93, R50.reuse, R33 ;  /* 0x000000325d817223 */ /* 0x080fe20000000021 */
[-C--:B------:R-:W-:Y:S01]  /*4470*/  FFMA R130, R94, R50.reuse, R34 ;  /* 0x000000325e827223 */ /* 0x080fe20000000022 */
[----:B------:R-:W-:-:S02]  /*4480*/  FFMA R131, R95, R50, R35 ;  /* 0x000000325f837223 */ /* 0x000fc40000000023 */
[----:B------:R-:W4:Y:S04]  /*4490*/  LDL.128 R32, [UR9+0x3470] ;  /* 0x00347009ff207983 */ /* 0x000f280008100c00 */
[----:B------:R-:W-:Y:S01]  /*44a0*/  STL.128 [UR9+0x3430], R24 ;  /* 0x00343018ff007987 */ /* 0x000fe20008100c09 */
[-C--:B------:R-:W-:Y:S01]  /*44b0*/  FFMA R44, R96, R50.reuse, R20 ;  /* 0x00000032602c7223 */ /* 0x080fe20000000014 */
[-C--:B------:R-:W-:Y:S01]  /*44c0*/  FFMA R45, R97, R50.reuse, R21 ;  /* 0x00000032612d7223 */ /* 0x080fe20000000015 */
[-C--:B------:R-:W-:Y:S01]  /*44d0*/  FFMA R46, R98, R50.reuse, R22 ;  /* 0x00000032622e7223 */ /* 0x080fe20000000016 */
[-C--:B------:R-:W-:Y:S01]  /*44e0*/  FFMA R47, R99, R50.reuse, R23 ;  /* 0x00000032632f7223 */ /* 0x080fe20000000017 */
[-C--:B------:R-:W-:Y:S01]  /*44f0*/  FFMA R16, R100, R50.reuse, R16 ;  /* 0x0000003264107223 */ /* 0x080fe20000000010 */
[-C--:B------:R-:W-:Y:S01]  /*4500*/  FFMA R17, R101, R50.reuse, R17 ;  /* 0x0000003265117223 */ /* 0x080fe20000000011 */
[-C--:B------:R-:W-:Y:S01]  /*4510*/  FFMA R18, R102, R50.reuse, R18 ;  /* 0x0000003266127223 */ /* 0x080fe20000000012 */
[-C--:B------:R-:W-:Y:S01]  /*4520*/  FFMA R19, R103, R50.reuse, R19 ;  /* 0x0000003267137223 */ /* 0x080fe20000000013 */
[----:B------:R0:W-:Y:S04]  /*4530*/  STL.128 [UR9+0x2440], R128 ;  /* 0x00244080ff007987 */ /* 0x0001e80008100c09 */
[----:B-1----:R-:W5:Y:S04]  /*4540*/  LDL.128 R36, [UR9+0x4400] ;  /* 0x00440009ff247983 */ /* 0x002f680008100c00 */
[----:B--2---:R-:W2:Y:S04]  /*4550*/  LDL.128 R40, [UR9+0x5400] ;  /* 0x00540009ff287983 */ /* 0x004ea80008100c00 */
[----:B------:R1:W-:Y:S01]  /*4560*/  STL.128 [UR9+0x3440], R44 ;  /* 0x0034402cff007987 */ /* 0x0003e20008100c09 */
[-C--:B0-----:R-:W-:Y:S01]  /*4570*/  FFMA R128, R104, R50.reuse, R12 ;  /* 0x0000003268807223 */ /* 0x081fe2000000000c */
[-C--:B------:R-:W-:Y:S01]  /*4580*/  FFMA R129, R105, R50.reuse, R13 ;  /* 0x0000003269817223 */ /* 0x080fe2000000000d */
[-C--:B------:R-:W-:Y:S01]  /*4590*/  FFMA R130, R106, R50.reuse, R14 ;  /* 0x000000326a827223 */ /* 0x080fe2000000000e */
[-C--:B------:R-:W-:Y:S01]  /*45a0*/  FFMA R131, R107, R50.reuse, R15 ;  /* 0x000000326b837223 */ /* 0x080fe2000000000f */
[----:B------:R0:W-:Y:S01]  /*45b0*/  STL.128 [UR9+0x2450], R16 ;  /* 0x00245010ff007987 */ /* 0x0001e20008100c09 */
[-C--:B------:R-:W-:Y:S01]  /*45c0*/  FFMA R132, R108, R50.reuse, R8 ;  /* 0x000000326c847223 */ /* 0x080fe20000000008 */
[-C--:B------:R-:W-:Y:S01]  /*45d0*/  FFMA R133, R109, R50.reuse, R9 ;  /* 0x000000326d857223 */ /* 0x080fe20000000009 */
[-C--:B------:R-:W-:Y:S01]  /*45e0*/  FFMA R134, R110, R50.reuse, R10 ;  /* 0x000000326e867223 */ /* 0x080fe2000000000a */
[----:B------:R-:W2:Y:S01]  /*45f0*/  LDL.128 R24, [UR9+0x4410] ;  /* 0x00441009ff187983 */ /* 0x000ea20008100c00 */
[----:B------:R-:W-:-:S03]  /*4600*/  FFMA R135, R111, R50, R11 ;  /* 0x000000326f877223 */ /* 0x000fc6000000000b */
[----:B------:R-:W2:Y:S01]  /*4610*/  LDL.128 R20, [UR9+0x5410] ;  /* 0x00541009ff147983 */ /* 0x000ea20008100c00 */
[-C--:B-1----:R-:W-:Y:S01]  /*4620*/  FFMA R44, R112, R50.reuse, R4 ;  /* 0x00000032702c7223 */ /* 0x082fe20000000004 */
[-C--:B------:R-:W-:Y:S01]  /*4630*/  FFMA R45, R113, R50.reuse, R5 ;  /* 0x00000032712d7223 */ /* 0x080fe20000000005 */
[-C--:B------:R-:W-:Y:S01]  /*4640*/  FFMA R46, R114, R50.reuse, R6 ;  /* 0x00000032722e7223 */ /* 0x080fe20000000006 */
[-C--:B------:R-:W-:Y:S01]  /*4650*/  FFMA R47, R115, R50.reuse, R7 ;  /* 0x00000032732f7223 */ /* 0x080fe20000000007 */
[----:B------:R4:W-:Y:S04]  /*4660*/  STL.128 [UR9+0x3450], R128 ;  /* 0x00345080ff007987 */ /* 0x0009e80008100c09 */
[----:B0-----:R-:W2:Y:S04]  /*4670*/  LDL.128 R16, [UR9+0x4420] ;  /* 0x00442009ff107983 */ /* 0x001ea80008100c00 */
[----:B------:R-:W-:Y:S04]  /*4680*/  STL.128 [UR9+0x2460], R132 ;  /* 0x00246084ff007987 */ /* 0x000fe80008100c09 */
[----:B------:R-:W2:Y:S04]  /*4690*/  LDL.128 R12, [UR9+0x5420] ;  /* 0x00542009ff0c7983 */ /* 0x000ea80008100c00 */
[----:B------:R5:W-:Y:S04]  /*46a0*/  STL.128 [UR9+0x3460], R44 ;  /* 0x0034602cff007987 */ /* 0x000be80008100c09 */
[----:B------:R-:W2:Y:S04]  /*46b0*/  LDL.128 R8, [UR9+0x4430] ;  /* 0x00443009ff087983 */ /* 0x000ea80008100c00 */
[----:B------:R-:W2:Y:S01]  /*46c0*/  LDL.128 R4, [UR9+0x5430] ;  /* 0x00543009ff047983 */ /* 0x000ea20008100c00 */
[-C--:B---3--:R-:W-:Y:S01]  /*46d0*/  FFMA R28, R116, R50.reuse, R28 ;  /* 0x00000032741c7223 */ /* 0x088fe2000000001c */
[-C--:B------:R-:W-:Y:S01]  /*46e0*/  FFMA R29, R117, R50.reuse, R29 ;  /* 0x00000032751d7223 */ /* 0x080fe2000000001d */
[-C--:B------:R-:W-:Y:S01]  /*46f0*/  FFMA R30, R118, R50.reuse, R30 ;  /* 0x00000032761e7223 */ /* 0x080fe2000000001e */
[-C--:B------:R-:W-:Y:S01]  /*4700*/  FFMA R31, R119, R50.reuse, R31 ;  /* 0x00000032771f7223 */ /* 0x080fe2000000001f */
[-C--:B----4-:R-:W-:Y:S01]  /*4710*/  FFMA R128, R120, R50.reuse, R32 ;  /* 0x0000003278807223 */ /* 0x090fe20000000020 */
[-C--:B------:R-:W-:Y:S01]  /*4720*/  FFMA R129, R121, R50.reuse, R33 ;  /* 0x0000003279817223 */ /* 0x080fe20000000021 */
[-C--:B------:R-:W-:Y:S01]  /*4730*/  FFMA R130, R122, R50.reuse, R34 ;  /* 0x000000327a827223 */ /* 0x080fe20000000022 */
[----:B------:R-:W-:Y:S01]  /*4740*/  FFMA R131, R123, R50, R35 ;  /* 0x000000327b837223 */ /* 0x000fe20000000023 */
[----:B------:R-:W-:Y:S04]  /*4750*/  STL.128 [UR9+0x2470], R28 ;  /* 0x0024701cff007987 */ /* 0x000fe80008100c09 */
[----:B------:R0:W-:Y:S04]  /*4760*/  STL.128 [UR9+0x3470], R128 ;  /* 0x00347080ff007987 */ /* 0x0001e80008100c09 */
[----:B------:R-:W3:Y:S01]  /*4770*/  LDL.128 R32, [UR9+0x4440] ;  /* 0x00444009ff207983 */ /* 0x000ee20008100c00 */
[-C--:B-----5:R-:W-:Y:S01]  /*4780*/  FFMA R44, R60, R54.reuse, R36 ;  /* 0x000000363c2c7223 */ /* 0x0a0fe20000000024 */
[-C--:B------:R-:W-:Y:S01]  /*4790*/  FFMA R45, R61, R54.reuse, R37 ;  /* 0x000000363d2d7223 */ /* 0x080fe20000000025 */
[-C--:B------:R-:W-:Y:S01]  /*47a0*/  FFMA R46, R62, R54.reuse, R38 ;  /* 0x000000363e2e7223 */ /* 0x080fe20000000026 */
[-C--:B------:R-:W-:Y:S01]  /*47b0*/  FFMA R47, R63, R54.reuse, R39 ;  /* 0x000000363f2f7223 */ /* 0x080fe20000000027 */
[-C--:B--2---:R-:W-:Y:S01]  /*47c0*/  FFMA R132, R64, R54.reuse, R40 ;  /* 0x0000003640847223 */ /* 0x084fe20000000028 */
[-C--:B------:R-:W-:Y:S01]  /*47d0*/  FFMA R133, R65, R54.reuse, R41 ;  /* 0x0000003641857223 */ /* 0x080fe20000000029 */
[-C--:B------:R-:W-:Y:S01]  /*47e0*/  FFMA R134, R66, R54.reuse, R42 ;  /* 0x0000003642867223 */ /* 0x080fe2000000002a */
[-C--:B------:R-:W-:Y:S01]  /*47f0*/  FFMA R135, R67, R54.reuse, R43 ;  /* 0x0000003643877223 */ /* 0x080fe2000000002b */
[----:B------:R1:W-:Y:S04]  /*4800*/  STL.128 [UR9+0x4400], R44 ;  /* 0x0044002cff007987 */ /* 0x0003e80008100c09 */
[----:B------:R-:W-:Y:S04]  /*4810*/  STL.128 [UR9+0x5400], R132 ;  /* 0x00540084ff007987 */ /* 0x000fe80008100c09 */
[----:B------:R-:W2:Y:S01]  /*4820*/  LDL.128 R36, [UR9+0x5440] ;  /* 0x00544009ff247983 */ /* 0x000ea20008100c00 */
        /* <DEDUP_REMOVED lines=8> */
[----:B------:R-:W4:Y:S04]  /*48b0*/  LDL.128 R40, [UR9+0x4450] ;  /* 0x00445009ff287983 */ /* 0x000f280008100c00 */
[----:B------:R0:W-:Y:S01]  /*48c0*/  STL.128 [UR9+0x4410], R128 ;  /* 0x00441080ff007987 */ /* 0x0001e20008100c09 */
[-C--:B------:R-:W-:Y:S01]  /*48d0*/  FFMA R16, R76, R54.reuse, R16 ;  /* 0x000000364c107223 */ /* 0x080fe20000000010 */
[-C--:B------:R-:W-:Y:S01]  /*48e0*/  FFMA R17, R77, R54.reuse, R17 ;  /* 0x000000364d117223 */ /* 0x080fe20000000011 */
[-C--:B------:R-:W-:Y:S01]  /*48f0*/  FFMA R18, R78, R54.reuse, R18 ;  /* 0x000000364e127223 */ /* 0x080fe20000000012 */
[-C--:B------:R-:W-:Y:S01]  /*4900*/  FFMA R19, R79, R54.reuse, R19 ;  /* 0x000000364f137223 */ /* 0x080fe20000000013 */
[----:B------:R5:W-:Y:S01]  /*4910*/  STL.128 [UR9+0x5410], R20 ;  /* 0x00541014ff007987 */ /* 0x000be20008100c09 */
[-C--:B-1----:R-:W-:Y:S01]  /*4920*/  FFMA R44, R80, R54.reuse, R12 ;  /* 0x00000036502c7223 */ /* 0x082fe2000000000c */
[-C--:B------:R-:W-:Y:S01]  /*4930*/  FFMA R45, R81, R54.reuse, R13 ;  /* 0x00000036512d7223 */ /* 0x080fe2000000000d */
[-C--:B------:R-:W-:Y:S01]  /*4940*/  FFMA R46, R82, R54.reuse, R14 ;  /* 0x00000036522e7223 */ /* 0x080fe2000000000e */
[-C--:B------:R-:W-:Y:S01]  /*4950*/  FFMA R47, R83, R54.reuse, R15 ;  /* 0x00000036532f7223 */ /* 0x080fe2000000000f */
[----:B------:R-:W4:Y:S04]  /*4960*/  LDL.128 R28, [UR9+0x5450] ;  /* 0x00545009ff1c7983 */ /* 0x000f280008100c00 */
[----:B------:R-:W4:Y:S01]  /*4970*/  LDL.128 R24, [UR9+0x4460] ;  /* 0x00446009ff187983 */ /* 0x000f220008100c00 */
        /* <DEDUP_REMOVED lines=8> */
[----:B-----5:R-:W5:Y:S01]  /*4a00*/  LDL.128 R20, [UR9+0x5460] ;  /* 0x00546009ff147983 */ /* 0x020f620008100c00 */
[----:B------:R-:W-:-:S03]  /*4a10*/  FFMA R135, R91, R54, R7 ;  /* 0x000000365b877223 */ /* 0x000fc60000000007 */
[----:B------:R-:W-:Y:S04]  /*4a20*/  STL.128 [UR9+0x5420], R44 ;  /* 0x0054202cff007987 */ /* 0x000fe80008100c09 */
[----:B0-----:R-:W5:Y:S04]  /*4a30*/  LDL.128 R16, [UR9+0x4470] ;  /* 0x00447009ff107983 */ /* 0x001f680008100c00 */
[----:B------:R4:W-:Y:S04]  /*4a40*/  STL.128 [UR9+0x4430], R128 ;  /* 0x00443080ff007987 */ /* 0x0009e80008100c09 */
[----:B------:R-:W5:Y:S04]  /*4a50*/  LDL.128 R12, [UR9+0x5470] ;  /* 0x00547009ff0c7983 */ /* 0x000f680008100c00 */
[----:B------:R5:W-:Y:S04]  /*4a60*/  STL.128 [UR9+0x5430], R132 ;  /* 0x00543084ff007987 */ /* 0x000be80008100c09 */
[----:B------:R-:W5:Y:S04]  /*4a70*/  LDL.128 R8, [UR9+0x6400] ;  /* 0x00640009ff087983 */ /* 0x000f680008100c00 */
[----:B------:R-:W5:Y:S01]  /*4a80*/  LDL.128 R4, [UR9+0x7400] ;  /* 0x00740009ff047983 */ /* 0x000f620008100c00 */
[-C--:B---3--:R-:W-:Y:S01]  /*4a90*/  FFMA R32, R92, R54.reuse, R32 ;  /* 0x000000365c207223 */ /* 0x088fe20000000020 */
        /* <DEDUP_REMOVED lines=13> */
[----:B------:R-:W2:Y:S04]  /*4b70*/  LDL.128 R44, [UR9+0x6410] ;  /* 0x00641009ff2c7983 */ /* 0x000ea80008100c00 */
[----:B------:R1:W-:Y:S04]  /*4b80*/  STL.128 [UR9+0x4450], R128 ;  /* 0x00445080ff007987 */ /* 0x0003e80008100c09 */
[----:B------:R-:W3:Y:S01]  /*4b90*/  LDL.128 R40, [UR9+0x7410] ;  /* 0x00741009ff287983 */ /* 0x000ee20008100c00 */
        /* <DEDUP_REMOVED lines=8> */
[----:B------:R-:W-:Y:S01]  /*4c20*/  STL.128 [UR9+0x5450], R28 ;  /* 0x0054501cff007987 */ /* 0x000fe20008100c09 */
[-C--:B-----5:R-:W-:Y:S01]  /*4c30*/  FFMA R132, R112, R54.reuse, R20 ;  /* 0x0000003670847223 */ /* 0x0a0fe20000000014 */
[-C--:B------:R-:W-:Y:S01]  /*4c40*/  FFMA R133, R113, R54.reuse, R21 ;  /* 0x0000003671857223 */ /* 0x080fe20000000015 */
[-C--:B------:R-:W-:Y:S01]  /*4c50*/  FFMA R134, R114, R54.reuse, R22 ;  /* 0x0000003672867223 */ /* 0x080fe20000000016 */
[-C--:B------:R-:W-:Y:S01]  /*4c60*/  FFMA R135, R115, R54.reuse, R23 ;  /* 0x0000003673877223 */ /* 0x080fe20000000017 */
[----:B------:R4:W-:Y:S04]  /*4c70*/  STL.128 [UR9+0x4460], R24 ;  /* 0x00446018ff007987 */ /* 0x0009e80008100c09 */
[----:B0-----:R-:W5:Y:S01]  /*4c80*/  LDL.128 R36, [UR9+0x6420] ;  /* 0x00642009ff247983 */ /* 0x001f620008100c00 */
[-C--:B------:R-:W-:Y:S01]  /*4c90*/  FFMA R16, R116, R54.reuse, R16 ;  /* 0x0000003674107223 */ /* 0x080fe20000000010 */
[-C--:B------:R-:W-:Y:S01]  /*4ca0*/  FFMA R17, R117, R54.reuse, R17 ;  /* 0x0000003675117223 */ /* 0x080fe20000000011 */
[-C--:B------:R-:W-:Y:S01]  /*4cb0*/  FFMA R18, R118, R54.reuse, R18 ;  /* 0x0000003676127223 */ /* 0x080fe20000000012 */
[-C--:B------:R-:W-:Y:S01]  /*4cc0*/  FFMA R19, R119, R54.reuse, R19 ;  /* 0x0000003677137223 */ /* 0x080fe20000000013 */
[----:B------:R-:W5:Y:S01]  /*4cd0*/  LDL.128 R32, [UR9+0x7420] ;  /* 0x00742009ff207983 */ /* 0x000f620008100c00 */
[-C--:B-1----:R-:W-:Y:S01]  /*4ce0*/  FFMA R128, R120, R54.reuse, R12 ;  /* 0x0000003678807223 */ /* 0x082fe2000000000c */
[-C--:B------:R-:W-:Y:S01]  /*4cf0*/  FFMA R129, R121, R54.reuse, R13 ;  /* 0x0000003679817223 */ /* 0x080fe2000000000d */
[-C--:B------:R-:W-:Y:S01]  /*4d00*/  FFMA R130, R122, R54.reuse, R14 ;  /* 0x000000367a827223 */ /* 0x080fe2000000000e */
[----:B------:R-:W-:Y:S01]  /*4d10*/  FFMA R131, R123, R54, R15 ;  /* 0x000000367b837223 */ /* 0x000fe2000000000f */
[----:B------:R0:W-:Y:S04]  /*4d20*/  STL.128 [UR9+0x5460], R132 ;  /* 0x00546084ff007987 */ /* 0x0001e80008100c09 */
[----:B------:R-:W5:Y:S01]  /*4d30*/  LDL.128 R20, [UR9+0x6430] ;  /* 0x00643009ff147983 */ /* 0x000f620008100c00 */
[-C--:B------:R-:W-:Y:S01]  /*4d40*/  FFMA R136, R60, R58.reuse, R8 ;  /* 0x0000003a3c887223 */ /* 0x080fe20000000008 */
[-C--:B------:R-:W-:Y:S01]  /*4d50*/  FFMA R137, R61, R58.reuse, R9 ;  /* 0x0000003a3d897223 */ /* 0x080fe20000000009 */
[-C--:B------:R-:W-:Y:S01]  /*4d60*/  FFMA R138, R62, R58.reuse, R10 ;  /* 0x0000003a3e8a7223 */ /* 0x080fe2000000000a */
[-C--:B------:R-:W-:Y:S01]  /*4d70*/  FFMA R139, R63, R58.reuse, R11 ;  /* 0x0000003a3f8b7223 */ /* 0x080fe2000000000b */
[----:B------:R1:W-:Y:S04]  /*4d80*/  STL.128 [UR9+0x4470], R16 ;  /* 0x00447010ff007987 */ /* 0x0003e80008100c09 */
[----:B----4-:R-:W4:Y:S01]  /*4d90*/  LDL.128 R24, [UR9+0x7430] ;  /* 0x00743009ff187983 */ /* 0x010f220008100c00 */
[-C--:B0-----:R-:W-:Y:S01]  /*4da0*/  FFMA R132, R64, R58.reuse, R4 ;  /* 0x0000003a40847223 */ /* 0x081fe20000000004 */
[-C--:B------:R-:W-:Y:S01]  /*4db0*/  FFMA R133, R65, R58.reuse, R5 ;  /* 0x0000003a41857223 */ /* 0x080fe20000000005 */
[-C--:B------:R-:W-:Y:S01]  /*4dc0*/  FFMA R134, R66, R58.reuse, R6 ;  /* 0x0000003a42867223 */ /* 0x080fe20000000006 */
[----:B------:R-:W-:Y:S01]  /*4dd0*/  STL.128 [UR9+0x5470], R128 ;  /* 0x00547080ff007987 */ /* 0x000fe20008100c09 */
[----:B------:R-:W-:-:S03]  /*4de0*/  FFMA R135, R67, R58, R7 ;  /* 0x0000003a43877223 */ /* 0x000fc60000000007 */
[----:B------:R-:W4:Y:S04]  /*4df0*/  LDL.128 R28, [UR9+0x6440] ;  /* 0x00644009ff1c7983 */ /* 0x000f280008100c00 */
[----:B------:R-:W-:Y:S04]  /*4e00*/  STL.128 [UR9+0x6400], R136 ;  /* 0x00640088ff007987 */ /* 0x000fe80008100c09 */
[----:B------:R-:W4:Y:S04]  /*4e10*/  LDL.128 R12, [UR9+0x7440] ;  /* 0x00744009ff0c7983 */ /* 0x000f280008100c00 */
[----:B-1----:R-:W4:Y:S04]  /*4e20*/  LDL.128 R16, [UR9+0x6450] ;  /* 0x00645009ff107983 */ /* 0x002f280008100c00 */
[----:B------:R-:W-:Y:S04]  /*4e30*/  STL.128 [UR9+0x7400], R132 ;  /* 0x00740084ff007987 */ /* 0x000fe80008100c09 */
[----:B------:R-:W4:Y:S04]  /*4e40*/  LDL.128 R4, [UR9+0x7450] ;  /* 0x00745009ff047983 */ /* 0x000f280008100c00 */
[----:B------:R-:W4:Y:S01]  /*4e50*/  LDL.128 R8, [UR9+0x6460] ;  /* 0x00646009ff087983 */ /* 0x000f220008100c00 */
[-C--:B--2---:R-:W-:Y:S01]  /*4e60*/  FFMA R44, R68, R58.reuse, R44 ;  /* 0x0000003a442c7223 */ /* 0x084fe2000000002c */
[-C--:B------:R-:W-:Y:S01]  /*4e70*/  FFMA R45, R69, R58.reuse, R45 ;  /* 0x0000003a452d7223 */ /* 0x080fe2000000002d */
[-C--:B------:R-:W-:Y:S01]  /*4e80*/  FFMA R46, R70, R58.reuse, R46 ;  /* 0x0000003a462e7223 */ /* 0x080fe2000000002e */
[-C--:B------:R-:W-:Y:S01]  /*4e90*/  FFMA R47, R71, R58.reuse, R47 ;  /* 0x0000003a472f7223 */ /* 0x080fe2000000002f */
[-C--:B---3--:R-:W-:Y:S01]  /*4ea0*/  FFMA R40, R72, R58.reuse, R40 ;  /* 0x0000003a48287223 */ /* 0x088fe20000000028 */
[-C--:B------:R-:W-:Y:S01]  /*4eb0*/  FFMA R41, R73, R58.reuse, R41 ;  /* 0x0000003a49297223 */ /* 0x080fe20000000029 */
[-C--:B------:R-:W-:Y:S01]  /*4ec0*/  FFMA R42, R74, R58.reuse, R42 ;  /* 0x0000003a4a2a7223 */ /* 0x080fe2000000002a */
[-C--:B------:R-:W-:Y:S01]  /*4ed0*/  FFMA R43, R75, R58.reuse, R43 ;  /* 0x0000003a4b2b7223 */ /* 0x080fe2000000002b */
[----:B------:R0:W-:Y:S04]  /*4ee0*/  STL.128 [UR9+0x6410], R44 ;  /* 0x0064102cff007987 */ /* 0x0001e80008100c09 */
[----:B------:R1:W-:Y:S01]  /*4ef0*/  STL.128 [UR9+0x7410], R40 ;  /* 0x00741028ff007987 */ /* 0x0003e20008100c09 */
[-C--:B-----5:R-:W-:Y:S01]  /*4f00*/  FFMA R36, R76, R58.reuse, R36 ;  /* 0x0000003a4c247223 */ /* 0x0a0fe20000000024 */
        /* <DEDUP_REMOVED lines=8> */
[----:B------:R-:W-:Y:S01]  /*4f90*/  STL.128 [UR9+0x7420], R32 ;  /* 0x00742020ff007987 */ /* 0x000fe20008100c09 */
[-C--:B------:R-:W-:Y:S01]  /*4fa0*/  FFMA R20, R84, R58.reuse, R20 ;  /* 0x0000003a54147223 */ /* 0x080fe20000000014 */
[-C--:B------:R-:W-:Y:S01]  /*4fb0*/  FFMA R21, R85, R58.reuse, R21 ;  /* 0x0000003a55157223 */ /* 0x080fe20000000015 */
[-C--:B------:R-:W-:Y:S01]  /*4fc0*/  FFMA R22, R86, R58.reuse, R22 ;  /* 0x0000003a56167223 */ /* 0x080fe20000000016 */
[-C--:B------:R-:W-:Y:S01]  /*4fd0*/  FFMA R23, R87, R58.reuse, R23 ;  /* 0x0000003a57177223 */ /* 0x080fe20000000017 */
[----:B0-----:R-:W3:Y:S04]  /*4fe0*/  LDL.128 R44, [UR9+0x7460] ;  /* 0x00746009ff2c7983 */ /* 0x001ee80008100c00 */
[----:B-1----:R-:W5:Y:S01]  /*4ff0*/  LDL.128 R40, [UR9+0x6470] ;  /* 0x00647009ff287983 */ /* 0x002f620008100c00 */
[-C--:B----4-:R-:W-:Y:S01]  /*5000*/  FFMA R128, R88, R58.reuse, R24 ;  /* 0x0000003a58807223 */ /* 0x090fe20000000018 */
[-C--:B------:R-:W-:Y:S01]  /*5010*/  FFMA R129, R89, R58.reuse, R25 ;  /* 0x0000003a59817223 */ /* 0x080fe20000000019 */
[-C--:B------:R-:W-:Y:S01]  /*5020*/  FFMA R130, R90, R58.reuse, R26 ;  /* 0x0000003a5a827223 */ /* 0x080fe2000000001a */
[-C--:B------:R-:W-:Y:S01]  /*5030*/  FFMA R131, R91, R58.reuse, R27 ;  /* 0x0000003a5b837223 */ /* 0x080fe2000000001b */
[----:B------:R-:W-:Y:S01]  /*5040*/  STL.128 [UR9+0x6430], R20 ;  /* 0x00643014ff007987 */ /* 0x000fe20008100c09 */
        /* <DEDUP_REMOVED lines=14> */
[----:B--2---:R-:W2:Y:S01]  /*5130*/  LDL.128 R36, [UR9+0x7470] ;  /* 0x00747009ff247983 */ /* 0x004ea20008100c00 */
[-C--:B0-----:R-:W-:Y:S01]  /*5140*/  FFMA R128, R104, R58.reuse, R4 ;  /* 0x0000003a68807223 */ /* 0x081fe20000000004 */
[-C--:B------:R-:W-:Y:S01]  /*5150*/  FFMA R129, R105, R58.reuse, R5 ;  /* 0x0000003a69817223 */ /* 0x080fe20000000005 */
[-C--:B------:R-:W-:Y:S01]  /*5160*/  FFMA R130, R106, R58.reuse, R6 ;  /* 0x0000003a6a827223 */ /* 0x080fe20000000006 */
[----:B------:R-:W4:Y:S01]  /*5170*/  LDL.128 R24, [UR9+0x600] ;  /* 0x00060009ff187983 */ /* 0x000f220008100c00 */
[-C--:B------:R-:W-:Y:S01]  /*5180*/  FFMA R131, R107, R58.reuse, R7 ;  /* 0x0000003a6b837223 */ /* 0x080fe20000000007 */
[----:B------:R-:W-:-:S02]  /*5190*/  FFMA R132, R108, R58, R8 ;  /* 0x0000003a6c847223 */ /* 0x000fc40000000008 */
[----:B------:R-:W4:Y:S01]  /*51a0*/  LDL.128 R32, [UR9+0x1600] ;  /* 0x00160009ff207983 */ /* 0x000f220008100c00 */
[-C--:B------:R-:W-:Y:S01]  /*51b0*/  FFMA R133, R109, R58.reuse, R9 ;  /* 0x0000003a6d857223 */ /* 0x080fe20000000009 */
[-C--:B------:R-:W-:Y:S01]  /*51c0*/  FFMA R134, R110, R58.reuse, R10 ;  /* 0x0000003a6e867223 */ /* 0x080fe2000000000a */
[-C--:B------:R-:W-:Y:S01]  /*51d0*/  FFMA R135, R111, R58.reuse, R11 ;  /* 0x0000003a6f877223 */ /* 0x080fe2000000000b */
[----:B------:R-:W-:Y:S04]  /*51e0*/  STL.128 [UR9+0x7440], R12 ;  /* 0x0074400cff007987 */ /* 0x000fe80008100c09 */
[----:B-1----:R-:W4:Y:S04]  /*51f0*/  LDL.128 R28, [UR9+0x2600] ;  /* 0x00260009ff1c7983 */ /* 0x002f280008100c00 */
[----:B------:R0:W-:Y:S04]  /*5200*/  STL.128 [UR9+0x6450], R16 ;  /* 0x00645010ff007987 */ /* 0x0001e80008100c09 */
[----:B------:R-:W4:Y:S04]  /*5210*/  LDL.128 R20, [UR9+0x3600] ;  /* 0x00360009ff147983 */ /* 0x000f280008100c00 */
[----:B------:R-:W-:Y:S04]  /*5220*/  STL.128 [UR9+0x7450], R128 ;  /* 0x00745080ff007987 */ /* 0x000fe80008100c09 */
[----:B------:R-:W4:Y:S04]  /*5230*/  LDL.128 R4, [UR9+0x4600] ;  /* 0x00460009ff047983 */ /* 0x000f280008100c00 */
[----:B------:R-:W-:Y:S04]  /*5240*/  STL.128 [UR9+0x6460], R132 ;  /* 0x00646084ff007987 */ /* 0x000fe80008100c09 */
[----:B0-----:R-:W4:Y:S04]  /*5250*/  LDL.128 R16, [UR9+0x5600] ;  /* 0x00560009ff107983 */ /* 0x001f280008100c00 */
[----:B------:R-:W4:Y:S04]  /*5260*/  LDL.128 R12, [UR9+0x6600] ;  /* 0x00660009ff0c7983 */ /* 0x000f280008100c00 */
[----:B------:R-:W4:Y:S01]  /*5270*/  LDL.128 R8, [UR9+0x7600] ;  /* 0x00760009ff087983 */ /* 0x000f220008100c00 */
        /* <DEDUP_REMOVED lines=8> */
[----:B------:R-:W-:Y:S04]  /*5300*/  STL.128 [UR9+0x7460], R44 ;  /* 0x0074602cff007987 */ /* 0x000fe80008100c09 */
[----:B------:R0:W-:Y:S01]  /*5310*/  STL.128 [UR9+0x6470], R40 ;  /* 0x00647028ff007987 */ /* 0x0001e20008100c09 */
[-C--:B--2---:R-:W-:Y:S01]  /*5320*/  FFMA R36, R120, R58.reuse, R36 ;  /* 0x0000003a78247223 */ /* 0x084fe20000000024 */
[-C--:B------:R-:W-:Y:S01]  /*5330*/  FFMA R37, R121, R58.reuse, R37 ;  /* 0x0000003a79257223 */ /* 0x080fe20000000025 */
[-C--:B------:R-:W-:Y:S01]  /*5340*/  FFMA R38, R122, R58.reuse, R38 ;  /* 0x0000003a7a267223 */ /* 0x080fe20000000026 */
[----:B------:R-:W-:Y:S01]  /*5350*/  FFMA R39, R123, R58, R39 ;  /* 0x0000003a7b277223 */ /* 0x000fe20000000027 */
[-C--:B----4-:R-:W-:Y:S01]  /*5360*/  FFMA R24, R60, R127.reuse, R24 ;  /* 0x0000007f3c187223 */ /* 0x090fe20000000018 */
[-C--:B------:R-:W-:Y:S01]  /*5370*/  FFMA R25, R61, R127.reuse, R25 ;  /* 0x0000007f3d197223 */ /* 0x080fe20000000019 */
[-C--:B------:R-:W-:Y:S01]  /*5380*/  FFMA R26, R62, R127.reuse, R26 ;  /* 0x0000007f3e1a7223 */ /* 0x080fe2000000001a */
[-C--:B------:R-:W-:Y:S01]  /*5390*/  FFMA R27, R63, R127.reuse, R27 ;  /* 0x0000007f3f1b7223 */ /* 0x080fe2000000001b */
[-C--:B------:R-:W-:Y:S01]  /*53a0*/  FFMA R32, R64, R127.reuse, R32 ;  /* 0x0000007f40207223 */ /* 0x080fe20000000020 */
[-C--:B------:R-:W-:Y:S01]  /*53b0*/  FFMA R33, R65, R127.reuse, R33 ;  /* 0x0000007f41217223 */ /* 0x080fe20000000021 */
[-C--:B------:R-:W-:Y:S01]  /*53c0*/  FFMA R34, R66, R127.reuse, R34 ;  /* 0x0000007f42227223 */ /* 0x080fe20000000022 */
[----:B------:R-:W-:Y:S01]  /*53d0*/  FFMA R35, R67, R127, R35 ;  /* 0x0000007f43237223 */ /* 0x000fe20000000023 */
[----:B------:R-:W-:Y:S01]  /*53e0*/  STL.128 [UR9+0x7470], R36 ;  /* 0x00747024ff007987 */ /* 0x000fe20008100c09 */
[-C--:B------:R-:W-:Y:S01]  /*53f0*/  FFMA R28, R60, R51.reuse, R28 ;  /* 0x000000333c1c7223 */ /* 0x080fe2000000001c */
[-C--:B------:R-:W-:Y:S01]  /*5400*/  FFMA R29, R61, R51.reuse, R29 ;  /* 0x000000333d1d7223 */ /* 0x080fe2000000001d */
[-C--:B------:R-:W-:Y:S01]  /*5410*/  FFMA R30, R62, R51.reuse, R30 ;  /* 0x000000333e1e7223 */ /* 0x080fe2000000001e */
[-C--:B------:R-:W-:Y:S01]  /*5420*/  FFMA R31, R63, R51.reuse, R31 ;  /* 0x000000333f1f7223 */ /* 0x080fe2000000001f */
[----:B------:R-:W-:Y:S01]  /*5430*/  STL.128 [UR9+0x600], R24 ;  /* 0x00060018ff007987 */ /* 0x000fe20008100c09 */
[-C--:B0-----:R-:W-:Y:S01]  /*5440*/  FFMA R40, R64, R51.reuse, R20 ;  /* 0x0000003340287223 */ /* 0x081fe20000000014 */
[-C--:B------:R-:W-:Y:S01]  /*5450*/  FFMA R41, R65, R51.reuse, R21 ;  /* 0x0000003341297223 */ /* 0x080fe20000000015 */
[-C--:B------:R-:W-:Y:S01]  /*5460*/  FFMA R42, R66, R51.reuse, R22 ;  /* 0x00000033422a7223 */ /* 0x080fe20000000016 */
[----:B------:R-:W-:Y:S01]  /*5470*/  FFMA R43, R67, R51, R23 ;  /* 0x00000033432b7223 */ /* 0x000fe20000000017 */
[----:B------:R0:W-:Y:S01]  /*5480*/  STL.128 [UR9+0x1600], R32 ;  /* 0x00160020ff007987 */ /* 0x0001e20008100c09 */
        /* <DEDUP_REMOVED lines=8> */
[----:B------:R-:W-:Y:S01]  /*5510*/  FFMA R135, R67, R55, R19 ;  /* 0x0000003743877223 */ /* 0x000fe20000000013 */
[----:B------:R2:W-:Y:S01]  /*5520*/  STL.128 [UR9+0x3600], R40 ;  /* 0x00360028ff007987 */ /* 0x0005e20008100c09 */
[-C--:B0-----:R-:W-:Y:S01]  /*5530*/  FFMA R32, R64, R59.reuse, R8 ;  /* 0x0000003b40207223 */ /* 0x081fe20000000008 */
[-C--:B------:R-:W-:Y:S01]  /*5540*/  FFMA R33, R65, R59.reuse, R9 ;  /* 0x0000003b41217223 */ /* 0x080fe20000000009 */
[-C--:B-1----:R-:W-:Y:S01]  /*5550*/  FFMA R28, R60, R59.reuse, R12 ;  /* 0x0000003b3c1c7223 */ /* 0x082fe2000000000c */
[-C--:B------:R-:W-:Y:S01]  /*5560*/  FFMA R29, R61, R59.reuse, R13 ;  /* 0x0000003b3d1d7223 */ /* 0x080fe2000000000d */
[-C--:B------:R-:W-:Y:S01]  /*5570*/  FFMA R30, R62, R59.reuse, R14 ;  /* 0x0000003b3e1e7223 */ /* 0x080fe2000000000e */
[-C--:B------:R-:W-:Y:S01]  /*5580*/  FFMA R31, R63, R59.reuse, R15 ;  /* 0x0000003b3f1f7223 */ /* 0x080fe2000000000f */
[-C--:B------:R-:W-:Y:S01]  /*5590*/  FFMA R34, R66, R59.reuse, R10 ;  /* 0x0000003b42227223 */ /* 0x080fe2000000000a */
[----:B------:R-:W-:Y:S01]  /*55a0*/  FFMA R35, R67, R59, R11 ;  /* 0x0000003b43237223 */ /* 0x000fe2000000000b */
[----:B------:R-:W-:Y:S04]  /*55b0*/  STL.128 [UR9+0x4600], R128 ;  /* 0x00460080ff007987 */ /* 0x000fe80008100c09 */
[----:B------:R-:W-:Y:S04]  /*55c0*/  STL.128 [UR9+0x5600], R132 ;  /* 0x00560084ff007987 */ /* 0x000fe80008100c09 */
[----:B------:R-:W-:Y:S04]  /*55d0*/  STL.128 [UR9+0x6600], R28 ;  /* 0x0066001cff007987 */ /* 0x000fe80008100c09 */
[----:B------:R0:W-:Y:S04]  /*55e0*/  STL.128 [UR9+0x7600], R32 ;  /* 0x00760020ff007987 */ /* 0x0001e80008100c09 */
[----:B------:R-:W3:Y:S04]  /*55f0*/  LDL.128 R4, [UR9+0x610] ;  /* 0x00061009ff047983 */ /* 0x000ee80008100c00 */
[----:B------:R-:W4:Y:S04]  /*5600*/  LDL.128 R8, [UR9+0x1610] ;  /* 0x00161009ff087983 */ /* 0x000f280008100c00 */
[----:B------:R-:W5:Y:S04]  /*5610*/  LDL.128 R24, [UR9+0x2610] ;  /* 0x00261009ff187983 */ /* 0x000f680008100c00 */
[----:B------:R-:W5:Y:S04]  /*5620*/  LDL.128 R16, [UR9+0x3610] ;  /* 0x00361009ff107983 */ /* 0x000f680008100c00 */
[----:B------:R-:W5:Y:S04]  /*5630*/  LDL.128 R20, [UR9+0x4610] ;  /* 0x00461009ff147983 */ /* 0x000f680008100c00 */
[----:B------:R-:W5:Y:S04]  /*5640*/  LDL.128 R44, [UR9+0x5610] ;  /* 0x00561009ff2c7983 */ /* 0x000f680008100c00 */
[----:B--2---:R-:W2:Y:S04]  /*5650*/  LDL.128 R40, [UR9+0x6610] ;  /* 0x00661009ff287983 */ /* 0x004ea80008100c00 */
[----:B------:R-:W2:Y:S01]  /*5660*/  LDL.128 R36, [UR9+0x7610] ;  /* 0x00761009ff247983 */ /* 0x000ea20008100c00 */
[-C--:B---3--:R-:W-:Y:S01]  /*5670*/  FFMA R12, R68, R127.reuse, R4 ;  /* 0x0000007f440c7223 */ /* 0x088fe20000000004 */
[-C--:B------:R-:W-:Y:S01]  /*5680*/  FFMA R13, R69, R127.reuse, R5 ;  /* 0x0000007f450d7223 */ /* 0x080fe20000000005 */
[-C--:B------:R-:W-:Y:S01]  /*5690*/  FFMA R14, R70, R127.reuse, R6 ;  /* 0x0000007f460e7223 */ /* 0x080fe20000000006 */
[----:B------:R-:W-:-:S05]  /*56a0*/  FFMA R15, R71, R127, R7 ;  /* 0x0000007f470f7223 */ /* 0x000fca0000000007 */
[----:B------:R-:W-:Y:S04]  /*56b0*/  STL.128 [UR9+0x610], R12 ;  /* 0x0006100cff007987 */ /* 0x000fe80008100c09 */
[----:B0-----:R-:W3:Y:S01]  /*56c0*/  LDL.128 R32, [UR9+0x620] ;  /* 0x00062009ff207983 */ /* 0x001ee20008100c00 */
[-C--:B----4-:R-:W-:Y:S01]  /*56d0*/  FFMA R132, R72, R127.reuse, R8 ;  /* 0x0000007f48847223 */ /* 0x090fe20000000008 */
[-C--:B------:R-:W-:Y:S01]  /*56e0*/  FFMA R133, R73, R127.reuse, R9 ;  /* 0x0000007f49857223 */ /* 0x080fe20000000009 */
[-C--:B------:R-:W-:Y:S01]  /*56f0*/  FFMA R134, R74, R127.reuse, R10 ;  /* 0x0000007f4a867223 */ /* 0x080fe2000000000a */
[----:B------:R-:W-:Y:S01]  /*5700*/  FFMA R135, R75, R127, R11 ;  /* 0x0000007f4b877223 */ /* 0x000fe2000000000b */
[----:B------:R-:W4:Y:S01]  /*5710*/  LDL.128 R4, [UR9+0x1620] ;  /* 0x00162009ff047983 */ /* 0x000f220008100c00 */
[-C--:B-----5:R-:W-:Y:S01]  /*5720*/  FFMA R24, R68, R51.reuse, R24 ;  /* 0x0000003344187223 */ /* 0x0a0fe20000000018 */
[-C--:B------:R-:W-:Y:S01]  /*5730*/  FFMA R25, R69, R51.reuse, R25 ;  /* 0x0000003345197223 */ /* 0x080fe20000000019 */
[-C--:B------:R-:W-:Y:S01]  /*5740*/  FFMA R26, R70, R51.reuse, R26 ;  /* 0x00000033461a7223 */ /* 0x080fe2000000001a */
[-C--:B------:R-:W-:Y:S01]  /*5750*/  FFMA R27, R71, R51.reuse, R27 ;  /* 0x00000033471b7223 */ /* 0x080fe2000000001b */
[----:B------:R0:W-:Y:S01]  /*5760*/  STL.128 [UR9+0x1610], R132 ;  /* 0x00161084ff007987 */ /* 0x0001e20008100c09 */
[----:B------:R-:W-:-:S03]  /*5770*/  FFMA R128, R72, R51, R16 ;  /* 0x0000003348807223 */ /* 0x000fc60000000010 */
[----:B------:R-:W5:Y:S01]  /*5780*/  LDL.128 R28, [UR9+0x630] ;  /* 0x00063009ff1c7983 */ /* 0x000f620008100c00 */
[-C--:B------:R-:W-:Y:S01]  /*5790*/  FFMA R129, R73, R51.reuse, R17 ;  /* 0x0000003349817223 */ /* 0x080fe20000000011 */
[-C--:B------:R-:W-:Y:S01]  /*57a0*/  FFMA R130, R74, R51.reuse, R18 ;  /* 0x000000334a827223 */ /* 0x080fe20000000012 */
[----:B------:R-:W-:Y:S01]  /*57b0*/  FFMA R131, R75, R51, R19 ;  /* 0x000000334b837223 */ /* 0x000fe20000000013 */
[----:B------:R-:W5:Y:S04]  /*57c0*/  LDL.128 R8, [UR9+0x1630] ;  /* 0x00163009ff087983 */ /* 0x000f680008100c00 */
[----:B------:R1:W-:Y:S01]  /*57d0*/  STL.128 [UR9+0x2610], R24 ;  /* 0x00261018ff007987 */ /* 0x0003e20008100c09 */
[-C--:B0-----:R-:W-:Y:S01]  /*57e0*/  FFMA R132, R68, R55.reuse, R20 ;  /* 0x0000003744847223 */ /* 0x081fe20000000014 */
[----:B------:R-:W-:-:S02]  /*57f0*/  FFMA R133, R69, R55, R21 ;  /* 0x0000003745857223 */ /* 0x000fc40000000015 */
[----:B------:R-:W5:Y:S01]  /*5800*/  LDL.128 R12, [UR9+0x640] ;  /* 0x00064009ff0c7983 */ /* 0x000f620008100c00 */
[-C--:B------:R-:W-:Y:S01]  /*5810*/  FFMA R134, R70, R55.reuse, R22 ;  /* 0x0000003746867223 */ /* 0x080fe20000000016 */
[-C--:B------:R-:W-:Y:S02]  /*5820*/  FFMA R135, R71, R55.reuse, R23 ;  /* 0x0000003747877223 */ /* 0x080fe40000000017 */
[----:B------:R0:W-:Y:S04]  /*5830*/  STL.128 [UR9+0x3610], R128 ;  /* 0x00361080ff007987 */ /* 0x0001e80008100c09 */
[----:B------:R-:W5:Y:S04]  /*5840*/  LDL.128 R16, [UR9+0x1640] ;  /* 0x00164009ff107983 */ /* 0x000f680008100c00 */
[----:B------:R2:W-:Y:S04]  /*5850*/  STL.128 [UR9+0x4610], R132 ;  /* 0x00461084ff007987 */ /* 0x0005e80008100c09 */
[----:B------:R-:W5:Y:S04]  /*5860*/  LDL.128 R20, [UR9+0x650] ;  /* 0x00065009ff147983 */ /* 0x000f680008100c00 */
[----:B-1----:R-:W5:Y:S01]  /*5870*/  LDL.128 R24, [UR9+0x1650] ;  /* 0x00165009ff187983 */ /* 0x002f620008100c00 */
[-C--:B------:R-:W-:Y:S01]  /*5880*/  FFMA R44, R72, R55.reuse, R44 ;  /* 0x00000037482c7223 */ /* 0x080fe2000000002c */
[-C--:B------:R-:W-:Y:S01]  /*5890*/  FFMA R45, R73, R55.reuse, R45 ;  /* 0x00000037492d7223 */ /* 0x080fe2000000002d */
[-C--:B------:R-:W-:Y:S01]  /*58a0*/  FFMA R46, R74, R55.reuse, R46 ;  /* 0x000000374a2e7223 */ /* 0x080fe2000000002e */
[----:B------:R-:W-:-:S05]  /*58b0*/  FFMA R47, R75, R55, R47 ;  /* 0x000000374b2f7223 */ /* 0x000fca000000002f */
[----:B------:R1:W-:Y:S04]  /*58c0*/  STL.128 [UR9+0x5610], R44 ;  /* 0x0056102cff007987 */ /* 0x0003e80008100c09 */
[----:B0-----:R-:W5:Y:S01]  /*58d0*/  LDL.128 R128, [UR9+0x660] ;  /* 0x00066009ff807983 */ /* 0x001f620008100c00 */
[-C--:B--2---:R-:W-:Y:S01]  /*58e0*/  FFMA R40, R68, R59.reuse, R40 ;  /* 0x0000003b44287223 */ /* 0x084fe20000000028 */
[-C--:B------:R-:W-:Y:S01]  /*58f0*/  FFMA R41, R69, R59.reuse, R41 ;  /* 0x0000003b45297223 */ /* 0x080fe20000000029 */
[-C--:B------:R-:W-:Y:S01]  /*5900*/  FFMA R42, R70, R59.reuse, R42 ;  /* 0x0000003b462a7223 */ /* 0x080fe2000000002a */
[----:B------:R-:W-:-:S05]  /*5910*/  FFMA R43, R71, R59, R43 ;  /* 0x0000003b472b7223 */ /* 0x000fca000000002b */
[----:B------:R4:W-:Y:S04]  /*5920*/  STL.128 [UR9+0x6610], R40 ;  /* 0x00661028ff007987 */ /* 0x0009e80008100c09 */
[----:B------:R-:W2:Y:S01]  /*5930*/  LDL.128 R132, [UR9+0x1660] ;  /* 0x00166009ff847983 */ /* 0x000ea20008100c00 */
[-C--:B------:R-:W-:Y:S01]  /*5940*/  FFMA R36, R72, R59.reuse, R36 ;  /* 0x0000003b48247223 */ /* 0x080fe20000000024 */
[-C--:B------:R-:W-:Y:S01]  /*5950*/  FFMA R37, R73, R59.reuse, R37 ;  /* 0x0000003b49257223 */ /* 0x080fe20000000025 */
[-C--:B------:R-:W-:Y:S01]  /*5960*/  FFMA R38, R74, R59.reuse, R38 ;  /* 0x0000003b4a267223 */ /* 0x080fe20000000026 */
[----:B------:R-:W-:-:S05]  /*5970*/  FFMA R39, R75, R59, R39 ;  /* 0x0000003b4b277223 */ /* 0x000fca0000000027 */
[----:B------:R-:W-:Y:S01]  /*5980*/  STL.128 [UR9+0x7610], R36 ;  /* 0x00761024ff007987 */ /* 0x000fe20008100c09 */
[-C--:B---3--:R-:W-:Y:S01]  /*5990*/  FFMA R32, R76, R127.reuse, R32 ;  /* 0x0000007f4c207223 */ /* 0x088fe20000000020 */
[-C--:B------:R-:W-:Y:S01]  /*59a0*/  FFMA R33, R77, R127.reuse, R33 ;  /* 0x0000007f4d217223 */ /* 0x080fe20000000021 */
[-C--:B------:R-:W-:Y:S01]  /*59b0*/  FFMA R34, R78, R127.reuse, R34 ;  /* 0x0000007f4e227223 */ /* 0x080fe20000000022 */
[----:B------:R-:W-:-:S05]  /*59c0*/  FFMA R35, R79, R127, R35 ;  /* 0x0000007f4f237223 */ /* 0x000fca0000000023 */
[----:B------:R0:W-:Y:S04]  /*59d0*/  STL.128 [UR9+0x620], R32 ;  /* 0x00062020ff007987 */ /* 0x0001e80008100c09 */
[----:B-1----:R-:W3:Y:S01]  /*59e0*/  LDL.128 R44, [UR9+0x670] ;  /* 0x00067009ff2c7983 */ /* 0x002ee20008100c00 */
[-C--:B----4-:R-:W-:Y:S01]  /*59f0*/  FFMA R40, R80, R127.reuse, R4 ;  /* 0x0000007f50287223 */ /* 0x090fe20000000004 */
[-C--:B------:R-:W-:Y:S01]  /*5a00*/  FFMA R41, R81, R127.reuse, R5 ;  /* 0x0000007f51297223 */ /* 0x080fe20000000005 */
[-C--:B------:R-:W-:Y:S01]  /*5a10*/  FFMA R42, R82, R127.reuse, R6 ;  /* 0x0000007f522a7223 */ /* 0x080fe20000000006 */
[-C--:B------:R-:W-:Y:S01]  /*5a20*/  FFMA R43, R83, R127.reuse, R7 ;  /* 0x0000007f532b7223 */ /* 0x080fe20000000007 */
        /* <DEDUP_REMOVED lines=13> */
[----:B------:R0:W-:Y:S04]  /*5b00*/  STL.128 [UR9+0x630], R28 ;  /* 0x0006301cff007987 */ /* 0x0001e80008100c09 */
[----:B------:R-:W4:Y:S04]  /*5b10*/  LDL.128 R4, [UR9+0x1670] ;  /* 0x00167009ff047983 */ /* 0x000f280008100c00 */
[----:B------:R-:W-:Y:S04]  /*5b20*/  STL.128 [UR9+0x1630], R32 ;  /* 0x00163020ff007987 */ /* 0x000fe80008100c09 */
[----:B------:R-:W5:Y:S01]  /*5b30*/  LDL.128 R8, [UR9+0x2620] ;  /* 0x00262009ff087983 */ /* 0x000f620008100c00 */
[-C--:B------:R-:W-:Y:S01]  /*5b40*/  FFMA R136, R100, R127.reuse, R20 ;  /* 0x0000007f64887223 */ /* 0x080fe20000000014 */
[-C--:B0-----:R-:W-:Y:S01]  /*5b50*/  FFMA R28, R96, R127.reuse, R16 ;  /* 0x0000007f601c7223 */ /* 0x081fe20000000010 */
[-C--:B------:R-:W-:Y:S01]  /*5b60*/  FFMA R29, R97, R127.reuse, R17 ;  /* 0x0000007f611d7223 */ /* 0x080fe20000000011 */
[----:B------:R-:W-:Y:S01]  /*5b70*/  STL.128 [UR9+0x640], R36 ;  /* 0x00064024ff007987 */ /* 0x000fe20008100c09 */
[-C--:B------:R-:W-:Y:S01]  /*5b80*/  FFMA R30, R98, R127.reuse, R18 ;  /* 0x0000007f621e7223 */ /* 0x080fe20000000012 */
[-C--:B------:R-:W-:Y:S01]  /*5b90*/  FFMA R31, R99, R127.reuse, R19 ;  /* 0x0000007f631f7223 */ /* 0x080fe20000000013 */
[-C--:B------:R-:W-:Y:S01]  /*5ba0*/  FFMA R137, R101, R127.reuse, R21 ;  /* 0x0000007f65897223 */ /* 0x080fe20000000015 */
[----:B------:R-:W5:Y:S01]  /*5bb0*/  LDL.128 R12, [UR9+0x3620] ;  /* 0x00362009ff0c7983 */ /* 0x000f620008100c00 */
[-C--:B------:R-:W-:Y:S01]  /*5bc0*/  FFMA R138, R102, R127.reuse, R22 ;  /* 0x0000007f668a7223 */ /* 0x080fe20000000016 */
[----:B------:R-:W-:-:S02]  /*5bd0*/  FFMA R139, R103, R127, R23 ;  /* 0x0000007f678b7223 */ /* 0x000fc40000000017 */
[----:B------:R-:W5:Y:S01]  /*5be0*/  LDL.128 R16, [UR9+0x2630] ;  /* 0x00263009ff107983 */ /* 0x000f620008100c00 */
[-C--:B------:R-:W-:Y:S01]  /*5bf0*/  FFMA R40, R104, R127.reuse, R24 ;  /* 0x0000007f68287223 */ /* 0x080fe20000000018 */
[-C--:B------:R-:W-:Y:S01]  /*5c00*/  FFMA R41, R105, R127.reuse, R25 ;  /* 0x0000007f69297223 */ /* 0x080fe20000000019 */
[-C--:B------:R-:W-:Y:S01]  /*5c10*/  FFMA R42, R106, R127.reuse, R26 ;  /* 0x0000007f6a2a7223 */ /* 0x080fe2000000001a */
[----:B------:R0:W-:Y:S01]  /*5c20*/  STL.128 [UR9+0x1640], R28 ;  /* 0x0016401cff007987 */ /* 0x0001e20008100c09 */
[----:B------:R-:W-:-:S03]  /*5c30*/  FFMA R43, R107, R127, R27 ;  /* 0x0000007f6b2b7223 */ /* 0x000fc6000000001b */
[----:B------:R-:W-:Y:S04]  /*5c40*/  STL.128 [UR9+0x650], R136 ;  /* 0x00065088ff007987 */ /* 0x000fe80008100c09 */
[----:B------:R-:W5:Y:S04]  /*5c50*/  LDL.128 R20, [UR9+0x3630] ;  /* 0x00363009ff147983 */ /* 0x000f680008100c00 */
[----:B------:R-:W5:Y:S04]  /*5c60*/  LDL.128 R24, [UR9+0x2640] ;  /* 0x00264009ff187983 */ /* 0x000f680008100c00 */
[----:B------:R1:W-:Y:S04]  /*5c70*/  STL.128 [UR9+0x1650], R40 ;  /* 0x00165028ff007987 */ /* 0x0003e80008100c09 */
[----:B0-----:R-:W5:Y:S01]  /*5c80*/  LDL.128 R28, [UR9+0x3640] ;  /* 0x00364009ff1c7983 */ /* 0x001f620008100c00 */
[----:B------:R-:W-:-:S03]  /*5c90*/  FFMA R128, R108, R127, R128 ;  /* 0x0000007f6c807223 */ /* 0x000fc60000000080 */
[----:B------:R-:W5:Y:S01]  /*5ca0*/  LDL.128 R32, [UR9+0x2650] ;  /* 0x00265009ff207983 */ /* 0x000f620008100c00 */
[-C--:B------:R-:W-:Y:S01]  /*5cb0*/  FFMA R129, R109, R127.reuse, R129 ;  /* 0x0000007f6d817223 */ /* 0x080fe20000000081 */
[-C--:B------:R-:W-:Y:S01]  /*5cc0*/  FFMA R130, R110, R127.reuse, R130 ;  /* 0x0000007f6e827223 */ /* 0x080fe20000000082 */
[----:B------:R-:W-:-:S05]  /*5cd0*/  FFMA R131, R111, R127, R131 ;  /* 0x0000007f6f837223 */ /* 0x000fca0000000083 */
[----:B------:R0:W-:Y:S04]  /*5ce0*/  STL.128 [UR9+0x660], R128 ;  /* 0x00066080ff007987 */ /* 0x0001e80008100c09 */
[----:B------:R-:W5:Y:S01]  /*5cf0*/  LDL.128 R36, [UR9+0x3650] ;  /* 0x00365009ff247983 */ /* 0x000f620008100c00 */
[-C--:B--2---:R-:W-:Y:S01]  /*5d00*/  FFMA R132, R112, R127.reuse, R132 ;  /* 0x0000007f70847223 */ /* 0x084fe20000000084 */
[-C--:B------:R-:W-:Y:S01]  /*5d10*/  FFMA R133, R113, R127.reuse, R133 ;  /* 0x0000007f71857223 */ /* 0x080fe20000000085 */
[-C--:B------:R-:W-:Y:S01]  /*5d20*/  FFMA R134, R114, R127.reuse, R134 ;  /* 0x0000007f72867223 */ /* 0x080fe20000000086 */
[----:B------:R-:W-:-:S05]  /*5d30*/  FFMA R135, R115, R127, R135 ;  /* 0x0000007f73877223 */ /* 0x000fca0000000087 */
[----:B------:R5:W-:Y:S04]  /*5d40*/  STL.128 [UR9+0x1660], R132 ;  /* 0x00166084ff007987 */ /* 0x000be80008100c09 */
[----:B-1----:R-:W2:Y:S01]  /*5d50*/  LDL.128 R40, [UR9+0x2660] ;  /* 0x00266009ff287983 */ /* 0x002ea20008100c00 */
[-C--:B---3--:R-:W-:Y:S01]  /*5d60*/  FFMA R44, R116, R127.reuse, R44 ;  /* 0x0000007f742c7223 */ /* 0x088fe2000000002c */
[-C--:B------:R-:W-:Y:S01]  /*5d70*/  FFMA R45, R117, R127.reuse, R45 ;  /* 0x0000007f752d7223 */ /* 0x080fe2000000002d */
[-C--:B------:R-:W-:Y:S01]  /*5d80*/  FFMA R46, R118, R127.reuse, R46 ;  /* 0x0000007f762e7223 */ /* 0x080fe2000000002e */
[----:B------:R-:W-:-:S05]  /*5d90*/  FFMA R47, R119, R127, R47 ;  /* 0x0000007f772f7223 */ /* 0x000fca000000002f */
[----:B------:R1:W-:Y:S04]  /*5da0*/  STL.128 [UR9+0x670], R44 ;  /* 0x0006702cff007987 */ /* 0x0003e80008100c09 */
[----:B0-----:R-:W3:Y:S01]  /*5db0*/  LDL.128 R128, [UR9+0x3660] ;  /* 0x00366009ff807983 */ /* 0x001ee20008100c00 */
[-C--:B----4-:R-:W-:Y:S01]  /*5dc0*/  FFMA R124, R120, R127.reuse, R4 ;  /* 0x0000007f787c7223 */ /* 0x090fe20000000004 */
[-C--:B------:R-:W-:Y:S01]  /*5dd0*/  FFMA R125, R121, R127.reuse, R5 ;  /* 0x0000007f797d7223 */ /* 0x080fe20000000005 */
[-C--:B------:R-:W-:Y:S01]  /*5de0*/  FFMA R126, R122, R127.reuse, R6 ;  /* 0x0000007f7a7e7223 */ /* 0x080fe20000000006 */
[----:B------:R-:W-:Y:S01]  /*5df0*/  FFMA R127, R123, R127, R7 ;  /* 0x0000007f7b7f7223 */ /* 0x000fe20000000007 */
[-C--:B-----5:R-:W-:Y:S01]  /*5e00*/  FFMA R132, R76, R51.reuse, R8 ;  /* 0x000000334c847223 */ /* 0x0a0fe20000000008 */
        /* <DEDUP_REMOVED lines=13> */
[----:B------:R-:W4:Y:S04]  /*5ee0*/  LDL.128 R4, [UR9+0x2670] ;  /* 0x00267009ff047983 */ /* 0x000f280008100c00 */
[----:B------:R1:W-:Y:S01]  /*5ef0*/  STL.128 [UR9+0x3620], R44 ;  /* 0x0036202cff007987 */ /* 0x0003e20008100c09 */
[----:B0-----:R-:W-:-:S03]  /*5f00*/  FFMA R124, R88, R51, R20 ;  /* 0x00000033587c7223 */ /* 0x001fc60000000014 */
[----:B------:R-:W5:Y:S01]  /*5f10*/  LDL.128 R8, [UR9+0x3670] ;  /* 0x00367009ff087983 */ /* 0x000f620008100c00 */
[-C--:B------:R-:W-:Y:S01]  /*5f20*/  FFMA R125, R89, R51.reuse, R21 ;  /* 0x00000033597d7223 */ /* 0x080fe20000000015 */
[-C--:B------:R-:W-:Y:S01]  /*5f30*/  FFMA R126, R90, R51.reuse, R22 ;  /* 0x000000335a7e7223 */ /* 0x080fe20000000016 */
[-C--:B------:R-:W-:Y:S01]  /*5f40*/  FFMA R127, R91, R51.reuse, R23 ;  /* 0x000000335b7f7223 */ /* 0x080fe20000000017 */
[----:B------:R0:W-:Y:S04]  /*5f50*/  STL.128 [UR9+0x2630], R16 ;  /* 0x00263010ff007987 */ /* 0x0001e80008100c09 */
[----:B------:R-:W5:Y:S01]  /*5f60*/  LDL.128 R12, [UR9+0x4620] ;  /* 0x00462009ff0c7983 */ /* 0x000f620008100c00 */
[-C--:B-1----:R-:W-:Y:S01]  /*5f70*/  FFMA R44, R92, R51.reuse, R24 ;  /* 0x000000335c2c7223 */ /* 0x082fe20000000018 */
[-C--:B------:R-:W-:Y:S01]  /*5f80*/  FFMA R45, R93, R51.reuse, R25 ;  /* 0x000000335d2d7223 */ /* 0x080fe20000000019 */
[-C--:B------:R-:W-:Y:S01]  /*5f90*/  FFMA R46, R94, R51.reuse, R26 ;  /* 0x000000335e2e7223 */ /* 0x080fe2000000001a */
[-C--:B------:R-:W-:Y:S01]  /*5fa0*/  FFMA R47, R95, R51.reuse, R27 ;  /* 0x000000335f2f7223 */ /* 0x080fe2000000001b */
[-C--:B------:R-:W-:Y:S01]  /*5fb0*/  FFMA R132, R96, R51.reuse, R28 ;  /* 0x0000003360847223 */ /* 0x080fe2000000001c */
[-C--:B------:R-:W-:Y:S01]  /*5fc0*/  FFMA R133, R97, R51.reuse, R29 ;  /* 0x0000003361857223 */ /* 0x080fe2000000001d */
[-C--:B------:R-:W-:Y:S01]  /*5fd0*/  FFMA R134, R98, R51.reuse, R30 ;  /* 0x0000003362867223 */ /* 0x080fe2000000001e */
[-C--:B------:R-:W-:Y:S01]  /*5fe0*/  FFMA R135, R99, R51.reuse, R31 ;  /* 0x0000003363877223 */ /* 0x080fe2000000001f */
[----:B------:R-:W-:Y:S04]  /*5ff0*/  STL.128 [UR9+0x3630], R124 ;  /* 0x0036307cff007987 */ /* 0x000fe80008100c09 */
[----:B0-----:R-:W5:Y:S04]  /*6000*/  LDL.128 R16, [UR9+0x5620] ;  /* 0x00562009ff107983 */ /* 0x001f680008100c00 */
[----:B------:R0:W-:Y:S04]  /*6010*/  STL.128 [UR9+0x2640], R44 ;  /* 0x0026402cff007987 */ /* 0x0001e80008100c09 */
[----:B------:R-:W5:Y:S04]  /*6020*/  LDL.128 R20, [UR9+0x4630] ;  /* 0x00463009ff147983 */ /* 0x000f680008100c00 */
[----:B------:R-:W-:Y:S04]  /*6030*/  STL.128 [UR9+0x3640], R132 ;  /* 0x00364084ff007987 */ /* 0x000fe80008100c09 */
[----:B------:R-:W5:Y:S01]  /*6040*/  LDL.128 R24, [UR9+0x5630] ;  /* 0x00563009ff187983 */ /* 0x000f620008100c00 */
[-C--:B------:R-:W-:Y:S01]  /*6050*/  FFMA R136, R100, R51.reuse, R32 ;  /* 0x0000003364887223 */ /* 0x080fe20000000020 */
[-C--:B------:R-:W-:Y:S01]  /*6060*/  FFMA R137, R101, R51.reuse, R33 ;  /* 0x0000003365897223 */ /* 0x080fe20000000021 */
[-C--:B------:R-:W-:Y:S01]  /*6070*/  FFMA R138, R102, R51.reuse, R34 ;  /* 0x00000033668a7223 */ /* 0x080fe20000000022 */
[-C--:B------:R-:W-:Y:S01]  /*6080*/  FFMA R139, R103, R51.reuse, R35 ;  /* 0x00000033678b7223 */ /* 0x080fe20000000023 */
[----:B0-----:R-:W-:-:S04]  /*6090*/  FFMA R44, R104, R51, R36 ;  /* 0x00000033682c7223 */ /* 0x001fc80000000024 */
[----:B------:R-:W-:Y:S01]  /*60a0*/  STL.128 [UR9+0x2650], R136 ;  /* 0x00265088ff007987 */ /* 0x000fe20008100c09 */
[----:B------:R-:W-:-:S03]  /*60b0*/  FFMA R45, R105, R51, R37 ;  /* 0x00000033692d7223 */ /* 0x000fc60000000025 */
[----:B------:R-:W5:Y:S01]  /*60c0*/  LDL.128 R32, [UR9+0x4640] ;  /* 0x00464009ff207983 */ /* 0x000f620008100c00 */
[-C--:B------:R-:W-:Y:S01]  /*60d0*/  FFMA R46, R106, R51.reuse, R38 ;  /* 0x000000336a2e7223 */ /* 0x080fe20000000026 */
[-C--:B------:R-:W-:Y:S02]  /*60e0*/  FFMA R47, R107, R51.reuse, R39 ;  /* 0x000000336b2f7223 */ /* 0x080fe40000000027 */
[----:B------:R-:W5:Y:S04]  /*60f0*/  LDL.128 R28, [UR9+0x5640] ;  /* 0x00564009ff1c7983 */ /* 0x000f680008100c00 */
[----:B------:R0:W-:Y:S04]  /*6100*/  STL.128 [UR9+0x3650], R44 ;  /* 0x0036502cff007987 */ /* 0x0001e80008100c09 */
[----:B------:R-:W5:Y:S01]  /*6110*/  LDL.128 R36, [UR9+0x4650] ;  /* 0x00465009ff247983 */ /* 0x000f620008100c00 */
        /* <DEDUP_REMOVED lines=9> */
[----:B------:R-:W-:-:S05]  /*61b0*/  FFMA R131, R115, R51, R131 ;  /* 0x0000003373837223 */ /* 0x000fca0000000083 */
[----:B------:R3:W-:Y:S04]  /*61c0*/  STL.128 [UR9+0x3660], R128 ;  /* 0x00366080ff007987 */ /* 0x0007e80008100c09 */
[----:B0-----:R-:W2:Y:S01]  /*61d0*/  LDL.128 R44, [UR9+0x4660] ;  /* 0x00466009ff2c7983 */ /* 0x001ea20008100c00 */
[-C--:B----4-:R-:W-:Y:S01]  /*61e0*/  FFMA R132, R116, R51.reuse, R4 ;  /* 0x0000003374847223 */ /* 0x090fe20000000004 */
[-C--:B------:R-:W-:Y:S01]  /*61f0*/  FFMA R133, R117, R51.reuse, R5 ;  /* 0x0000003375857223 */ /* 0x080fe20000000005 */
[-C--:B------:R-:W-:Y:S01]  /*6200*/  FFMA R134, R118, R51.reuse, R6 ;  /* 0x0000003376867223 */ /* 0x080fe20000000006 */
[-C--:B------:R-:W-:Y:S01]  /*6210*/  FFMA R135, R119, R51.reuse, R7 ;  /* 0x0000003377877223 */ /* 0x080fe20000000007 */
[-C--:B-----5:R-:W-:Y:S01]  /*6220*/  FFMA R48, R120, R51.reuse, R8 ;  /* 0x0000003378307223 */ /* 0x0a0fe20000000008 */
[-C--:B------:R-:W-:Y:S01]  /*6230*/  FFMA R49, R121, R51.reuse, R9 ;  /* 0x0000003379317223 */ /* 0x080fe20000000009 */
[-C--:B------:R-:W-:Y:S01]  /*6240*/  FFMA R50, R122, R51.reuse, R10 ;  /* 0x000000337a327223 */ /* 0x080fe2000000000a */
[----:B------:R-:W-:Y:S01]  /*6250*/  FFMA R51, R123, R51, R11 ;  /* 0x000000337b337223 */ /* 0x000fe2000000000b */
[----:B------:R-:W-:Y:S01]  /*6260*/  STL.128 [UR9+0x2670], R132 ;  /* 0x00267084ff007987 */ /* 0x000fe20008100c09 */
[-C--:B-1----:R-:W-:Y:S01]  /*6270*/  FFMA R124, R76, R55.reuse, R12 ;  /* 0x000000374c7c7223 */ /* 0x082fe2000000000c */
[-C--:B------:R-:W-:Y:S01]  /*6280*/  FFMA R125, R77, R55.reuse, R13 ;  /* 0x000000374d7d7223 */ /* 0x080fe2000000000d */
[-C--:B------:R-:W-:Y:S01]  /*6290*/  FFMA R126, R78, R55.reuse, R14 ;  /* 0x000000374e7e7223 */ /* 0x080fe2000000000e */
[-C--:B------:R-:W-:Y:S01]  /*62a0*/  FFMA R127, R79, R55.reuse, R15 ;  /* 0x000000374f7f7223 */ /* 0x080fe2000000000f */
[----:B------:R0:W-:Y:S04]  /*62b0*/  STL.128 [UR9+0x3670], R48 ;  /* 0x00367030ff007987 */ /* 0x0001e80008100c09 */
[----:B------:R-:W4:Y:S04]  /*62c0*/  LDL.128 R4, [UR9+0x5660] ;  /* 0x00566009ff047983 */ /* 0x000f280008100c00 */
[----:B------:R1:W-:Y:S01]  /*62d0*/  STL.128 [UR9+0x4620], R124 ;  /* 0x0046207cff007987 */ /* 0x0003e20008100c09 */
[-C--:B---3--:R-:W-:Y:S01]  /*62e0*/  FFMA R128, R80, R55.reuse, R16 ;  /* 0x0000003750807223 */ /* 0x088fe20000000010 */
[-C--:B------:R-:W-:Y:S01]  /*62f0*/  FFMA R129, R81, R55.reuse, R17 ;  /* 0x0000003751817223 */ /* 0x080fe20000000011 */
[-C--:B------:R-:W-:Y:S01]  /*6300*/  FFMA R130, R82, R55.reuse, R18 ;  /* 0x0000003752827223 */ /* 0x080fe20000000012 */
[-C--:B------:R-:W-:Y:S01]  /*6310*/  FFMA R131, R83, R55.reuse, R19 ;  /* 0x0000003753837223 */ /* 0x080fe20000000013 */
[----:B------:R-:W3:Y:S01]  /*6320*/  LDL.128 R8, [UR9+0x4670] ;  /* 0x00467009ff087983 */ /* 0x000ee20008100c00 */
[-C--:B0-----:R-:W-:Y:S01]  /*6330*/  FFMA R48, R84, R55.reuse, R20 ;  /* 0x0000003754307223 */ /* 0x081fe20000000014 */
        /* <DEDUP_REMOVED lines=8> */
[----:B------:R-:W5:Y:S04]  /*63c0*/  LDL.128 R12, [UR9+0x5670] ;  /* 0x00567009ff0c7983 */ /* 0x000f680008100c00 */
[----:B------:R1:W-:Y:S04]  /*63d0*/  STL.128 [UR9+0x4630], R48 ;  /* 0x00463030ff007987 */ /* 0x0003e80008100c09 */
[----:B------:R-:W5:Y:S04]  /*63e0*/  LDL.128 R16, [UR9+0x6620] ;  /* 0x00662009ff107983 */ /* 0x000f680008100c00 */
[----:B------:R2:W-:Y:S04]  /*63f0*/  STL.128 [UR9+0x5630], R124 ;  /* 0x0056307cff007987 */ /* 0x0005e80008100c09 */
[----:B------:R-:W5:Y:S01]  /*6400*/  LDL.128 R20, [UR9+0x7620] ;  /* 0x00762009ff147983 */ /* 0x000f620008100c00 */
        /* <DEDUP_REMOVED lines=8> */
[----:B------:R0:W-:Y:S01]  /*6490*/  STL.128 [UR9+0x4640], R128 ;  /* 0x00464080ff007987 */ /* 0x0001e20008100c09 */
[----:B-1----:R-:W-:-:S03]  /*64a0*/  FFMA R48, R100, R55, R36 ;  /* 0x0000003764307223 */ /* 0x002fc60000000024 */
[----:B------:R-:W5:Y:S01]  /*64b0*/  LDL.128 R24, [UR9+0x6630] ;  /* 0x00663009ff187983 */ /* 0x000f620008100c00 */
[-C--:B------:R-:W-:Y:S01]  /*64c0*/  FFMA R49, R101, R55.reuse, R37 ;  /* 0x0000003765317223 */ /* 0x080fe20000000025 */
[-C--:B------:R-:W-:Y:S02]  /*64d0*/  FFMA R50, R102, R55.reuse, R38 ;  /* 0x0000003766327223 */ /* 0x080fe40000000026 */
[----:B------:R-:W-:Y:S01]  /*64e0*/  STL.128 [UR9+0x5640], R132 ;  /* 0x00564084ff007987 */ /* 0x000fe20008100c09 */
[----:B------:R-:W-:-:S03]  /*64f0*/  FFMA R51, R103, R55, R39 ;  /* 0x0000003767337223 */ /* 0x000fc60000000027 */
[----:B------:R-:W5:Y:S04]  /*6500*/  LDL.128 R32, [UR9+0x7630] ;  /* 0x00763009ff207983 */ /* 0x000f680008100c00 */
[----:B------:R-:W5:Y:S04]  /*6510*/  LDL.128 R28, [UR9+0x6640] ;  /* 0x00664009ff1c7983 */ /* 0x000f680008100c00 */
[----:B------:R4:W-:Y:S04]  /*6520*/  STL.128 [UR9+0x4650], R48 ;  /* 0x00465030ff007987 */ /* 0x0009e80008100c09 */
[----:B------:R-:W5:Y:S01]  /*6530*/  LDL.128 R36, [UR9+0x7640] ;  /* 0x00764009ff247983 */ /* 0x000f620008100c00 */
[-C--:B--2---:R-:W-:Y:S01]  /*6540*/  FFMA R124, R104, R55.reuse, R40 ;  /* 0x00000037687c7223 */ /* 0x084fe20000000028 */
[-C--:B------:R-:W-:Y:S01]  /*6550*/  FFMA R125, R105, R55.reuse, R41 ;  /* 0x00000037697d7223 */ /* 0x080fe20000000029 */
[-C--:B------:R-:W-:Y:S01]  /*6560*/  FFMA R126, R106, R55.reuse, R42 ;  /* 0x000000376a7e7223 */ /* 0x080fe2000000002a */
[----:B------:R-:W-:-:S05]  /*6570*/  FFMA R127, R107, R55, R43 ;  /* 0x000000376b7f7223 */ /* 0x000fca000000002b */
[----:B------:R-:W-:Y:S04]  /*6580*/  STL.128 [UR9+0x5650], R124 ;  /* 0x0056507cff007987 */ /* 0x000fe80008100c09 */
[----:B------:R-:W2:Y:S01]  /*6590*/  LDL.128 R40, [UR9+0x6650] ;  /* 0x00665009ff287983 */ /* 0x000ea20008100c00 */
[-C--:B0-----:R-:W-:Y:S01]  /*65a0*/  FFMA R128, R108, R55.reuse, R44 ;  /* 0x000000376c807223 */ /* 0x081fe2000000002c */
[-C--:B------:R-:W-:Y:S01]  /*65b0*/  FFMA R129, R109, R55.reuse, R45 ;  /* 0x000000376d817223 */ /* 0x080fe2000000002d */
[-C--:B------:R-:W-:Y:S01]  /*65c0*/  FFMA R130, R110, R55.reuse, R46 ;  /* 0x000000376e827223 */ /* 0x080fe2000000002e */
[----:B------:R-:W-:-:S05]  /*65d0*/  FFMA R131, R111, R55, R47 ;  /* 0x000000376f837223 */ /* 0x000fca000000002f */
[----:B------:R-:W-:Y:S04]  /*65e0*/  STL.128 [UR9+0x4660], R128 ;  /* 0x00466080ff007987 */ /* 0x000fe80008100c09 */
[----:B------:R-:W2:Y:S01]  /*65f0*/  LDL.128 R44, [UR9+0x7650] ;  /* 0x00765009ff2c7983 */ /* 0x000ea20008100c00 */
[-C--:B----4-:R-:W-:Y:S01]  /*6600*/  FFMA R48, R112, R55.reuse, R4 ;  /* 0x0000003770307223 */ /* 0x090fe20000000004 */
        /* <DEDUP_REMOVED lines=8> */
[----:B------:R1:W-:Y:S04]  /*6690*/  STL.128 [UR9+0x4670], R8 ;  /* 0x00467008ff007987 */ /* 0x0003e80008100c09 */
[----:B------:R-:W3:Y:S01]  /*66a0*/  LDL.128 R4, [UR9+0x6660] ;  /* 0x00666009ff047983 */ /* 0x000ee20008100c00 */
[-C--:B-----5:R-:W-:Y:S01]  /*66b0*/  FFMA R12, R120, R55.reuse, R12 ;  /* 0x00000037780c7223 */ /* 0x0a0fe2000000000c */
[-C--:B------:R-:W-:Y:S01]  /*66c0*/  FFMA R13, R121, R55.reuse, R13 ;  /* 0x00000037790d7223 */ /* 0x080fe2000000000d */
[-C--:B------:R-:W-:Y:S01]  /*66d0*/  FFMA R14, R122, R55.reuse, R14 ;  /* 0x000000377a0e7223 */ /* 0x080fe2000000000e */
[----:B------:R-:W-:Y:S01]  /*66e0*/  FFMA R15, R123, R55, R15 ;  /* 0x000000377b0f7223 */ /* 0x000fe2000000000f */
        /* <DEDUP_REMOVED lines=9> */
[----:B-1----:R-:W4:Y:S04]  /*6780*/  LDL.128 R8, [UR9+0x7660] ;  /* 0x00766009ff087983 */ /* 0x002f280008100c00 */
[----:B------:R1:W-:Y:S04]  /*6790*/  STL.128 [UR9+0x6620], R48 ;  /* 0x00662030ff007987 */ /* 0x0003e80008100c09 */
[----:B------:R-:W5:Y:S04]  /*67a0*/  LDL.128 R16, [UR9+0x6670] ;  /* 0x00667009ff107983 */ /* 0x000f680008100c00 */
[----:B------:R-:W-:Y:S04]  /*67b0*/  STL.128 [UR9+0x7620], R52 ;  /* 0x00762034ff007987 */ /* 0x000fe80008100c09 */
[----:B0-----:R-:W5:Y:S01]  /*67c0*/  LDL.128 R12, [UR9+0x7670] ;  /* 0x00767009ff0c7983 */ /* 0x001f620008100c00 */
        /* <DEDUP_REMOVED lines=13> */
[----:B------:R-:W5:Y:S01]  /*68a0*/  LDL.128 R20, [UR9+0x800] ;  /* 0x00080009ff147983 */ /* 0x000f620008100c00 */
[-C--:B------:R-:W-:Y:S01]  /*68b0*/  FFMA R128, R96, R59.reuse, R36 ;  /* 0x0000003b60807223 */ /* 0x080fe20000000024 */
[----:B------:R-:W-:-:S02]  /*68c0*/  FFMA R129, R97, R59, R37 ;  /* 0x0000003b61817223 */ /* 0x000fc40000000025 */
[----:B------:R0:W-:Y:S01]  /*68d0*/  STL.128 [UR9+0x7630], R32 ;  /* 0x00763020ff007987 */ /* 0x0001e20008100c09 */
[-C--:B------:R-:W-:Y:S01]  /*68e0*/  FFMA R130, R98, R59.reuse, R38 ;  /* 0x0000003b62827223 */ /* 0x080fe20000000026 */
[-C--:B------:R-:W-:Y:S02]  /*68f0*/  FFMA R131, R99, R59.reuse, R39 ;  /* 0x0000003b63837223 */ /* 0x080fe40000000027 */
[----:B------:R-:W5:Y:S04]  /*6900*/  LDL.128 R24, [UR9+0x1800] ;  /* 0x00180009ff187983 */ /* 0x000f680008100c00 */
[----:B------:R-:W-:Y:S04]  /*6910*/  STL.128 [UR9+0x6640], R132 ;  /* 0x00664084ff007987 */ /* 0x000fe80008100c09 */
[----:B------:R-:W5:Y:S04]  /*6920*/  LDL.128 R28, [UR9+0x810] ;  /* 0x00081009ff1c7983 */ /* 0x000f680008100c00 */
[----:B-1----:R-:W5:Y:S04]  /*6930*/  LDL.128 R48, [UR9+0x1810] ;  /* 0x00181009ff307983 */ /* 0x002f680008100c00 */
[----:B------:R3:W-:Y:S04]  /*6940*/  STL.128 [UR9+0x7640], R128 ;  /* 0x00764080ff007987 */ /* 0x0007e80008100c09 */
[----:B------:R-:W5:Y:S04]  /*6950*/  LDL.128 R36, [UR9+0x820] ;  /* 0x00082009ff247983 */ /* 0x000f680008100c00 */
        /* <DEDUP_REMOVED lines=11> */
[----:B------:R-:W-:Y:S04]  /*6a10*/  STL.128 [UR9+0x7650], R124 ;  /* 0x0076507cff007987 */ /* 0x000fe80008100c09 */
[----:B------:R-:W2:Y:S01]  /*6a20*/  LDL.128 R44, [UR9+0x1830] ;  /* 0x00183009ff2c7983 */ /* 0x000ea20008100c00 */
[-C--:B---3--:R-:W-:Y:S01]  /*6a30*/  FFMA R128, R108, R59.reuse, R4 ;  /* 0x0000003b6c807223 */ /* 0x088fe20000000004 */
[-C--:B------:R-:W-:Y:S01]  /*6a40*/  FFMA R129, R109, R59.reuse, R5 ;  /* 0x0000003b6d817223 */ /* 0x080fe20000000005 */
[-C--:B------:R-:W-:Y:S01]  /*6a50*/  FFMA R130, R110, R59.reuse, R6 ;  /* 0x0000003b6e827223 */ /* 0x080fe20000000006 */
[----:B------:R-:W-:-:S05]  /*6a60*/  FFMA R131, R111, R59, R7 ;  /* 0x0000003b6f837223 */ /* 0x000fca0000000007 */
[----:B------:R-:W-:Y:S04]  /*6a70*/  STL.128 [UR9+0x6660], R128 ;  /* 0x00666080ff007987 */ /* 0x000fe80008100c09 */
[----:B------:R-:W0:Y:S01]  /*6a80*/  LDS.128 R4, [R142+UR6+0x10] ;  /* 0x000010068e047984 */ /* 0x000e220008000c00 */
        /* <DEDUP_REMOVED lines=13> */
[----:B------:R-:W-:Y:S04]  /*6b60*/  STL.128 [UR9+0x6670], R16 ;  /* 0x00667010ff007987 */ /* 0x000fe80008100c09 */
[----:B------:R-:W3:Y:S04]  /*6b70*/  LDL.128 R8, [UR9+0x840] ;  /* 0x00084009ff087983 */ /* 0x000ee80008100c00 */
[----:B------:R1:W-:Y:S04]  /*6b80*/  STL.128 [UR9+0x7670], R56 ;  /* 0x00767038ff007987 */ /* 0x0003e80008100c09 */
[----:B------:R-:W4:Y:S01]  /*6b90*/  LDL.128 R12, [UR9+0x1840] ;  /* 0x00184009ff0c7983 */ /* 0x000f220008100c00 */
[----:B0-----:R-:W-:Y:S01]  /*6ba0*/  FFMA R52, R60, R4, R20 ;  /* 0x000000043c347223 */ /* 0x001fe20000000014 */
[C---:B------:R-:W-:Y:S01]  /*6bb0*/  FFMA R53, R4.reuse, R61, R21 ;  /* 0x0000003d04357223 */ /* 0x040fe20000000015 */
[C---:B------:R-:W-:Y:S01]  /*6bc0*/  FFMA R54, R4.reuse, R62, R22 ;  /* 0x0000003e04367223 */ /* 0x040fe20000000016 */
[----:B------:R-:W-:Y:S01]  /*6bd0*/  FFMA R55, R4, R63, R23 ;  /* 0x0000003f04377223 */ /* 0x000fe20000000017 */
[----:B------:R-:W-:Y:S01]  /*6be0*/  FFMA R24, R64, R4, R24 ;  /* 0x0000000440187223 */ /* 0x000fe20000000018 */
[C---:B------:R-:W-:Y:S01]  /*6bf0*/  FFMA R25, R4.reuse, R65, R25 ;  /* 0x0000004104197223 */ /* 0x040fe20000000019 */
[C---:B------:R-:W-:Y:S01]  /*6c00*/  FFMA R26, R4.reuse, R66, R26 ;  /* 0x00000042041a7223 */ /* 0x040fe2000000001a */
[----:B------:R-:W-:Y:S01]  /*6c10*/  FFMA R27, R4, R67, R27 ;  /* 0x00000043041b7223 */ /* 0x000fe2000000001b */
[----:B------:R-:W-:Y:S01]  /*6c20*/  STL.128 [UR9+0x800], R52 ;  /* 0x00080034ff007987 */ /* 0x000fe20008100c09 */
[----:B-1----:R-:W-:Y:S01]  /*6c30*/  FFMA R56, R68, R4, R28 ;  /* 0x0000000444387223 */ /* 0x002fe2000000001c */
[C---:B------:R-:W-:Y:S01]  /*6c40*/  FFMA R57, R4.reuse, R69, R29 ;  /* 0x0000004504397223 */ /* 0x040fe2000000001d */
[C---:B------:R-:W-:Y:S01]  /*6c50*/  FFMA R58, R4.reuse, R70, R30 ;  /* 0x00000046043a7223 */ /* 0x040fe2000000001e */
[----:B------:R-:W-:Y:S01]  /*6c60*/  FFMA R59, R4, R71, R31 ;  /* 0x00000047043b7223 */ /* 0x000fe2000000001f */
[----:B------:R0:W-:Y:S01]  /*6c70*/  STL.128 [UR9+0x1800], R24 ;  /* 0x00180018ff007987 */ /* 0x0001e20008100c09 */
[----:B------:R-:W-:Y:S01]  /*6c80*/  FFMA R48, R72, R4, R48 ;  /* 0x0000000448307223 */ /* 0x000fe20000000030 */
[C---:B------:R-:W-:Y:S01]  /*6c90*/  FFMA R49, R4.reuse, R73, R49 ;  /* 0x0000004904317223 */ /* 0x040fe20000000031 */
[C---:B------:R-:W-:Y:S01]  /*6ca0*/  FFMA R50, R4.reuse, R74, R50 ;  /* 0x0000004a04327223 */ /* 0x040fe20000000032 */
[----:B------:R-:W-:Y:S01]  /*6cb0*/  FFMA R51, R4, R75, R51 ;  /* 0x0000004b04337223 */ /* 0x000fe20000000033 */
[----:B------:R-:W5:Y:S01]  /*6cc0*/  LDL.128 R16, [UR9+0x850] ;  /* 0x00085009ff107983 */ /* 0x000f620008100c00 */
[----:B------:R-:W-:-:S03]  /*6cd0*/  FFMA R124, R76, R4, R36 ;  /* 0x000000044c7c7223 */ /* 0x000fc60000000024 */
[----:B------:R-:W5:Y:S01]  /*6ce0*/  LDL.128 R20, [UR9+0x1850] ;  /* 0x00185009ff147983 */ /* 0x000f620008100c00 */
[C---:B------:R-:W-:Y:S01]  /*6cf0*/  FFMA R125, R4.reuse, R77, R37 ;  /* 0x0000004d047d7223 */ /* 0x040fe20000000025 */
[C---:B------:R-:W-:Y:S01]  /*6d00*/  FFMA R126, R4.reuse, R78, R38 ;  /* 0x0000004e047e7223 */ /* 0x040fe20000000026 */
[----:B------:R-:W-:Y:S01]  /*6d10*/  FFMA R127, R4, R79, R39 ;  /* 0x0000004f047f7223 */ /* 0x000fe20000000027 */
[----:B------:R-:W-:Y:S01]  /*6d20*/  STL.128 [UR9+0x810], R56 ;  /* 0x00081038ff007987 */ /* 0x000fe20008100c09 */
[----:B------:R-:W-:Y:S01]  /*6d30*/  FFMA R128, R80, R4, R32 ;  /* 0x0000000450807223 */ /* 0x000fe20000000020 */
[C---:B------:R-:W-:Y:S01]  /*6d40*/  FFMA R129, R4.reuse, R81, R33 ;  /* 0x0000005104817223 */ /* 0x040fe20000000021 */
[C---:B------:R-:W-:Y:S01]  /*6d50*/  FFMA R130, R4.reuse, R82, R34 ;  /* 0x0000005204827223 */ /* 0x040fe20000000022 */
[----:B------:R-:W5:Y:S01]  /*6d60*/  LDL.128 R28, [UR9+0x860] ;  /* 0x00086009ff1c7983 */ /* 0x000f620008100c00 */
[----:B------:R-:W-:-:S03]  /*6d70*/  FFMA R131, R4, R83, R35 ;  /* 0x0000005304837223 */ /* 0x000fc60000000023 */
[----:B------:R1:W-:Y:S04]  /*6d80*/  STL.128 [UR9+0x1810], R48 ;  /* 0x00181030ff007987 */ /* 0x0003e80008100c09 */
[----:B0-----:R-:W5:Y:S04]  /*6d90*/  LDL.128 R24, [UR9+0x1860] ;  /* 0x00186009ff187983 */ /* 0x001f680008100c00 */
[----:B------:R3:W-:Y:S04]  /*6da0*/  STL.128 [UR9+0x820], R124 ;  /* 0x0008207cff007987 */ /* 0x0007e80008100c09 */
[----:B------:R-:W5:Y:S04]  /*6db0*/  LDL.128 R36, [UR9+0x870] ;  /* 0x00087009ff247983 */ /* 0x000f680008100c00 */
[----:B------:R-:W-:Y:S04]  /*6dc0*/  STL.128 [UR9+0x1820], R128 ;  /* 0x00182080ff007987 */ /* 0x000fe80008100c09 */
[----:B-1----:R-:W5:Y:S04]  /*6dd0*/  LDL.128 R48, [UR9+0x1870] ;  /* 0x00187009ff307983 */ /* 0x002f680008100c00 */
[----:B------:R-:W5:Y:S01]  /*6de0*/  LDL.128 R32, [UR9+0x2800] ;  /* 0x00280009ff207983 */ /* 0x000f620008100c00 */
[----:B--2---:R-:W-:Y:S01]  /*6df0*/  FFMA R52, R84, R4, R40 ;  /* 0x0000000454347223 */ /* 0x004fe20000000028 */
[C---:B------:R-:W-:Y:S01]  /*6e00*/  FFMA R53, R4.reuse, R85, R41 ;  /* 0x0000005504357223 */ /* 0x040fe20000000029 */
[C---:B------:R-:W-:Y:S01]  /*6e10*/  FFMA R54, R4.reuse, R86, R42 ;  /* 0x0000005604367223 */ /* 0x040fe2000000002a */
[----:B------:R-:W-:-:S05]  /*6e20*/  FFMA R55, R4, R87, R43 ;  /* 0x0000005704377223 */ /* 0x000fca000000002b */
[----:B------:R5:W-:Y:S04]  /*6e30*/  STL.128 [UR9+0x830], R52 ;  /* 0x00083034ff007987 */ /* 0x000be80008100c09 */
[----:B------:R-:W2:Y:S01]  /*6e40*/  LDL.128 R40, [UR9+0x3800] ;  /* 0x00380009ff287983 */ /* 0x000ea20008100c00 */
[----:B------:R-:W-:Y:S01]  /*6e50*/  FFMA R56, R88, R4, R44 ;  /* 0x0000000458387223 */ /* 0x000fe2000000002c */
[C---:B------:R-:W-:Y:S01]  /*6e60*/  FFMA R57, R4.reuse, R89, R45 ;  /* 0x0000005904397223 */ /* 0x040fe2000000002d */
[C---:B------:R-:W-:Y:S01]  /*6e70*/  FFMA R58, R4.reuse, R90, R46 ;  /* 0x0000005a043a7223 */ /* 0x040fe2000000002e */
[----:B------:R-:W-:-:S05]  /*6e80*/  FFMA R59, R4, R91, R47 ;  /* 0x0000005b043b7223 */ /* 0x000fca000000002f */
[----:B------:R0:W-:Y:S04]  /*6e90*/  STL.128 [UR9+0x1830], R56 ;  /* 0x00183038ff007987 */ /* 0x0001e80008100c09 */
[----:B------:R-:W2:Y:S01]  /*6ea0*/  LDL.128 R44, [UR9+0x2810] ;  /* 0x00281009ff2c7983 */ /* 0x000ea20008100c00 */
[----:B---3--:R-:W-:Y:S01]  /*6eb0*/  FFMA R124, R92, R4, R8 ;  /* 0x000000045c7c7223 */ /* 0x008fe20000000008 */
[C---:B------:R-:W-:Y:S01]  /*6ec0*/  FFMA R125, R4.reuse, R93, R9 ;  /* 0x0000005d047d7223 */ /* 0x040fe20000000009 */
[C---:B------:R-:W-:Y:S01]  /*6ed0*/  FFMA R126, R4.reuse, R94, R10 ;  /* 0x0000005e047e7223 */ /* 0x040fe2000000000a */
[----:B------:R-:W-:Y:S01]  /*6ee0*/  FFMA R127, R4, R95, R11 ;  /* 0x0000005f047f7223 */ /* 0x000fe2000000000b */
[----:B----4-:R-:W-:Y:S01]  /*6ef0*/  FFMA R12, R96, R4, R12 ;  /* 0x00000004600c7223 */ /* 0x010fe2000000000c */
[C---:B------:R-:W-:Y:S01]  /*6f00*/  FFMA R13, R4.reuse, R97, R13 ;  /* 0x00000061040d7223 */ /* 0x040fe2000000000d */
[C---:B------:R-:W-:Y:S01]  /*6f10*/  FFMA R14, R4.reuse, R98, R14 ;  /* 0x00000062040e7223 */ /* 0x040fe2000000000e */
[----:B------:R-:W-:Y:S01]  /*6f20*/  FFMA R15, R4, R99, R15 ;  /* 0x00000063040f7223 */ /* 0x000fe2000000000f */
[----:B------:R1:W-:Y:S04]  /*6f30*/  STL.128 [UR9+0x840], R124 ;  /* 0x0008407cff007987 */ /* 0x0003e80008100c09 */
[----:B------:R-:W-:Y:S04]  /*6f40*/  STL.128 [UR9+0x1840], R12 ;  /* 0x0018400cff007987 */ /* 0x000fe80008100c09 */
[----:B------:R-:W3:Y:S01]  /*6f50*/  LDL.128 R8, [UR9+0x3810] ;  /* 0x00381009ff087983 */ /* 0x000ee20008100c00 */
[----:B-----5:R-:W-:Y:S01]  /*6f60*/  FFMA R52, R100, R4, R16 ;  /* 0x0000000464347223 */ /* 0x020fe20000000010 */
[C---:B------:R-:W-:Y:S01]  /*6f70*/  FFMA R53, R4.reuse, R101, R17 ;  /* 0x0000006504357223 */ /* 0x040fe20000000011 */
[C---:B------:R-:W-:Y:S01]  /*6f80*/  FFMA R54, R4.reuse, R102, R18 ;  /* 0x0000006604367223 */ /* 0x040fe20000000012 */
[----:B------:R-:W-:Y:S01]  /*6f90*/  FFMA R55, R4, R103, R19 ;  /* 0x0000006704377223 */ /* 0x000fe20000000013 */
[----:B0-----:R-:W-:Y:S01]  /*6fa0*/  FFMA R56, R104, R4, R20 ;  /* 0x0000000468387223 */ /* 0x001fe20000000014 */
        /* <DEDUP_REMOVED lines=13> */
[----:B------:R-:W1:Y:S04]  /*7080*/  LDS.128 R12, [R142+UR6+0x210] ;  /* 0x000210068e0c7984 */ /* 0x000e680008000c00 */
[----:B------:R-:W4:Y:S01]  /*7090*/  LDL.128 R16, [UR9+0x2820] ;  /* 0x00282009ff107983 */ /* 0x000f220008100c00 */
[----:B0-----:R-:W-:Y:S01]  /*70a0*/  FFMA R52, R116, R4, R36 ;  /* 0x0000000474347223 */ /* 0x001fe20000000024 */
[C---:B------:R-:W-:Y:S01]  /*70b0*/  FFMA R53, R4.reuse, R117, R37 ;  /* 0x0000007504357223 */ /* 0x040fe20000000025 */
[C---:B------:R-:W-:Y:S01]  /*70c0*/  FFMA R54, R4.reuse, R118, R38 ;  /* 0x0000007604367223 */ /* 0x040fe20000000026 */
[----:B------:R-:W-:Y:S01]  /*70d0*/  FFMA R55, R4, R119, R39 ;  /* 0x0000007704377223 */ /* 0x000fe20000000027 */
[----:B------:R0:W-:Y:S01]  /*70e0*/  STL.128 [UR9+0x860], R28 ;  /* 0x0008601cff007987 */ /* 0x0001e20008100c09 */
[----:B------:R-:W-:-:S03]  /*70f0*/  FFMA R132, R120, R4, R48 ;  /* 0x0000000478847223 */ /* 0x000fc60000000030 */
[----:B------:R-:W5:Y:S01]  /*7100*/  LDL.128 R20, [UR9+0x3820] ;  /* 0x00382009ff147983 */ /* 0x000f620008100c00 */
[C---:B------:R-:W-:Y:S01]  /*7110*/  FFMA R133, R4.reuse, R121, R49 ;  /* 0x0000007904857223 */ /* 0x040fe20000000031 */
[C---:B------:R-:W-:Y:S01]  /*7120*/  FFMA R134, R4.reuse, R122, R50 ;  /* 0x0000007a04867223 */ /* 0x040fe20000000032 */
[----:B------:R-:W-:Y:S01]  /*7130*/  FFMA R135, R4, R123, R51 ;  /* 0x0000007b04877223 */ /* 0x000fe20000000033 */
[----:B------:R-:W-:Y:S04]  /*7140*/  STL.128 [UR9+0x1860], R124 ;  /* 0x0018607cff007987 */ /* 0x000fe80008100c09 */
[----:B------:R-:W5:Y:S04]  /*7150*/  LDL.128 R24, [UR9+0x2830] ;  /* 0x00283009ff187983 */ /* 0x000f680008100c00 */
[----:B------:R1:W-:Y:S04]  /*7160*/  STL.128 [UR9+0x870], R52 ;  /* 0x00087034ff007987 */ /* 0x0003e80008100c09 */
[----:B0-----:R-:W5:Y:S04]  /*7170*/  LDL.128 R28, [UR9+0x3830] ;  /* 0x00383009ff1c7983 */ /* 0x001f680008100c00 */
[----:B------:R-:W-:Y:S04]  /*7180*/  STL.128 [UR9+0x1870], R132 ;  /* 0x00187084ff007987 */ /* 0x000fe80008100c09 */
[----:B------:R-:W5:Y:S04]  /*7190*/  LDL.128 R36, [UR9+0x2840] ;  /* 0x00284009ff247983 */ /* 0x000f680008100c00 */
[----:B------:R-:W5:Y:S01]  /*71a0*/  LDL.128 R48, [UR9+0x3840] ;  /* 0x00384009ff307983 */ /* 0x000f620008100c00 */
[----:B-1----:R-:W-:Y:S01]  /*71b0*/  FFMA R128, R60, R12, R32 ;  /* 0x0000000c3c807223 */ /* 0x002fe20000000020 */
[C---:B------:R-:W-:Y:S01]  /*71c0*/  FFMA R129, R12.reuse, R61, R33 ;  /* 0x0000003d0c817223 */ /* 0x040fe20000000021 */
[C---:B------:R-:W-:Y:S01]  /*71d0*/  FFMA R130, R12.reuse, R62, R34 ;  /* 0x0000003e0c827223 */ /* 0x040fe20000000022 */
[----:B------:R-:W-:-:S05]  /*71e0*/  FFMA R131, R12, R63, R35 ;  /* 0x0000003f0c837223 */ /* 0x000fca0000000023 */
[----:B------:R3:W-:Y:S04]  /*71f0*/  STL.128 [UR9+0x2800], R128 ;  /* 0x00280080ff007987 */ /* 0x0007e80008100c09 */
[----:B------:R-:W5:Y:S01]  /*7200*/  LDL.128 R52, [UR9+0x2850] ;  /* 0x00285009ff347983 */ /* 0x000f620008100c00 */
[----:B--2---:R-:W-:Y:S01]  /*7210*/  FFMA R56, R64, R12, R40 ;  /* 0x0000000c40387223 */ /* 0x004fe20000000028 */
[C---:B------:R-:W-:Y:S02]  /*7220*/  FFMA R57, R12.reuse, R65, R41 ;  /* 0x000000410c397223 */ /* 0x040fe40000000029 */
[----:B------:R-:W2:Y:S01]  /*7230*/  LDL.128 R32, [UR9+0x3850] ;  /* 0x00385009ff207983 */ /* 0x000ea20008100c00 */
        /* <DEDUP_REMOVED lines=8> */
[----:B------:R-:W-:Y:S04]  /*72c0*/  STL.128 [UR9+0x2810], R124 ;  /* 0x0028107cff007987 */ /* 0x000fe80008100c09 */
[----:B------:R-:W2:Y:S01]  /*72d0*/  LDL.128 R44, [UR9+0x3860] ;  /* 0x00386009ff2c7983 */ /* 0x000ea20008100c00 */
[----:B---3--:R-:W-:Y:S01]  /*72e0*/  FFMA R128, R72, R12, R8 ;  /* 0x0000000c48807223 */ /* 0x008fe20000000008 */
[C---:B------:R-:W-:Y:S01]  /*72f0*/  FFMA R129, R12.reuse, R73, R9 ;  /* 0x000000490c817223 */ /* 0x040fe20000000009 */
[C---:B------:R-:W-:Y:S01]  /*7300*/  FFMA R130, R12.reuse, R74, R10 ;  /* 0x0000004a0c827223 */ /* 0x040fe2000000000a */
[----:B------:R-:W-:-:S05]  /*7310*/  FFMA R131, R12, R75, R11 ;  /* 0x0000004b0c837223 */ /* 0x000fca000000000b */
[----:B------:R-:W-:Y:S04]  /*7320*/  STL.128 [UR9+0x3810], R128 ;  /* 0x00381080ff007987 */ /* 0x000fe80008100c09 */
[----:B------:R-:W3:Y:S01]  /*7330*/  LDL.128 R8, [UR9+0x2870] ;  /* 0x00287009ff087983 */ /* 0x000ee20008100c00 */
[----:B----4-:R-:W-:Y:S01]  /*7340*/  FFMA R16, R76, R12, R16 ;  /* 0x0000000c4c107223 */ /* 0x010fe20000000010 */
[C---:B------:R-:W-:Y:S01]  /*7350*/  FFMA R17, R12.reuse, R77, R17 ;  /* 0x0000004d0c117223 */ /* 0x040fe20000000011 */
[C---:B------:R-:W-:Y:S01]  /*7360*/  FFMA R18, R12.reuse, R78, R18 ;  /* 0x0000004e0c127223 */ /* 0x040fe20000000012 */
[----:B------:R-:W-:Y:S01]  /*7370*/  FFMA R19, R12, R79, R19 ;  /* 0x0000004f0c137223 */ /* 0x000fe20000000013 */
[----:B-----5:R-:W-:Y:S01]  /*7380*/  FFMA R20, R80, R12, R20 ;  /* 0x0000000c50147223 */ /* 0x020fe20000000014 */
        /* <DEDUP_REMOVED lines=14> */
[----:B0-----:R-:W-:Y:S01]  /*7470*/  FFMA R56, R92, R12, R36 ;  /* 0x0000000c5c387223 */ /* 0x001fe20000000024 */
[C---:B------:R-:W-:Y:S01]  /*7480*/  FFMA R57, R12.reuse, R93, R37 ;  /* 0x0000005d0c397223 */ /* 0x040fe20000000025 */
[C---:B------:R-:W-:Y:S01]  /*7490*/  FFMA R58, R12.reuse, R94, R38 ;  /* 0x0000005e0c3a7223 */ /* 0x040fe20000000026 */
[----:B------:R-:W-:Y:S01]  /*74a0*/  FFMA R59, R12, R95, R39 ;  /* 0x0000005f0c3b7223 */ /* 0x000fe20000000027 */
[----:B-1----:R-:W5:Y:S01]  /*74b0*/  LDL.128 R16, [UR9+0x3870] ;  /* 0x00387009ff107983 */ /* 0x002f620008100c00 */
[----:B------:R-:W-:Y:S01]  /*74c0*/  FFMA R48, R96, R12, R48 ;  /* 0x0000000c60307223 */ /* 0x000fe20000000030 */
[C---:B------:R-:W-:Y:S01]  /*74d0*/  FFMA R49, R12.reuse, R97, R49 ;  /* 0x000000610c317223 */ /* 0x040fe20000000031 */
[C---:B------:R-:W-:Y:S01]  /*74e0*/  FFMA R50, R12.reuse, R98, R50 ;  /* 0x000000620c327223 */ /* 0x040fe20000000032 */
[----:B------:R-:W-:Y:S01]  /*74f0*/  FFMA R51, R12, R99, R51 ;  /* 0x000000630c337223 */ /* 0x000fe20000000033 */
[----:B------:R0:W-:Y:S04]  /*7500*/  STL.128 [UR9+0x3830], R28 ;  /* 0x0038301cff007987 */ /* 0x0001e80008100c09 */
[----:B----4-:R-:W4:Y:S04]  /*7510*/  LDL.128 R20, [UR9+0x4800] ;  /* 0x00480009ff147983 */ /* 0x010f280008100c00 */
[----:B------:R1:W-:Y:S04]  /*7520*/  STL.128 [UR9+0x2840], R56 ;  /* 0x00284038ff007987 */ /* 0x0003e80008100c09 */
[----:B0-----:R-:W4:Y:S04]  /*7530*/  LDL.128 R28, [UR9+0x5800] ;  /* 0x00580009ff1c7983 */ /* 0x001f280008100c00 */
[----:B------:R0:W-:Y:S04]  /*7540*/  STL.128 [UR9+0x3840], R48 ;  /* 0x00384030ff007987 */ /* 0x0001e80008100c09 */
[----:B------:R-:W4:Y:S01]  /*7550*/  LDL.128 R24, [UR9+0x4810] ;  /* 0x00481009ff187983 */ /* 0x000f220008100c00 */
[----:B------:R-:W-:Y:S01]  /*7560*/  FFMA R124, R100, R12, R52 ;  /* 0x0000000c647c7223 */ /* 0x000fe20000000034 */
[C---:B------:R-:W-:Y:S01]  /*7570*/  FFMA R125, R12.reuse, R101, R53 ;  /* 0x000000650c7d7223 */ /* 0x040fe20000000035 */
[C---:B------:R-:W-:Y:S01]  /*7580*/  FFMA R126, R12.reuse, R102, R54 ;  /* 0x000000660c7e7223 */ /* 0x040fe20000000036 */
[----:B------:R-:W-:Y:S01]  /*7590*/  FFMA R127, R12, R103, R55 ;  /* 0x000000670c7f7223 */ /* 0x000fe20000000037 */
[----:B--2---:R-:W-:Y:S01]  /*75a0*/  FFMA R128, R104, R12, R32 ;  /* 0x0000000c68807223 */ /* 0x004fe20000000020 */
[C---:B------:R-:W-:Y:S01]  /*75b0*/  FFMA R129, R12.reuse, R105, R33 ;  /* 0x000000690c817223 */ /* 0x040fe20000000021 */
[C---:B------:R-:W-:Y:S01]  /*75c0*/  FFMA R130, R12.reuse, R106, R34 ;  /* 0x0000006a0c827223 */ /* 0x040fe20000000022 */
[----:B------:R-:W-:Y:S01]  /*75d0*/  FFMA R131, R12, R107, R35 ;  /* 0x0000006b0c837223 */ /* 0x000fe20000000023 */
[----:B------:R2:W-:Y:S04]  /*75e0*/  STL.128 [UR9+0x2850], R124 ;  /* 0x0028507cff007987 */ /* 0x0005e80008100c09 */
[----:B------:R-:W4:Y:S04]  /*75f0*/  LDL.128 R36, [UR9+0x5810] ;  /* 0x00581009ff247983 */ /* 0x000f280008100c00 */
[----:B------:R-:W4:Y:S01]  /*7600*/  LDL.128 R52, [UR9+0x4820] ;  /* 0x00482009ff347983 */ /* 0x000f220008100c00 */
[----:B-1----:R-:W-:-:S03]  /*7610*/  FFMA R56, R108, R12, R40 ;  /* 0x0000000c6c387223 */ /* 0x002fc60000000028 */
[----:B------:R3:W-:Y:S01]  /*7620*/  STL.128 [UR9+0x3850], R128 ;  /* 0x00385080ff007987 */ /* 0x0007e20008100c09 */
[C---:B------:R-:W-:Y:S01]  /*7630*/  FFMA R57, R12.reuse, R109, R41 ;  /* 0x0000006d0c397223 */ /* 0x040fe20000000029 */
[C---:B------:R-:W-:Y:S02]  /*7640*/  FFMA R58, R12.reuse, R110, R42 ;  /* 0x0000006e0c3a7223 */ /* 0x040fe4000000002a */
[----:B0-----:R-:W4:Y:S01]  /*7650*/  LDL.128 R48, [UR9+0x5820] ;  /* 0x00582009ff307983 */ /* 0x001f220008100c00 */
[----:B------:R-:W-:-:S03]  /*7660*/  FFMA R59, R12, R111, R43 ;  /* 0x0000006f0c3b7223 */ /* 0x000fc6000000002b */
[----:B------:R-:W4:Y:S04]  /*7670*/  LDL.128 R32, [UR9+0x4830] ;  /* 0x00483009ff207983 */ /* 0x000f280008100c00 */
[----:B------:R-:W-:Y:S04]  /*7680*/  STL.128 [UR9+0x2860], R56 ;  /* 0x00286038ff007987 */ /* 0x000fe80008100c09 */
[----:B------:R-:W4:Y:S01]  /*7690*/  LDL.128 R40, [UR9+0x5830] ;  /* 0x00583009ff287983 */ /* 0x000f220008100c00 */
[----:B--2---:R-:W-:Y:S01]  /*76a0*/  FFMA R124, R112, R12, R44 ;  /* 0x0000000c707c7223 */ /* 0x004fe2000000002c */
        /* <DEDUP_REMOVED lines=10> */
[----:B------:R-:W4:Y:S01]  /*7750*/  LDS.128 R8, [R142+UR6+0x410] ;  /* 0x000410068e087984 */ /* 0x000f220008000c00 */
[----:B-----5:R-:W-:Y:S01]  /*7760*/  FFMA R16, R120, R12, R16 ;  /* 0x0000000c78107223 */ /* 0x020fe20000000010 */
[C---:B------:R-:W-:Y:S01]  /*7770*/  FFMA R17, R12.reuse, R121, R17 ;  /* 0x000000790c117223 */ /* 0x040fe20000000011 */
[C---:B------:R-:W-:Y:S01]  /*7780*/  FFMA R18, R12.reuse, R122, R18 ;  /* 0x0000007a0c127223 */ /* 0x040fe20000000012 */
[----:B------:R-:W-:Y:S01]  /*7790*/  FFMA R19, R12, R123, R19 ;  /* 0x0000007b0c137223 */ /* 0x000fe20000000013 */
[----:B----4-:R-:W-:Y:S01]  /*77a0*/  FFMA R56, R60, R8, R20 ;  /* 0x000000083c387223 */ /* 0x010fe20000000014 */
        /* <DEDUP_REMOVED lines=9> */
[----:B------:R-:W-:Y:S01]  /*7840*/  FFMA R124, R68, R8, R24 ;  /* 0x00000008447c7223 */ /* 0x000fe20000000018 */
[C---:B------:R-:W-:Y:S01]  /*7850*/  FFMA R125, R8.reuse, R69, R25 ;  /* 0x00000045087d7223 */ /* 0x040fe20000000019 */
[C---:B------:R-:W-:Y:S01]  /*7860*/  FFMA R126, R8.reuse, R70, R26 ;  /* 0x00000046087e7223 */ /* 0x040fe2000000001a */
[----:B------:R-:W-:Y:S01]  /*7870*/  FFMA R127, R8, R71, R27 ;  /* 0x00000047087f7223 */ /* 0x000fe2000000001b */
[----:B------:R-:W3:Y:S04]  /*7880*/  LDL.128 R20, [UR9+0x5840] ;  /* 0x00584009ff147983 */ /* 0x000ee80008100c00 */
[----:B------:R-:W-:Y:S04]  /*7890*/  STL.128 [UR9+0x5800], R28 ;  /* 0x0058001cff007987 */ /* 0x000fe80008100c09 */
[----:B------:R1:W-:Y:S04]  /*78a0*/  STL.128 [UR9+0x4810], R124 ;  /* 0x0048107cff007987 */ /* 0x0003e80008100c09 */
[----:B0-----:R-:W4:Y:S04]  /*78b0*/  LDL.128 R16, [UR9+0x4850] ;  /* 0x00485009ff107983 */ /* 0x001f280008100c00 */
[----:B------:R-:W5:Y:S01]  /*78c0*/  LDL.128 R24, [UR9+0x5850] ;  /* 0x00585009ff187983 */ /* 0x000f620008100c00 */
[----:B------:R-:W-:Y:S01]  /*78d0*/  FFMA R36, R72, R8, R36 ;  /* 0x0000000848247223 */ /* 0x000fe20000000024 */
[C---:B------:R-:W-:Y:S01]  /*78e0*/  FFMA R37, R8.reuse, R73, R37 ;  /* 0x0000004908257223 */ /* 0x040fe20000000025 */
[C---:B------:R-:W-:Y:S01]  /*78f0*/  FFMA R38, R8.reuse, R74, R38 ;  /* 0x0000004a08267223 */ /* 0x040fe20000000026 */
[----:B------:R-:W-:Y:S01]  /*7900*/  FFMA R39, R8, R75, R39 ;  /* 0x0000004b08277223 */ /* 0x000fe20000000027 */
[----:B------:R-:W-:Y:S01]  /*7910*/  FFMA R52, R76, R8, R52 ;  /* 0x000000084c347223 */ /* 0x000fe20000000034 */
[C---:B------:R-:W-:Y:S01]  /*7920*/  FFMA R53, R8.reuse, R77, R53 ;  /* 0x0000004d08357223 */ /* 0x040fe20000000035 */
[C---:B------:R-:W-:Y:S01]  /*7930*/  FFMA R54, R8.reuse, R78, R54 ;  /* 0x0000004e08367223 */ /* 0x040fe20000000036 */
[----:B------:R-:W-:Y:S01]  /*7940*/  FFMA R55, R8, R79, R55 ;  /* 0x0000004f08377223 */ /* 0x000fe20000000037 */
        /* <DEDUP_REMOVED lines=8> */
[----:B------:R-:W5:Y:S01]  /*79d0*/  LDL.128 R28, [UR9+0x4860] ;  /* 0x00486009ff1c7983 */ /* 0x000f620008100c00 */
[----:B------:R-:W-:-:S03]  /*79e0*/  FFMA R131, R8, R87, R35 ;  /* 0x0000005708837223 */ /* 0x000fc60000000023 */
[----:B------:R1:W-:Y:S01]  /*79f0*/  STL.128 [UR9+0x4820], R52 ;  /* 0x00482034ff007987 */ /* 0x0003e20008100c09 */
[----:B------:R-:W-:Y:S01]  /*7a00*/  FFMA R56, R88, R8, R40 ;  /* 0x0000000858387223 */ /* 0x000fe20000000028 */
[C---:B------:R-:W-:Y:S02]  /*7a10*/  FFMA R57, R8.reuse, R89, R41 ;  /* 0x0000005908397223 */ /* 0x040fe40000000029 */
[----:B0-----:R-:W5:Y:S01]  /*7a20*/  LDL.128 R36, [UR9+0x5860] ;  /* 0x00586009ff247983 */ /* 0x001f620008100c00 */
[----:B------:R-:W-:-:S03]  /*7a30*/  FFMA R58, R8, R90, R42 ;  /* 0x0000005a083a7223 */ /* 0x000fc6000000002a */
[----:B------:R2:W-:Y:S01]  /*7a40*/  STL.128 [UR9+0x5820], R124 ;  /* 0x0058207cff007987 */ /* 0x0005e20008100c09 */
[----:B------:R-:W-:-:S03]  /*7a50*/  FFMA R59, R8, R91, R43 ;  /* 0x0000005b083b7223 */ /* 0x000fc6000000002b */
[----:B------:R-:W5:Y:S04]  /*7a60*/  LDL.128 R48, [UR9+0x4870] ;  /* 0x00487009ff307983 */ /* 0x000f680008100c00 */
[----:B------:R-:W-:Y:S04]  /*7a70*/  STL.128 [UR9+0x4830], R128 ;  /* 0x00483080ff007987 */ /* 0x000fe80008100c09 */
[----:B------:R-:W5:Y:S04]  /*7a80*/  LDL.128 R32, [UR9+0x5870] ;  /* 0x00587009ff207983 */ /* 0x000f680008100c00 */
[----:B-1----:R-:W5:Y:S04]  /*7a90*/  LDL.128 R52, [UR9+0x6800] ;  /* 0x00680009ff347983 */ /* 0x002f680008100c00 */
[----:B------:R4:W-:Y:S04]  /*7aa0*/  STL.128 [UR9+0x5830], R56 ;  /* 0x00583038ff007987 */ /* 0x0009e80008100c09 */
[----:B------:R-:W5:Y:S01]  /*7ab0*/  LDL.128 R40, [UR9+0x7800] ;  /* 0x00780009ff287983 */ /* 0x000f620008100c00 */
        /* <DEDUP_REMOVED lines=10> */
[----:B------:R0:W-:Y:S01]  /*7b60*/  STL.128 [UR9+0x5840], R20 ;  /* 0x00584014ff007987 */ /* 0x0001e20008100c09 */
        /* <DEDUP_REMOVED lines=8> */
[----:B------:R1:W-:Y:S04]  /*7bf0*/  STL.128 [UR9+0x4850], R56 ;  /* 0x00485038ff007987 */ /* 0x0003e80008100c09 */
[----:B------:R3:W-:Y:S04]  /*7c00*/  STL.128 [UR9+0x5850], R24 ;  /* 0x00585018ff007987 */ /* 0x0007e80008100c09 */
[----:B------:R-:W4:Y:S04]  /*7c10*/  LDS.64 R136, [R142+UR6+0x610] ;  /* 0x000610068e887984 */ /* 0x000f280008000a00 */
        /* <DEDUP_REMOVED lines=14> */
[----:B0-----:R-:W5:Y:S01]  /*7d00*/  LDL.128 R20, [UR9+0x6820] ;  /* 0x00682009ff147983 */ /* 0x001f620008100c00 */
[----:B-1----:R-:W-:Y:S01]  /*7d10*/  FFMA R56, R120, R8, R32 ;  /* 0x0000000878387223 */ /* 0x002fe20000000020 */
[C---:B------:R-:W-:Y:S01]  /*7d20*/  FFMA R57, R8.reuse, R121, R33 ;  /* 0x0000007908397223 */ /* 0x040fe20000000021 */
[C---:B------:R-:W-:Y:S01]  /*7d30*/  FFMA R58, R8.reuse, R122, R34 ;  /* 0x0000007a083a7223 */ /* 0x040fe20000000022 */
[----:B------:R-:W-:Y:S01]  /*7d40*/  FFMA R59, R8, R123, R35 ;  /* 0x0000007b083b7223 */ /* 0x000fe20000000023 */
[----:B------:R0:W-:Y:S04]  /*7d50*/  STL.128 [UR9+0x5860], R36 ;  /* 0x00586024ff007987 */ /* 0x0001e80008100c09 */
[----:B---3--:R-:W3:Y:S01]  /*7d60*/  LDL.128 R24, [UR9+0x7820] ;  /* 0x00782009ff187983 */ /* 0x008ee20008100c00 */
[----:B----4-:R-:W-:Y:S01]  /*7d70*/  FFMA R128, R60, R136, R52 ;  /* 0x000000883c807223 */ /* 0x010fe20000000034 */
[C---:B------:R-:W-:Y:S01]  /*7d80*/  FFMA R129, R136.reuse, R61, R53 ;  /* 0x0000003d88817223 */ /* 0x040fe20000000035 */
[C---:B------:R-:W-:Y:S01]  /*7d90*/  FFMA R130, R136.reuse, R62, R54 ;  /* 0x0000003e88827223 */ /* 0x040fe20000000036 */
[----:B------:R-:W-:Y:S01]  /*7da0*/  FFMA R131, R136, R63, R55 ;  /* 0x0000003f88837223 */ /* 0x000fe20000000037 */
[----:B------:R1:W-:Y:S01]  /*7db0*/  STL.128 [UR9+0x4870], R48 ;  /* 0x00487030ff007987 */ /* 0x0003e20008100c09 */
[----:B------:R-:W-:Y:S01]  /*7dc0*/  FFMA R124, R64, R136, R40 ;  /* 0x00000088407c7223 */ /* 0x000fe20000000028 */
[----:B------:R-:W-:-:S02]  /*7dd0*/  FFMA R125, R136, R65, R41 ;  /* 0x00000041887d7223 */ /* 0x000fc40000000029 */
[----:B------:R-:W4:Y:S01]  /*7de0*/  LDL.128 R28, [UR9+0x6830] ;  /* 0x00683009ff1c7983 */ /* 0x000f220008100c00 */
[C---:B------:R-:W-:Y:S01]  /*7df0*/  FFMA R126, R136.reuse, R66, R42 ;  /* 0x00000042887e7223 */ /* 0x040fe2000000002a */
[----:B------:R-:W-:Y:S02]  /*7e00*/  FFMA R127, R136, R67, R43 ;  /* 0x00000043887f7223 */ /* 0x000fe4000000002b */
[----:B------:R2:W-:Y:S04]  /*7e10*/  STL.128 [UR9+0x5870], R56 ;  /* 0x00587038ff007987 */ /* 0x0005e80008100c09 */
[----:B------:R-:W4:Y:S04]  /*7e20*/  LDL.128 R32, [UR9+0x7830] ;  /* 0x00783009ff207983 */ /* 0x000f280008100c00 */
[----:B------:R-:W-:Y:S04]  /*7e30*/  STL.128 [UR9+0x6800], R128 ;  /* 0x00680080ff007987 */ /* 0x000fe80008100c09 */
[----:B0-----:R-:W4:Y:S04]  /*7e40*/  LDL.128 R36, [UR9+0x6840] ;  /* 0x00684009ff247983 */ /* 0x001f280008100c00 */
[----:B------:R-:W4:Y:S04]  /*7e50*/  LDL.128 R52, [UR9+0x7840] ;  /* 0x00784009ff347983 */ /* 0x000f280008100c00 */
[----:B------:R0:W-:Y:S04]  /*7e60*/  STL.128 [UR9+0x7800], R124 ;  /* 0x0078007cff007987 */ /* 0x0001e80008100c09 */
[----:B-1----:R-:W4:Y:S04]  /*7e70*/  LDL.128 R48, [UR9+0x6850] ;  /* 0x00685009ff307983 */ /* 0x002f280008100c00 */
[----:B------:R-:W4:Y:S01]  /*7e80*/  LDL.128 R40, [UR9+0x7850] ;  /* 0x00785009ff287983 */ /* 0x000f220008100c00 */
[----:B--2---:R-:W-:Y:S01]  /*7e90*/  FFMA R56, R68, R136, R44 ;  /* 0x0000008844387223 */ /* 0x004fe2000000002c */
[C---:B------:R-:W-:Y:S01]  /*7ea0*/  FFMA R57, R136.reuse, R69, R45 ;  /* 0x0000004588397223 */ /* 0x040fe2000000002d */
[C---:B------:R-:W-:Y:S01]  /*7eb0*/  FFMA R58, R136.reuse, R70, R46 ;  /* 0x00000046883a7223 */ /* 0x040fe2000000002e */
[----:B------:R-:W-:-:S05]  /*7ec0*/  FFMA R59, R136, R71, R47 ;  /* 0x00000047883b7223 */ /* 0x000fca000000002f */
[----:B------:R-:W-:Y:S04]  /*7ed0*/  STL.128 [UR9+0x6810], R56 ;  /* 0x00681038ff007987 */ /* 0x000fe80008100c09 */
[----:B------:R-:W2:Y:S01]  /*7ee0*/  LDL.128 R44, [UR9+0x6860] ;  /* 0x00686009ff2c7983 */ /* 0x000ea20008100c00 */
[----:B-----5:R-:W-:Y:S01]  /*7ef0*/  FFMA R16, R72, R136, R16 ;  /* 0x0000008848107223 */ /* 0x020fe20000000010 */
[C---:B------:R-:W-:Y:S01]  /*7f00*/  FFMA R17, R136.reuse, R73, R17 ;  /* 0x0000004988117223 */ /* 0x040fe20000000011 */
[C---:B------:R-:W-:Y:S01]  /*7f10*/  FFMA R18, R136.reuse, R74, R18 ;  /* 0x0000004a88127223 */ /* 0x040fe20000000012 */
[----:B------:R-:W-:-:S05]  /*7f20*/  FFMA R19, R136, R75, R19 ;  /* 0x0000004b88137223 */ /* 0x000fca0000000013 */
[----:B------:R1:W-:Y:S01]  /*7f30*/  STL.128 [UR9+0x7810], R16 ;  /* 0x00781010ff007987 */ /* 0x0003e20008100c09 */
[----:B0-----:R-:W-:Y:S01]  /*7f40*/  FFMA R124, R76, R136, R20 ;  /* 0x000000884c7c7223 */ /* 0x001fe20000000014 */
[C---:B------:R-:W-:Y:S01]  /*7f50*/  FFMA R125, R136.reuse, R77, R21 ;  /* 0x0000004d887d7223 */ /* 0x040fe20000000015 */
[C---:B------:R-:W-:Y:S01]  /*7f60*/  FFMA R126, R136.reuse, R78, R22 ;  /* 0x0000004e887e7223 */ /* 0x040fe20000000016 */
[----:B------:R-:W-:-:S05]  /*7f70*/  FFMA R127, R136, R79, R23 ;  /* 0x0000004f887f7223 */ /* 0x000fca0000000017 */
[----:B------:R-:W-:Y:S01]  /*7f80*/  STL.128 [UR9+0x6820], R124 ;  /* 0x0068207cff007987 */ /* 0x000fe20008100c09 */
        /* <DEDUP_REMOVED lines=13> */
[----:B------:R-:W3:Y:S01]  /*8060*/  LDL.128 R20, [UR9+0x7860] ;  /* 0x00786009ff147983 */ /* 0x000ee20008100c00 */
        /* <DEDUP_REMOVED lines=8> */
[----:B-1----:R-:W5:Y:S01]  /*80f0*/  LDL.128 R16, [UR9+0x6870] ;  /* 0x00687009ff107983 */ /* 0x002f620008100c00 */
[----:B------:R-:W-:-:S03]  /*8100*/  FFMA R55, R136, R99, R55 ;  /* 0x0000006388377223 */ /* 0x000fc60000000037 */
[----:B------:R1:W-:Y:S01]  /*8110*/  STL.128 [UR9+0x7830], R32 ;  /* 0x00783020ff007987 */ /* 0x0003e20008100c09 */
[----:B------:R-:W-:Y:S01]  /*8120*/  FFMA R128, R100, R136, R48 ;  /* 0x0000008864807223 */ /* 0x000fe20000000030 */
[C---:B------:R-:W-:Y:S01]  /*8130*/  FFMA R129, R136.reuse, R101, R49 ;  /* 0x0000006588817223 */ /* 0x040fe20000000031 */
[C---:B------:R-:W-:Y:S01]  /*8140*/  FFMA R130, R136.reuse, R102, R50 ;  /* 0x0000006688827223 */ /* 0x040fe20000000032 */
[----:B0-----:R-:W5:Y:S01]  /*8150*/  LDL.128 R24, [UR9+0x7870] ;  /* 0x00787009ff187983 */ /* 0x001f620008100c00 */
[----:B------:R-:W-:-:S03]  /*8160*/  FFMA R131, R136, R103, R51 ;  /* 0x0000006788837223 */ /* 0x000fc60000000033 */
[----:B------:R0:W-:Y:S01]  /*8170*/  STL.128 [UR9+0x6840], R36 ;  /* 0x00684024ff007987 */ /* 0x0001e20008100c09 */
[----:B------:R-:W-:Y:S01]  /*8180*/  FFMA R124, R104, R136, R40 ;  /* 0x00000088687c7223 */ /* 0x000fe20000000028 */
[C---:B------:R-:W-:Y:S02]  /*8190*/  FFMA R125, R136.reuse, R105, R41 ;  /* 0x00000069887d7223 */ /* 0x040fe40000000029 */
[----:B----4-:R-:W4:Y:S01]  /*81a0*/  LDL.128 R28, [UR9+0xa00] ;  /* 0x000a0009ff1c7983 */ /* 0x010f220008100c00 */
[C---:B------:R-:W-:Y:S01]  /*81b0*/  FFMA R126, R136.reuse, R106, R42 ;  /* 0x0000006a887e7223 */ /* 0x040fe2000000002a */
[----:B------:R-:W-:Y:S02]  /*81c0*/  FFMA R127, R136, R107, R43 ;  /* 0x0000006b887f7223 */ /* 0x000fe4000000002b */
[----:B------:R2:W-:Y:S04]  /*81d0*/  STL.128 [UR9+0x7840], R52 ;  /* 0x00784034ff007987 */ /* 0x0005e80008100c09 */
[----:B-1----:R-:W4:Y:S04]  /*81e0*/  LDL.128 R32, [UR9+0x1a00] ;  /* 0x001a0009ff207983 */ /* 0x002f280008100c00 */
[----:B------:R-:W-:Y:S04]  /*81f0*/  STL.128 [UR9+0x6850], R128 ;  /* 0x00685080ff007987 */ /* 0x000fe80008100c09 */
[----:B0-----:R-:W4:Y:S04]  /*8200*/  LDL.128 R36, [UR9+0xa10] ;  /* 0x000a1009ff247983 */ /* 0x001f280008100c00 */
[----:B------:R-:W4:Y:S04]  /*8210*/  LDL.128 R40, [UR9+0x1a10] ;  /* 0x001a1009ff287983 */ /* 0x000f280008100c00 */
[----:B------:R5:W-:Y:S04]  /*8220*/  STL.128 [UR9+0x7850], R124 ;  /* 0x0078507cff007987 */ /* 0x000be80008100c09 */
[----:B--2---:R-:W2:Y:S04]  /*8230*/  LDL.128 R52, [UR9+0xa20] ;  /* 0x000a2009ff347983 */ /* 0x004ea80008100c00 */
        /* <DEDUP_REMOVED lines=12> */
[----:B-----5:R-:W-:Y:S01]  /*8300*/  FFMA R124, R116, R136, R16 ;  /* 0x00000088747c7223 */ /* 0x020fe20000000010 */
        /* <DEDUP_REMOVED lines=8> */
[-C--:B----4-:R-:W-:Y:S01]  /*8390*/  FFMA R28, R60, R5.reuse, R28 ;  /* 0x000000053c1c7223 */ /* 0x090fe2000000001c */
[-C--:B------:R-:W-:Y:S01]  /*83a0*/  FFMA R29, R61, R5.reuse, R29 ;  /* 0x000000053d1d7223 */ /* 0x080fe2000000001d */
[-C--:B------:R-:W-:Y:S01]  /*83b0*/  FFMA R30, R62, R5.reuse, R30 ;  /* 0x000000053e1e7223 */ /* 0x080fe2000000001e */
[-C--:B------:R-:W-:Y:S01]  /*83c0*/  FFMA R31, R63, R5.reuse, R31 ;  /* 0x000000053f1f7223 */ /* 0x080fe2000000001f */
[----:B------:R-:W3:Y:S01]  /*83d0*/  LDL.128 R16, [UR9+0x1a30] ;  /* 0x001a3009ff107983 */ /* 0x000ee20008100c00 */
[-C--:B------:R-:W-:Y:S01]  /*83e0*/  FFMA R32, R64, R5.reuse, R32 ;  /* 0x0000000540207223 */ /* 0x080fe20000000020 */
[-C--:B------:R-:W-:Y:S01]  /*83f0*/  FFMA R33, R65, R5.reuse, R33 ;  /* 0x0000000541217223 */ /* 0x080fe20000000021 */
[-C--:B------:R-:W-:Y:S01]  /*8400*/  FFMA R34, R66, R5.reuse, R34 ;  /* 0x0000000542227223 */ /* 0x080fe20000000022 */
[-C--:B------:R-:W-:Y:S01]  /*8410*/  FFMA R35, R67, R5.reuse, R35 ;  /* 0x0000000543237223 */ /* 0x080fe20000000023 */
[----:B------:R1:W-:Y:S04]  /*8420*/  STL.128 [UR9+0x7870], R24 ;  /* 0x00787018ff007987 */ /* 0x0003e80008100c09 */
[----:B0-----:R-:W4:Y:S01]  /*8430*/  LDL.128 R20, [UR9+0xa40] ;  /* 0x000a4009ff147983 */ /* 0x001f220008100c00 */
        /* <DEDUP_REMOVED lines=10> */
[-C--:B--2---:R-:W-:Y:S01]  /*84e0*/  FFMA R124, R76, R5.reuse, R52 ;  /* 0x000000054c7c7223 */ /* 0x084fe20000000034 */
[----:B------:R-:W-:-:S02]  /*84f0*/  FFMA R125, R77, R5, R53 ;  /* 0x000000054d7d7223 */ /* 0x000fc40000000035 */
[----:B------:R1:W-:Y:S01]  /*8500*/  STL.128 [UR9+0x1a00], R32 ;  /* 0x001a0020ff007987 */ /* 0x0003e20008100c09 */
[-C--:B------:R-:W-:Y:S01]  /*8510*/  FFMA R126, R78, R5.reuse, R54 ;  /* 0x000000054e7e7223 */ /* 0x080fe20000000036 */
[-C--:B------:R-:W-:Y:S01]  /*8520*/  FFMA R127, R79, R5.reuse, R55 ;  /* 0x000000054f7f7223 */ /* 0x080fe20000000037 */
[-C--:B------:R-:W-:Y:S01]  /*8530*/  FFMA R128, R80, R5.reuse, R48 ;  /* 0x0000000550807223 */ /* 0x080fe20000000030 */
[----:B0-----:R-:W2:Y:S01]  /*8540*/  LDL.128 R28, [UR9+0xa50] ;  /* 0x000a5009ff1c7983 */ /* 0x001ea20008100c00 */
[-C--:B------:R-:W-:Y:S01]  /*8550*/  FFMA R129, R81, R5.reuse, R49 ;  /* 0x0000000551817223 */ /* 0x080fe20000000031 */
[-C--:B------:R-:W-:Y:S01]  /*8560*/  FFMA R130, R82, R5.reuse, R50 ;  /* 0x0000000552827223 */ /* 0x080fe20000000032 */
[-C--:B------:R-:W-:Y:S01]  /*8570*/  FFMA R131, R83, R5.reuse, R51 ;  /* 0x0000000553837223 */ /* 0x080fe20000000033 */
[----:B------:R0:W-:Y:S04]  /*8580*/  STL.128 [UR9+0xa10], R36 ;  /* 0x000a1024ff007987 */ /* 0x0001e80008100c09 */
[----:B-1----:R-:W2:Y:S04]  /*8590*/  LDL.128 R32, [UR9+0x1a50] ;  /* 0x001a5009ff207983 */ /* 0x002ea80008100c00 */
[----:B------:R1:W-:Y:S04]  /*85a0*/  STL.128 [UR9+0x1a10], R56 ;  /* 0x001a1038ff007987 */ /* 0x0003e80008100c09 */
[----:B0-----:R-:W2:Y:S04]  /*85b0*/  LDL.128 R36, [UR9+0xa60] ;  /* 0x000a6009ff247983 */ /* 0x001ea80008100c00 */
[----:B------:R3:W-:Y:S04]  /*85c0*/  STL.128 [UR9+0xa20], R124 ;  /* 0x000a207cff007987 */ /* 0x0007e80008100c09 */
[----:B------:R-:W2:Y:S04]  /*85d0*/  LDL.128 R40, [UR9+0x1a60] ;  /* 0x001a6009ff287983 */ /* 0x000ea80008100c00 */
[----:B------:R-:W-:Y:S04]  /*85e0*/  STL.128 [UR9+0x1a20], R128 ;  /* 0x001a2080ff007987 */ /* 0x000fe80008100c09 */
[----:B------:R-:W2:Y:S01]  /*85f0*/  LDL.128 R48, [UR9+0xa70] ;  /* 0x000a7009ff307983 */ /* 0x000ea20008100c00 */
[-C--:B-1----:R-:W-:Y:S01]  /*8600*/  FFMA R56, R84, R5.reuse, R44 ;  /* 0x0000000554387223 */ /* 0x082fe2000000002c */
[----:B------:R-:W-:-:S02]  /*8610*/  FFMA R57, R85, R5, R45 ;  /* 0x0000000555397223 */ /* 0x000fc4000000002d */
[----:B------:R-:W2:Y:S01]  /*8620*/  LDL.128 R52, [UR9+0x1a70] ;  /* 0x001a7009ff347983 */ /* 0x000ea20008100c00 */
        /* <DEDUP_REMOVED lines=8> */
[----:B------:R-:W-:Y:S01]  /*86b0*/  STL.128 [UR9+0x1a30], R124 ;  /* 0x001a307cff007987 */ /* 0x000fe20008100c09 */
        /* <DEDUP_REMOVED lines=8> */
[----:B------:R0:W-:Y:S04]  /*8740*/  STL.128 [UR9+0xa40], R20 ;  /* 0x000a4014ff007987 */ /* 0x0001e80008100c09 */
[----:B------:R-:W3:Y:S01]  /*8750*/  LDL.128 R16, [UR9+0x3a00] ;  /* 0x003a0009ff107983 */ /* 0x000ee20008100c00 */
[-C--:B--2---:R-:W-:Y:S01]  /*8760*/  FFMA R28, R100, R5.reuse, R28 ;  /* 0x00000005641c7223 */ /* 0x084fe2000000001c */
        /* <DEDUP_REMOVED lines=8> */
[----:B0-----:R-:W2:Y:S04]  /*87f0*/  LDL.128 R20, [UR9+0x2a10] ;  /* 0x002a1009ff147983 */ /* 0x001ea80008100c00 */
[----:B------:R0:W-:Y:S01]  /*8800*/  STL.128 [UR9+0xa50], R28 ;  /* 0x000a501cff007987 */ /* 0x0001e20008100c09 */
[-C--:B------:R-:W-:Y:S01]  /*8810*/  FFMA R36, R108, R5.reuse, R36 ;  /* 0x000000056c247223 */ /* 0x080fe20000000024 */
[-C--:B------:R-:W-:Y:S01]  /*8820*/  FFMA R37, R109, R5.reuse, R37 ;  /* 0x000000056d257223 */ /* 0x080fe20000000025 */
[-C--:B------:R-:W-:Y:S01]  /*8830*/  FFMA R38, R110, R5.reuse, R38 ;  /* 0x000000056e267223 */ /* 0x080fe20000000026 */
[-C--:B------:R-:W-:Y:S01]  /*8840*/  FFMA R39, R111, R5.reuse, R39 ;  /* 0x000000056f277223 */ /* 0x080fe20000000027 */
[----:B-1----:R-:W4:Y:S01]  /*8850*/  LDL.128 R24, [UR9+0x3a10] ;  /* 0x003a1009ff187983 */ /* 0x002f220008100c00 */
[-C--:B------:R-:W-:Y:S01]  /*8860*/  FFMA R40, R112, R5.reuse, R40 ;  /* 0x0000000570287223 */ /* 0x080fe20000000028 */
        /* <DEDUP_REMOVED lines=14> */
[----:B-1----:R-:W5:Y:S04]  /*8950*/  LDL.128 R32, [UR9+0x3a20] ;  /* 0x003a2009ff207983 */ /* 0x002f680008100c00 */
[----:B------:R1:W-:Y:S04]  /*8960*/  STL.128 [UR9+0x1a60], R40 ;  /* 0x001a6028ff007987 */ /* 0x0003e80008100c09 */
[----:B0-----:R-:W5:Y:S04]  /*8970*/  LDL.128 R36, [UR9+0x2a30] ;  /* 0x002a3009ff247983 */ /* 0x001f680008100c00 */
[----:B------:R3:W-:Y:S01]  /*8980*/  STL.128 [UR9+0xa70], R124 ;  /* 0x000a707cff007987 */ /* 0x0007e20008100c09 */
[----:B------:R-:W-:-:S03]  /*8990*/  FFMA R56, R60, R13, R44 ;  /* 0x0000000d3c387223 */ /* 0x000fc6000000002c */
[----:B-1----:R-:W5:Y:S01]  /*89a0*/  LDL.128 R40, [UR9+0x3a30] ;  /* 0x003a3009ff287983 */ /* 0x002f620008100c00 */
[----:B------:R-:W-:-:S03]  /*89b0*/  FFMA R57, R61, R13, R45 ;  /* 0x0000000d3d397223 */ /* 0x000fc6000000002d */
[----:B------:R-:W-:Y:S01]  /*89c0*/  STL.128 [UR9+0x1a70], R128 ;  /* 0x001a7080ff007987 */ /* 0x000fe20008100c09 */
[-C--:B------:R-:W-:Y:S01]  /*89d0*/  FFMA R58, R62, R13.reuse, R46 ;  /* 0x0000000d3e3a7223 */ /* 0x080fe2000000002e */
[-C--:B------:R-:W-:Y:S02]  /*89e0*/  FFMA R59, R63, R13.reuse, R47 ;  /* 0x0000000d3f3b7223 */ /* 0x080fe4000000002f */
[----:B------:R-:W5:Y:S04]  /*89f0*/  LDL.128 R48, [UR9+0x2a40] ;  /* 0x002a4009ff307983 */ /* 0x000f680008100c00 */
[----:B------:R-:W5:Y:S04]  /*8a00*/  LDL.128 R52, [UR9+0x3a40] ;  /* 0x003a4009ff347983 */ /* 0x000f680008100c00 */
[----:B------:R4:W-:Y:S04]  /*8a10*/  STL.128 [UR9+0x2a00], R56 ;  /* 0x002a0038ff007987 */ /* 0x0009e80008100c09 */
[----:B------:R-:W5:Y:S01]  /*8a20*/  LDL.128 R44, [UR9+0x2a50] ;  /* 0x002a5009ff2c7983 */ /* 0x000f620008100c00 */
[-C--:B---3--:R-:W-:Y:S01]  /*8a30*/  FFMA R124, R64, R13.reuse, R16 ;  /* 0x0000000d407c7223 */ /* 0x088fe20000000010 */
[-C--:B------:R-:W-:Y:S01]  /*8a40*/  FFMA R125, R65, R13.reuse, R17 ;  /* 0x0000000d417d7223 */ /* 0x080fe20000000011 */
[-C--:B------:R-:W-:Y:S01]  /*8a50*/  FFMA R126, R66, R13.reuse, R18 ;  /* 0x0000000d427e7223 */ /* 0x080fe20000000012 */
[----:B------:R-:W-:-:S05]  /*8a60*/  FFMA R127, R67, R13, R19 ;  /* 0x0000000d437f7223 */ /* 0x000fca0000000013 */
[----:B------:R5:W-:Y:S01]  /*8a70*/  STL.128 [UR9+0x3a00], R124 ;  /* 0x003a007cff007987 */ /* 0x000be20008100c09 */
        /* <DEDUP_REMOVED lines=9> */
[----:B------:R-:W2:Y:S01]  /*8b10*/  LDL.128 R16, [UR9+0x3a50] ;  /* 0x003a5009ff107983 */ /* 0x000ea20008100c00 */
[-C--:B-----5:R-:W-:Y:S01]  /*8b20*/  FFMA R124, R76, R13.reuse, R28 ;  /* 0x0000000d4c7c7223 */ /* 0x0a0fe2000000001c */
[-C--:B------:R-:W-:Y:S01]  /*8b30*/  FFMA R125, R77, R13.reuse, R29 ;  /* 0x0000000d4d7d7223 */ /* 0x080fe2000000001d */
[-C--:B------:R-:W-:Y:S01]  /*8b40*/  FFMA R126, R78, R13.reuse, R30 ;  /* 0x0000000d4e7e7223 */ /* 0x080fe2000000001e */
[-C--:B------:R-:W-:Y:S01]  /*8b50*/  FFMA R127, R79, R13.reuse, R31 ;  /* 0x0000000d4f7f7223 */ /* 0x080fe2000000001f */
[----:B------:R1:W-:Y:S04]  /*8b60*/  STL.128 [UR9+0x3a10], R56 ;  /* 0x003a1038ff007987 */ /* 0x0003e80008100c09 */
[----:B0-----:R-:W3:Y:S01]  /*8b70*/  LDL.128 R20, [UR9+0x2a60] ;  /* 0x002a6009ff147983 */ /* 0x001ee20008100c00 */
[-C--:B------:R-:W-:Y:S01]  /*8b80*/  FFMA R32, R80, R13.reuse, R32 ;  /* 0x0000000d50207223 */ /* 0x080fe20000000020 */
[-C--:B------:R-:W-:Y:S01]  /*8b90*/  FFMA R33, R81, R13.reuse, R33 ;  /* 0x0000000d51217223 */ /* 0x080fe20000000021 */
[-C--:B------:R-:W-:Y:S01]  /*8ba0*/  FFMA R34, R82, R13.reuse, R34 ;  /* 0x0000000d52227223 */ /* 0x080fe20000000022 */
[-C--:B------:R-:W-:Y:S01]  /*8bb0*/  FFMA R35, R83, R13.reuse, R35 ;  /* 0x0000000d53237223 */ /* 0x080fe20000000023 */
[----:B------:R0:W-:Y:S04]  /*8bc0*/  STL.128 [UR9+0x2a20], R124 ;  /* 0x002a207cff007987 */ /* 0x0001e80008100c09 */
[----:B------:R-:W4:Y:S01]  /*8bd0*/  LDL.128 R24, [UR9+0x3a60] ;  /* 0x003a6009ff187983 */ /* 0x000f220008100c00 */
[-C--:B------:R-:W-:Y:S01]  /*8be0*/  FFMA R36, R84, R13.reuse, R36 ;  /* 0x0000000d54247223 */ /* 0x080fe20000000024 */
[-C--:B------:R-:W-:Y:S01]  /*8bf0*/  FFMA R37, R85, R13.reuse, R37 ;  /* 0x0000000d55257223 */ /* 0x080fe20000000025 */
[-C--:B------:R-:W-:Y:S01]  /*8c00*/  FFMA R38, R86, R13.reuse, R38 ;  /* 0x0000000d56267223 */ /* 0x080fe20000000026 */
[-C--:B------:R-:W-:Y:S01]  /*8c10*/  FFMA R39, R87, R13.reuse, R39 ;  /* 0x0000000d57277223 */ /* 0x080fe20000000027 */
[----:B------:R5:W-:Y:S04]  /*8c20*/  STL.128 [UR9+0x3a20], R32 ;  /* 0x003a2020ff007987 */ /* 0x000be80008100c09 */
[----:B------:R-:W4:Y:S01]  /*8c30*/  LDL.128 R28, [UR9+0x2a70] ;  /* 0x002a7009ff1c7983 */ /* 0x000f220008100c00 */
[-C--:B-1----:R-:W-:Y:S01]  /*8c40*/  FFMA R56, R88, R13.reuse, R40 ;  /* 0x0000000d58387223 */ /* 0x082fe20000000028 */
        /* <DEDUP_REMOVED lines=8> */
[----:B-----5:R-:W5:Y:S01]  /*8cd0*/  LDL.128 R32, [UR9+0x3a70] ;  /* 0x003a7009ff207983 */ /* 0x020f620008100c00 */
[-C--:B------:R-:W-:Y:S01]  /*8ce0*/  FFMA R128, R96, R13.reuse, R52 ;  /* 0x0000000d60807223 */ /* 0x080fe20000000034 */
[-C--:B------:R-:W-:Y:S01]  /*8cf0*/  FFMA R129, R97, R13.reuse, R53 ;  /* 0x0000000d61817223 */ /* 0x080fe20000000035 */
[-C--:B------:R-:W-:Y:S01]  /*8d00*/  FFMA R130, R98, R13.reuse, R54 ;  /* 0x0000000d62827223 */ /* 0x080fe20000000036 */
[-C--:B------:R-:W-:Y:S01]  /*8d10*/  FFMA R131, R99, R13.reuse, R55 ;  /* 0x0000000d63837223 */ /* 0x080fe20000000037 */
[----:B------:R0:W-:Y:S04]  /*8d20*/  STL.128 [UR9+0x3a30], R56 ;  /* 0x003a3038ff007987 */ /* 0x0001e80008100c09 */
[----:B-1----:R-:W5:Y:S04]  /*8d30*/  LDL.128 R36, [UR9+0x4a00] ;  /* 0x004a0009ff247983 */ /* 0x002f680008100c00 */
[----:B------:R2:W-:Y:S04]  /*8d40*/  STL.128 [UR9+0x2a40], R124 ;  /* 0x002a407cff007987 */ /* 0x0005e80008100c09 */
[----:B------:R-:W5:Y:S01]  /*8d50*/  LDL.128 R40, [UR9+0x5a00] ;  /* 0x005a0009ff287983 */ /* 0x000f620008100c00 */
[-C--:B0-----:R-:W-:Y:S01]  /*8d60*/  FFMA R56, R100, R13.reuse, R44 ;  /* 0x0000000d64387223 */ /* 0x081fe2000000002c */
[----:B------:R-:W-:-:S02]  /*8d70*/  FFMA R57, R101, R13, R45 ;  /* 0x0000000d65397223 */ /* 0x000fc4000000002d */
[----:B------:R3:W-:Y:S01]  /*8d80*/  STL.128 [UR9+0x3a40], R128 ;  /* 0x003a4080ff007987 */ /* 0x0007e20008100c09 */
[-C--:B------:R-:W-:Y:S01]  /*8d90*/  FFMA R58, R102, R13.reuse, R46 ;  /* 0x0000000d663a7223 */ /* 0x080fe2000000002e */
[-C--:B------:R-:W-:Y:S02]  /*8da0*/  FFMA R59, R103, R13.reuse, R47 ;  /* 0x0000000d673b7223 */ /* 0x080fe4000000002f */
        /* <DEDUP_REMOVED lines=17> */
[----:B------:R-:W-:Y:S04]  /*8ec0*/  STL.128 [UR9+0x2a60], R128 ;  /* 0x002a6080ff007987 */ /* 0x000fe80008100c09 */
[----:B------:R-:W2:Y:S01]  /*8ed0*/  LDL.128 R16, [UR9+0x5a20] ;  /* 0x005a2009ff107983 */ /* 0x000ea20008100c00 */
[-C--:B0-----:R-:W-:Y:S01]  /*8ee0*/  FFMA R124, R116, R13.reuse, R28 ;  /* 0x0000000d747c7223 */ /* 0x081fe2000000001c */
[-C--:B------:R-:W-:Y:S01]  /*8ef0*/  FFMA R125, R117, R13.reuse, R29 ;  /* 0x0000000d757d7223 */ /* 0x080fe2000000001d */
[-C--:B------:R-:W-:Y:S01]  /*8f00*/  FFMA R126, R118, R13.reuse, R30 ;  /* 0x0000000d767e7223 */ /* 0x080fe2000000001e */
[-C--:B------:R-:W-:Y:S01]  /*8f10*/  FFMA R127, R119, R13.reuse, R31 ;  /* 0x0000000d777f7223 */ /* 0x080fe2000000001f */
[----:B------:R0:W-:Y:S04]  /*8f20*/  STL.128 [UR9+0x3a60], R56 ;  /* 0x003a6038ff007987 */ /* 0x0001e80008100c09 */
[----:B------:R-:W3:Y:S01]  /*8f30*/  LDL.128 R20, [UR9+0x4a30] ;  /* 0x004a3009ff147983 */ /* 0x000ee20008100c00 */
[-C--:B-----5:R-:W-:Y:S01]  /*8f40*/  FFMA R32, R120, R13.reuse, R32 ;  /* 0x0000000d78207223 */ /* 0x0a0fe20000000020 */
[-C--:B------:R-:W-:Y:S01]  /*8f50*/  FFMA R33, R121, R13.reuse, R33 ;  /* 0x0000000d79217223 */ /* 0x080fe20000000021 */
[-C--:B------:R-:W-:Y:S01]  /*8f60*/  FFMA R34, R122, R13.reuse, R34 ;  /* 0x0000000d7a227223 */ /* 0x080fe20000000022 */
[----:B------:R-:W-:Y:S01]  /*8f70*/  FFMA R35, R123, R13, R35 ;  /* 0x0000000d7b237223 */ /* 0x000fe20000000023 */
[----:B------:R1:W-:Y:S04]  /*8f80*/  STL.128 [UR9+0x2a70], R124 ;  /* 0x002a707cff007987 */ /* 0x0003e80008100c09 */
        /* <DEDUP_REMOVED lines=19> */
[----:B------:R-:W5:Y:S01]  /*90c0*/  LDL.128 R36, [UR9+0x5a40] ;  /* 0x005a4009ff247983 */ /* 0x000f620008100c00 */
[----:B------:R-:W-:-:S03]  /*90d0*/  FFMA R131, R75, R9, R51 ;  /* 0x000000094b837223 */ /* 0x000fc60000000033 */
[----:B------:R1:W-:Y:S01]  /*90e0*/  STL.128 [UR9+0x5a00], R40 ;  /* 0x005a0028ff007987 */ /* 0x0003e20008100c09 */
[-C--:B------:R-:W-:Y:S01]  /*90f0*/  FFMA R132, R76, R9.reuse, R44 ;  /* 0x000000094c847223 */ /* 0x080fe2000000002c */
[-C--:B------:R-:W-:Y:S02]  /*9100*/  FFMA R133, R77, R9.reuse, R45 ;  /* 0x000000094d857223 */ /* 0x080fe4000000002d */
[----:B0-----:R-:W5:Y:S01]  /*9110*/  LDL.128 R32, [UR9+0x4a50] ;  /* 0x004a5009ff207983 */ /* 0x001f620008100c00 */
[-C--:B------:R-:W-:Y:S01]  /*9120*/  FFMA R134, R78, R9.reuse, R46 ;  /* 0x000000094e867223 */ /* 0x080fe2000000002e */
[-C--:B------:R-:W-:Y:S02]  /*9130*/  FFMA R135, R79, R9.reuse, R47 ;  /* 0x000000094f877223 */ /* 0x080fe4000000002f */
[----:B------:R-:W-:Y:S04]  /*9140*/  STL.128 [UR9+0x4a10], R124 ;  /* 0x004a107cff007987 */ /* 0x000fe80008100c09 */
[----:B-1----:R-:W5:Y:S04]  /*9150*/  LDL.128 R40, [UR9+0x5a50] ;  /* 0x005a5009ff287983 */ /* 0x002f680008100c00 */
[----:B------:R-:W-:Y:S04]  /*9160*/  STL.128 [UR9+0x5a10], R128 ;  /* 0x005a1080ff007987 */ /* 0x000fe80008100c09 */
[----:B------:R-:W5:Y:S04]  /*9170*/  LDL.128 R48, [UR9+0x4a60] ;  /* 0x004a6009ff307983 */ /* 0x000f680008100c00 */
[----:B------:R-:W5:Y:S04]  /*9180*/  LDL.128 R56, [UR9+0x5a60] ;  /* 0x005a6009ff387983 */ /* 0x000f680008100c00 */
[----:B------:R-:W-:Y:S04]  /*9190*/  STL.128 [UR9+0x4a20], R132 ;  /* 0x004a2084ff007987 */ /* 0x000fe80008100c09 */
[----:B------:R-:W5:Y:S04]  /*91a0*/  LDL.128 R52, [UR9+0x4a70] ;  /* 0x004a7009ff347983 */ /* 0x000f680008100c00 */
[----:B------:R-:W5:Y:S01]  /*91b0*/  LDL.128 R44, [UR9+0x5a70] ;  /* 0x005a7009ff2c7983 */ /* 0x000f620008100c00 */
        /* <DEDUP_REMOVED lines=10> */
[-C--:B----4-:R-:W-:Y:S01]  /*9260*/  FFMA R24, R88, R9.reuse, R24 ;  /* 0x0000000958187223 */ /* 0x090fe20000000018 */
[-C--:B------:R-:W-:Y:S01]  /*9270*/  FFMA R25, R89, R9.reuse, R25 ;  /* 0x0000000959197223 */ /* 0x080fe20000000019 */
[-C--:B------:R-:W-:Y:S01]  /*9280*/  FFMA R26, R90, R9.reuse, R26 ;  /* 0x000000095a1a7223 */ /* 0x080fe2000000001a */
[----:B------:R-:W-:-:S05]  /*9290*/  FFMA R27, R91, R9, R27 ;  /* 0x000000095b1b7223 */ /* 0x000fca000000001b */
[----:B------:R-:W-:Y:S04]  /*92a0*/  STL.128 [UR9+0x5a30], R24 ;  /* 0x005a3018ff007987 */ /* 0x000fe80008100c09 */
[----:B0-----:R-:W2:Y:S01]  /*92b0*/  LDL.128 R16, [UR9+0x6a00] ;  /* 0x006a0009ff107983 */ /* 0x001ea20008100c00 */
        /* <DEDUP_REMOVED lines=9> */
[----:B-1----:R-:W3:Y:S01]  /*9350*/  LDL.128 R20, [UR9+0x7a00] ;  /* 0x007a0009ff147983 */ /* 0x002ee20008100c00 */
[-C--:B------:R-:W-:Y:S01]  /*9360*/  FFMA R32, R100, R9.reuse, R32 ;  /* 0x0000000964207223 */ /* 0x080fe20000000020 */
[-C--:B------:R-:W-:Y:S01]  /*9370*/  FFMA R33, R101, R9.reuse, R33 ;  /* 0x0000000965217223 */ /* 0x080fe20000000021 */
[-C--:B------:R-:W-:Y:S01]  /*9380*/  FFMA R34, R102, R9.reuse, R34 ;  /* 0x0000000966227223 */ /* 0x080fe20000000022 */
[-C--:B------:R-:W-:Y:S01]  /*9390*/  FFMA R35, R103, R9.reuse, R35 ;  /* 0x0000000967237223 */ /* 0x080fe20000000023 */
[----:B------:R-:W-:Y:S04]  /*93a0*/  STL.128 [UR9+0x5a40], R36 ;  /* 0x005a4024ff007987 */ /* 0x000fe80008100c09 */
        /* <DEDUP_REMOVED lines=11> */
[-C--:B------:R-:W-:Y:S01]  /*9460*/  FFMA R56, R112, R9.reuse, R56 ;  /* 0x0000000970387223 */ /* 0x080fe20000000038 */
[-C--:B------:R-:W-:Y:S01]  /*9470*/  FFMA R57, R113, R9.reuse, R57 ;  /* 0x0000000971397223 */ /* 0x080fe20000000039 */
[-C--:B------:R-:W-:Y:S01]  /*9480*/  FFMA R58, R114, R9.reuse, R58 ;  /* 0x00000009723a7223 */ /* 0x080fe2000000003a */
[-C--:B------:R-:W-:Y:S01]  /*9490*/  FFMA R59, R115, R9.reuse, R59 ;  /* 0x00000009733b7223 */ /* 0x080fe2000000003b */
[----:B------:R1:W-:Y:S01]  /*94a0*/  STL.128 [UR9+0x5a50], R124 ;  /* 0x005a507cff007987 */ /* 0x0003e20008100c09 */
[----:B------:R-:W-:-:S03]  /*94b0*/  FFMA R128, R116, R9, R52 ;  /* 0x0000000974807223 */ /* 0x000fc60000000034 */
[----:B0-----:R-:W5:Y:S01]  /*94c0*/  LDL.128 R32, [UR9+0x6a20] ;  /* 0x006a2009ff207983 */ /* 0x001f620008100c00 */
[-C--:B------:R-:W-:Y:S01]  /*94d0*/  FFMA R129, R117, R9.reuse, R53 ;  /* 0x0000000975817223 */ /* 0x080fe20000000035 */
[-C--:B------:R-:W-:Y:S01]  /*94e0*/  FFMA R130, R118, R9.reuse, R54 ;  /* 0x0000000976827223 */ /* 0x080fe20000000036 */
[-C--:B------:R-:W-:Y:S01]  /*94f0*/  FFMA R131, R119, R9.reuse, R55 ;  /* 0x0000000977837223 */ /* 0x080fe20000000037 */
[----:B------:R0:W-:Y:S04]  /*9500*/  STL.128 [UR9+0x4a60], R48 ;  /* 0x004a6030ff007987 */ /* 0x0001e80008100c09 */
[----:B------:R-:W5:Y:S01]  /*9510*/  LDL.128 R36, [UR9+0x7a20] ;  /* 0x007a2009ff247983 */ /* 0x000f620008100c00 */
[-C--:B-1----:R-:W-:Y:S01]  /*9520*/  FFMA R124, R120, R9.reuse, R44 ;  /* 0x00000009787c7223 */ /* 0x082fe2000000002c */
[----:B------:R-:W-:-:S02]  /*9530*/  FFMA R125, R121, R9, R45 ;  /* 0x00000009797d7223 */ /* 0x000fc4000000002d */
[----:B------:R1:W-:Y:S01]  /*9540*/  STL.128 [UR9+0x5a60], R56 ;  /* 0x005a6038ff007987 */ /* 0x0003e20008100c09 */
[-C--:B------:R-:W-:Y:S01]  /*9550*/  FFMA R126, R122, R9.reuse, R46 ;  /* 0x000000097a7e7223 */ /* 0x080fe2000000002e */
[----:B------:R-:W-:Y:S02]  /*9560*/  FFMA R127, R123, R9, R47 ;  /* 0x000000097b7f7223 */ /* 0x000fe4000000002f */
[----:B------:R-:W5:Y:S04]  /*9570*/  LDL.128 R40, [UR9+0x6a30] ;  /* 0x006a3009ff287983 */ /* 0x000f680008100c00 */
[----:B------:R-:W-:Y:S04]  /*9580*/  STL.128 [UR9+0x4a70], R128 ;  /* 0x004a7080ff007987 */ /* 0x000fe80008100c09 */
[----:B0-----:R-:W5:Y:S04]  /*9590*/  LDL.128 R48, [UR9+0x7a30] ;  /* 0x007a3009ff307983 */ /* 0x001f680008100c00 */
[----:B------:R-:W5:Y:S04]  /*95a0*/  LDL.128 R44, [UR9+0x6a40] ;  /* 0x006a4009ff2c7983 */ /* 0x000f680008100c00 */
[----:B------:R-:W-:Y:S04]  /*95b0*/  STL.128 [UR9+0x5a70], R124 ;  /* 0x005a707cff007987 */ /* 0x000fe80008100c09 */
[----:B-1----:R-:W5:Y:S04]  /*95c0*/  LDL.128 R56, [UR9+0x7a40] ;  /* 0x007a4009ff387983 */ /* 0x002f680008100c00 */
        /* <DEDUP_REMOVED lines=9> */
[----:B------:R-:W-:-:S05]  /*9660*/  FFMA R23, R67, R137, R23 ;  /* 0x0000008943177223 */ /* 0x000fca0000000017 */
        /* <DEDUP_REMOVED lines=30> */
[----:B------:R4:W-:Y:S04]  /*9850*/  STL.128 [UR9+0x7a20], R36 ;  /* 0x007a2024ff007987 */ /* 0x0009e80008100c09 */
[----:B0-----:R-:W5:Y:S01]  /*9860*/  LDL.128 R24, [UR9+0x7a60] ;  /* 0x007a6009ff187983 */ /* 0x001f620008100c00 */
[-C--:B-1----:R-:W-:Y:S01]  /*9870*/  FFMA R124, R92, R137.reuse, R44 ;  /* 0x000000895c7c7223 */ /* 0x082fe2000000002c */
[----:B------:R-:W-:-:S02]  /*9880*/  FFMA R125, R93, R137, R45 ;  /* 0x000000895d7d7223 */ /* 0x000fc4000000002d */
[----:B------:R-:W5:Y:S01]  /*9890*/  LDL.128 R32, [UR9+0x6a70] ;  /* 0x006a7009ff207983 */ /* 0x000f620008100c00 */
[-C--:B------:R-:W-:Y:S01]  /*98a0*/  FFMA R126, R94, R137.reuse, R46 ;  /* 0x000000895e7e7223 */ /* 0x080fe2000000002e */
[-C--:B------:R-:W-:Y:S01]  /*98b0*/  FFMA R127, R95, R137.reuse, R47 ;  /* 0x000000895f7f7223 */ /* 0x080fe2000000002f */
[-C--:B------:R-:W-:Y:S01]  /*98c0*/  FFMA R132, R96, R137.reuse, R56 ;  /* 0x0000008960847223 */ /* 0x080fe20000000038 */
[----:B------:R0:W-:Y:S01]  /*98d0*/  STL.128 [UR9+0x6a30], R40 ;  /* 0x006a3028ff007987 */ /* 0x0001e20008100c09 */
        /* <DEDUP_REMOVED lines=8> */
[----:B----4-:R-:W4:Y:S01]  /*9960*/  LDL.128 R36, [UR9+0xc00] ;  /* 0x000c0009ff247983 */ /* 0x010f220008100c00 */
[----:B------:R-:W-:-:S03]  /*9970*/  FFMA R131, R103, R137, R55 ;  /* 0x0000008967837223 */ /* 0x000fc60000000037 */
[----:B------:R5:W-:Y:S04]  /*9980*/  STL.128 [UR9+0x6a40], R124 ;  /* 0x006a407cff007987 */ /* 0x000be80008100c09 */
[----:B0-----:R-:W4:Y:S04]  /*9990*/  LDL.128 R40, [UR9+0x1c00] ;  /* 0x001c0009ff287983 */ /* 0x001f280008100c00 */
[----:B------:R-:W-:Y:S04]  /*99a0*/  STL.128 [UR9+0x7a40], R132 ;  /* 0x007a4084ff007987 */ /* 0x000fe80008100c09 */
[----:B------:R-:W4:Y:S04]  /*99b0*/  LDL.128 R44, [UR9+0x2c00] ;  /* 0x002c0009ff2c7983 */ /* 0x000f280008100c00 */
[----:B------:R-:W4:Y:S04]  /*99c0*/  LDL.128 R52, [UR9+0x3c00] ;  /* 0x003c0009ff347983 */ /* 0x000f280008100c00 */
[----:B------:R-:W-:Y:S04]  /*99d0*/  STL.128 [UR9+0x6a50], R128 ;  /* 0x006a5080ff007987 */ /* 0x000fe80008100c09 */
[----:B------:R-:W4:Y:S04]  /*99e0*/  LDL.128 R56, [UR9+0x4c00] ;  /* 0x004c0009ff387983 */ /* 0x000f280008100c00 */
[----:B-1----:R-:W4:Y:S01]  /*99f0*/  LDL.128 R48, [UR9+0x5c00] ;  /* 0x005c0009ff307983 */ /* 0x002f220008100c00 */
        /* <DEDUP_REMOVED lines=23> */
[----:B------:R-:W-:Y:S01]  /*9b70*/  STL.128 [UR9+0x6a70], R32 ;  /* 0x006a7020ff007987 */ /* 0x000fe20008100c09 */
[C---:B----4-:R-:W-:Y:S01]  /*9b80*/  FFMA R36, R145.reuse, R60, R36 ;  /* 0x0000003c91247223 */ /* 0x050fe20000000024 */
[C---:B------:R-:W-:Y:S01]  /*9b90*/  FFMA R37, R145.reuse, R61, R37 ;  /* 0x0000003d91257223 */ /* 0x040fe20000000025 */
[C---:B------:R-:W-:Y:S01]  /*9ba0*/  FFMA R38, R145.reuse, R62, R38 ;  /* 0x0000003e91267223 */ /* 0x040fe20000000026 */
[C---:B------:R-:W-:Y:S01]  /*9bb0*/  FFMA R39, R145.reuse, R63, R39 ;  /* 0x0000003f91277223 */ /* 0x040fe20000000027 */
[----:B0-----:R-:W3:Y:S01]  /*9bc0*/  LDL.128 R16, [UR9+0x6c00] ;  /* 0x006c0009ff107983 */ /* 0x001ee20008100c00 */
[C---:B------:R-:W-:Y:S01]  /*9bd0*/  FFMA R40, R145.reuse, R64, R40 ;  /* 0x0000004091287223 */ /* 0x040fe20000000028 */
[C---:B------:R-:W-:Y:S01]  /*9be0*/  FFMA R41, R145.reuse, R65, R41 ;  /* 0x0000004191297223 */ /* 0x040fe20000000029 */
[C---:B------:R-:W-:Y:S01]  /*9bf0*/  FFMA R42, R145.reuse, R66, R42 ;  /* 0x00000042912a7223 */ /* 0x040fe2000000002a */
[----:B------:R-:W-:Y:S01]  /*9c00*/  FFMA R43, R145, R67, R43 ;  /* 0x00000043912b7223 */ /* 0x000fe2000000002b */
[----:B-1----:R-:W4:Y:S01]  /*9c10*/  LDL.128 R20, [UR9+0x7c00] ;  /* 0x007c0009ff147983 */ /* 0x002f220008100c00 */
[C---:B------:R-:W-:Y:S01]  /*9c20*/  FFMA R44, R143.reuse, R60, R44 ;  /* 0x0000003c8f2c7223 */ /* 0x040fe2000000002c */
[C---:B------:R-:W-:Y:S01]  /*9c30*/  FFMA R45, R143.reuse, R61, R45 ;  /* 0x0000003d8f2d7223 */ /* 0x040fe2000000002d */
[C---:B------:R-:W-:Y:S01]  /*9c40*/  FFMA R46, R143.reuse, R62, R46 ;  /* 0x0000003e8f2e7223 */ /* 0x040fe2000000002e */
[C---:B------:R-:W-:Y:S01]  /*9c50*/  FFMA R47, R143.reuse, R63, R47 ;  /* 0x0000003f8f2f7223 */ /* 0x040fe2000000002f */
[----:B------:R0:W-:Y:S01]  /*9c60*/  STL.128 [UR9+0x7a70], R124 ;  /* 0x007a707cff007987 */ /* 0x0001e20008100c09 */
[C---:B------:R-:W-:Y:S01]  /*9c70*/  FFMA R52, R143.reuse, R64, R52 ;  /* 0x000000408f347223 */ /* 0x040fe20000000034 */
[C---:B------:R-:W-:Y:S01]  /*9c80*/  FFMA R53, R143.reuse, R65, R53 ;  /* 0x000000418f357223 */ /* 0x040fe20000000035 */
[C---:B------:R-:W-:Y:S01]  /*9c90*/  FFMA R54, R143.reuse, R66, R54 ;  /* 0x000000428f367223 */ /* 0x040fe20000000036 */
[----:B------:R-:W-:Y:S01]  /*9ca0*/  STL.128 [UR9+0xc00], R36 ;  /* 0x000c0024ff007987 */ /* 0x000fe20008100c09 */
[----:B------:R-:W-:-:S03]  /*9cb0*/  FFMA R55, R143, R67, R55 ;  /* 0x000000438f377223 */ /* 0x000fc60000000037 */
[----:B------:R1:W-:Y:S04]  /*9cc0*/  STL.128 [UR9+0x1c00], R40 ;  /* 0x001c0028ff007987 */ /* 0x0003e80008100c09 */
[----:B--2---:R-:W2:Y:S01]  /*9cd0*/  LDL.128 R24, [UR9+0xc10] ;  /* 0x000c1009ff187983 */ /* 0x004ea20008100c00 */
[-C--:B0-----:R-:W-:Y:S01]  /*9ce0*/  FFMA R124, R60, R10.reuse, R56 ;  /* 0x0000000a3c7c7223 */ /* 0x081fe20000000038 */
[-C--:B------:R-:W-:Y:S02]  /*9cf0*/  FFMA R125, R61, R10.reuse, R57 ;  /* 0x0000000a3d7d7223 */ /* 0x080fe40000000039 */
        /* <DEDUP_REMOVED lines=9> */
[----:B-1----:R-:W5:Y:S04]  /*9d90*/  LDL.128 R40, [UR9+0x3c10] ;  /* 0x003c1009ff287983 */ /* 0x002f680008100c00 */
[----:B------:R1:W-:Y:S04]  /*9da0*/  STL.128 [UR9+0x3c00], R52 ;  /* 0x003c0034ff007987 */ /* 0x0003e80008100c09 */
[----:B------:R-:W5:Y:S04]  /*9db0*/  LDL.128 R36, [UR9+0x4c10] ;  /* 0x004c1009ff247983 */ /* 0x000f680008100c00 */
[----:B------:R-:W-:Y:S04]  /*9dc0*/  STL.128 [UR9+0x4c00], R124 ;  /* 0x004c007cff007987 */ /* 0x000fe80008100c09 */
[----:B0-----:R-:W5:Y:S04]  /*9dd0*/  LDL.128 R44, [UR9+0x5c10] ;  /* 0x005c1009ff2c7983 */ /* 0x001f680008100c00 */
[----:B------:R-:W-:Y:S04]  /*9de0*/  STL.128 [UR9+0x5c00], R128 ;  /* 0x005c0080ff007987 */ /* 0x000fe80008100c09 */
[----:B------:R-:W5:Y:S04]  /*9df0*/  LDL.128 R56, [UR9+0x6c10] ;  /* 0x006c1009ff387983 */ /* 0x000f680008100c00 */
[----:B-1----:R-:W5:Y:S04]  /*9e00*/  LDL.128 R52, [UR9+0x7c10] ;  /* 0x007c1009ff347983 */ /* 0x002f680008100c00 */
[----:B------:R-:W5:Y:S01]  /*9e10*/  LDL.128 R48, [UR9+0xc20] ;  /* 0x000c2009ff307983 */ /* 0x000f620008100c00 */
[C---:B---3--:R-:W-:Y:S01]  /*9e20*/  FFMA R16, R2.reuse, R60, R16 ;  /* 0x0000003c02107223 */ /* 0x048fe20000000010 */
[C---:B------:R-:W-:Y:S01]  /*9e30*/  FFMA R17, R2.reuse, R61, R17 ;  /* 0x0000003d02117223 */ /* 0x040fe20000000011 */
[C---:B------:R-:W-:Y:S01]  /*9e40*/  FFMA R18, R2.reuse, R62, R18 ;  /* 0x0000003e02127223 */ /* 0x040fe20000000012 */
[C---:B------:R-:W-:Y:S01]  /*9e50*/  FFMA R19, R2.reuse, R63, R19 ;  /* 0x0000003f02137223 */ /* 0x040fe20000000013 */
[C---:B----4-:R-:W-:Y:S01]  /*9e60*/  FFMA R20, R2.reuse, R64, R20 ;  /* 0x0000004002147223 */ /* 0x050fe20000000014 */
[C---:B------:R-:W-:Y:S01]  /*9e70*/  FFMA R21, R2.reuse, R65, R21 ;  /* 0x0000004102157223 */ /* 0x040fe20000000015 */
[C---:B------:R-:W-:Y:S01]  /*9e80*/  FFMA R22, R2.reuse, R66, R22 ;  /* 0x0000004202167223 */ /* 0x040fe20000000016 */
[----:B------:R-:W-:Y:S01]  /*9e90*/  FFMA R23, R2, R67, R23 ;  /* 0x0000004302177223 */ /* 0x000fe20000000017 */
[----:B------:R-:W-:Y:S04]  /*9ea0*/  STL.128 [UR9+0x6c00], R16 ;  /* 0x006c0010ff007987 */ /* 0x000fe80008100c09 */
[----:B------:R0:W-:Y:S01]  /*9eb0*/  STL.128 [UR9+0x7c00], R20 ;  /* 0x007c0014ff007987 */ /* 0x0001e20008100c09 */
[C---:B--2---:R-:W-:Y:S01]  /*9ec0*/  FFMA R24, R145.reuse, R68, R24 ;  /* 0x0000004491187223 */ /* 0x044fe20000000018 */
[C---:B------:R-:W-:Y:S01]  /*9ed0*/  FFMA R25, R145.reuse, R69, R25 ;  /* 0x0000004591197223 */ /* 0x040fe20000000019 */
[C---:B------:R-:W-:Y:S01]  /*9ee0*/  FFMA R26, R145.reuse, R70, R26 ;  /* 0x00000046911a7223 */ /* 0x040fe2000000001a */
[C---:B------:R-:W-:Y:S01]  /*9ef0*/  FFMA R27, R145.reuse, R71, R27 ;  /* 0x00000047911b7223 */ /* 0x040fe2000000001b */
[C---:B-----5:R-:W-:Y:S01]  /*9f00*/  FFMA R28, R145.reuse, R72, R28 ;  /* 0x00000048911c7223 */ /* 0x060fe2000000001c */
[C---:B------:R-:W-:Y:S01]  /*9f10*/  FFMA R29, R145.reuse, R73, R29 ;  /* 0x00000049911d7223 */ /* 0x040fe2000000001d */
[C---:B------:R-:W-:Y:S01]  /*9f20*/  FFMA R30, R145.reuse, R74, R30 ;  /* 0x0000004a911e7223 */ /* 0x040fe2000000001e */
[----:B------:R-:W-:Y:S01]  /*9f30*/  FFMA R31, R145, R75, R31 ;  /* 0x0000004b911f7223 */ /* 0x000fe2000000001f */
[C---:B------:R-:W-:Y:S01]  /*9f40*/  FFMA R32, R143.reuse, R68, R32 ;  /* 0x000000448f207223 */ /* 0x040fe20000000020 */
[C---:B------:R-:W-:Y:S01]  /*9f50*/  FFMA R33, R143.reuse, R69, R33 ;  /* 0x000000458f217223 */ /* 0x040fe20000000021 */
[C---:B------:R-:W-:Y:S01]  /*9f60*/  FFMA R34, R143.reuse, R70, R34 ;  /* 0x000000468f227223 */ /* 0x040fe20000000022 */
[C---:B------:R-:W-:Y:S01]  /*9f70*/  FFMA R35, R143.reuse, R71, R35 ;  /* 0x000000478f237223 */ /* 0x040fe20000000023 */
[----:B------:R-:W-:Y:S01]  /*9f80*/  STL.128 [UR9+0xc10], R24 ;  /* 0x000c1018ff007987 */ /* 0x000fe20008100c09 */
[C---:B------:R-:W-:Y:S01]  /*9f90*/  FFMA R40, R143.reuse, R72, R40 ;  /* 0x000000488f287223 */ /* 0x040fe20000000028 */
[C---:B------:R-:W-:Y:S01]  /*9fa0*/  FFMA R41, R143.reuse, R73, R41 ;  /* 0x000000498f297223 */ /* 0x040fe20000000029 */
[C---:B------:R-:W-:Y:S01]  /*9fb0*/  FFMA R42, R143.reuse, R74, R42 ;  /* 0x0000004a8f2a7223 */ /* 0x040fe2000000002a */
[----:B------:R-:W-:Y:S01]  /*9fc0*/  FFMA R43, R143, R75, R43 ;  /* 0x0000004b8f2b7223 */ /* 0x000fe2000000002b */
[----:B------:R1:W-:Y:S01]  /*9fd0*/  STL.128 [UR9+0x1c10], R28 ;  /* 0x001c101cff007987 */ /* 0x0003e20008100c09 */
[-C--:B------:R-:W-:Y:S01]  /*9fe0*/  FFMA R36, R68, R10.reuse, R36 ;  /* 0x0000000a44247223 */ /* 0x080fe20000000024 */
[-C--:B------:R-:W-:Y:S01]  /*9ff0*/  FFMA R37, R69, R10.reuse, R37 ;  /* 0x0000000a45257223 */ /* 0x080fe20000000025 */
[-C--:B------:R-:W-:Y:S01]  /*a000*/  FFMA R38, R70, R10.reuse, R38 ;  /* 0x0000000a46267223 */ /* 0x080fe20000000026 */
[-C--:B------:R-:W-:Y:S01]  /*a010*/  FFMA R39, R71, R10.reuse, R39 ;  /* 0x0000000a47277223 */ /* 0x080fe20000000027 */
[----:B------:R2:W-:Y:S01]  /*a020*/  STL.128 [UR9+0x2c10], R32 ;  /* 0x002c1020ff007987 */ /* 0x0005e20008100c09 */
[-C--:B0-----:R-:W-:Y:S01]  /*a030*/  FFMA R20, R72, R10.reuse, R44 ;  /* 0x0000000a48147223 */ /* 0x081fe2000000002c */
[-C--:B------:R-:W-:Y:S01]  /*a040*/  FFMA R21, R73, R10.reuse, R45 ;  /* 0x0000000a49157223 */ /* 0x080fe2000000002d */
[-C--:B------:R-:W-:Y:S01]  /*a050*/  FFMA R22, R74, R10.reuse, R46 ;  /* 0x0000000a4a167223 */ /* 0x080fe2000000002e */
[----:B------:R-:W-:Y:S01]  /*a060*/  FFMA R23, R75, R10, R47 ;  /* 0x0000000a4b177223 */ /* 0x000fe2000000002f */
[----:B------:R0:W-:Y:S01]  /*a070*/  STL.128 [UR9+0x3c10], R40 ;  /* 0x003c1028ff007987 */ /* 0x0001e20008100c09 */
        /* <DEDUP_REMOVED lines=8> */
[C---:B--2---:R-:W-:Y:S01]  /*a100*/  FFMA R32, R145.reuse, R76, R48 ;  /* 0x0000004c91207223 */ /* 0x044fe20000000030 */
[C---:B------:R-:W-:Y:S01]  /*a110*/  FFMA R33, R145.reuse, R77, R49 ;  /* 0x0000004d91217223 */ /* 0x040fe20000000031 */
[C---:B------:R-:W-:Y:S01]  /*a120*/  FFMA R34, R145.reuse, R78, R50 ;  /* 0x0000004e91227223 */ /* 0x040fe20000000032 */
[C---:B------:R-:W-:Y:S01]  /*a130*/  FFMA R35, R145.reuse, R79, R51 ;  /* 0x0000004f91237223 */ /* 0x040fe20000000033 */
[----:B------:R1:W-:Y:S04]  /*a140*/  STL.128 [UR9+0x4c10], R36 ;  /* 0x004c1024ff007987 */ /* 0x0003e80008100c09 */
[----:B------:R-:W-:Y:S04]  /*a150*/  STL.128 [UR9+0x5c10], R20 ;  /* 0x005c1014ff007987 */ /* 0x000fe80008100c09 */
[----:B------:R-:W-:Y:S04]  /*a160*/  STL.128 [UR9+0x6c10], R56 ;  /* 0x006c1038ff007987 */ /* 0x000fe80008100c09 */
[----:B------:R-:W-:Y:S04]  /*a170*/  STL.128 [UR9+0x7c10], R28 ;  /* 0x007c101cff007987 */ /* 0x000fe80008100c09 */
[----:B------:R2:W-:Y:S04]  /*a180*/  STL.128 [UR9+0xc20], R32 ;  /* 0x000c2020ff007987 */ /* 0x0005e80008100c09 */
[----:B------:R-:W3:Y:S04]  /*a190*/  LDL.128 R16, [UR9+0x1c20] ;  /* 0x001c2009ff107983 */ /* 0x000ee80008100c00 */
[----:B------:R-:W4:Y:S04]  /*a1a0*/  LDL.128 R52, [UR9+0x2c20] ;  /* 0x002c2009ff347983 */ /* 0x000f280008100c00 */
[----:B------:R-:W5:Y:S04]  /*a1b0*/  LDL.128 R48, [UR9+0x3c20] ;  /* 0x003c2009ff307983 */ /* 0x000f680008100c00 */
[----:B0-----:R-:W5:Y:S04]  /*a1c0*/  LDL.128 R40, [UR9+0x4c20] ;  /* 0x004c2009ff287983 */ /* 0x001f680008100c00 */
[----:B------:R-:W5:Y:S04]  /*a1d0*/  LDL.128 R44, [UR9+0x5c20] ;  /* 0x005c2009ff2c7983 */ /* 0x000f680008100c00 */
[----:B------:R-:W5:Y:S04]  /*a1e0*/  LDL.128 R24, [UR9+0x6c20] ;  /* 0x006c2009ff187983 */ /* 0x000f680008100c00 */
[----:B-1----:R-:W5:Y:S01]  /*a1f0*/  LDL.128 R36, [UR9+0x7c20] ;  /* 0x007c2009ff247983 */ /* 0x002f620008100c00 */
[C---:B---3--:R-:W-:Y:S01]  /*a200*/  FFMA R124, R145.reuse, R80, R16 ;  /* 0x00000050917c7223 */ /* 0x048fe20000000010 */
[C---:B------:R-:W-:Y:S01]  /*a210*/  FFMA R125, R145.reuse, R81, R17 ;  /* 0x00000051917d7223 */ /* 0x040fe20000000011 */
[C---:B------:R-:W-:Y:S01]  /*a220*/  FFMA R126, R145.reuse, R82, R18 ;  /* 0x00000052917e7223 */ /* 0x040fe20000000012 */
[----:B------:R-:W-:-:S05]  /*a230*/  FFMA R127, R145, R83, R19 ;  /* 0x00000053917f7223 */ /* 0x000fca0000000013 */
[----:B------:R0:W-:Y:S04]  /*a240*/  STL.128 [UR9+0x1c20], R124 ;  /* 0x001c207cff007987 */ /* 0x0001e80008100c09 */
[----:B--2---:R-:W2:Y:S04]  /*a250*/  LDL.128 R32, [UR9+0x4c30] ;  /* 0x004c3009ff207983 */ /* 0x004ea80008100c00 */
[----:B------:R-:W3:Y:S04]  /*a260*/  LDL.128 R20, [UR9+0x5c30] ;  /* 0x005c3009ff147983 */ /* 0x000ee80008100c00 */
[----:B------:R-:W3:Y:S04]  /*a270*/  LDL.128 R28, [UR9+0x4c40] ;  /* 0x004c4009ff1c7983 */ /* 0x000ee80008100c00 */
[----:B------:R-:W3:Y:S04]  /*a280*/  LDL.128 R56, [UR9+0x5c40] ;  /* 0x005c4009ff387983 */ /* 0x000ee80008100c00 */
[----:B------:R-:W3:Y:S01]  /*a290*/  LDL.128 R16, [UR9+0x4c50] ;  /* 0x004c5009ff107983 */ /* 0x000ee20008100c00 */
[C---:B----4-:R-:W-:Y:S01]  /*a2a0*/  FFMA R52, R143.reuse, R76, R52 ;  /* 0x0000004c8f347223 */ /* 0x050fe20000000034 */
[C---:B------:R-:W-:Y:S01]  /*a2b0*/  FFMA R53, R143.reuse, R77, R53 ;  /* 0x0000004d8f357223 */ /* 0x040fe20000000035 */
[C---:B------:R-:W-:Y:S01]  /*a2c0*/  FFMA R54, R143.reuse, R78, R54 ;  /* 0x0000004e8f367223 */ /* 0x040fe20000000036 */
[C---:B------:R-:W-:Y:S01]  /*a2d0*/  FFMA R55, R143.reuse, R79, R55 ;  /* 0x0000004f8f377223 */ /* 0x040fe20000000037 */
[C---:B-----5:R-:W-:Y:S01]  /*a2e0*/  FFMA R48, R143.reuse, R80, R48 ;  /* 0x000000508f307223 */ /* 0x060fe20000000030 */
[C---:B------:R-:W-:Y:S01]  /*a2f0*/  FFMA R49, R143.reuse, R81, R49 ;  /* 0x000000518f317223 */ /* 0x040fe20000000031 */
[C---:B------:R-:W-:Y:S01]  /*a300*/  FFMA R50, R143.reuse, R82, R50 ;  /* 0x000000528f327223 */ /* 0x040fe20000000032 */
        /* <DEDUP_REMOVED lines=11> */
[C---:B------:R-:W-:Y:S01]  /*a3c0*/  FFMA R128, R2.reuse, R76, R24 ;  /* 0x0000004c02807223 */ /* 0x040fe20000000018 */
[C---:B------:R-:W-:Y:S01]  /*a3d0*/  FFMA R129, R2.reuse, R77, R25 ;  /* 0x0000004d02817223 */ /* 0x040fe20000000019 */
[C---:B------:R-:W-:Y:S01]  /*a3e0*/  FFMA R130, R2.reuse, R78, R26 ;  /* 0x0000004e02827223 */ /* 0x040fe2000000001a */
[----:B------:R-:W4:Y:S01]  /*a3f0*/  LDL.128 R40, [UR9+0x5c50] ;  /* 0x005c5009ff287983 */ /* 0x000f220008100c00 */
[C---:B------:R-:W-:Y:S01]  /*a400*/  FFMA R131, R2.reuse, R79, R27 ;  /* 0x0000004f02837223 */ /* 0x040fe2000000001b */
[C---:B------:R-:W-:Y:S01]  /*a410*/  FFMA R36, R2.reuse, R80, R36 ;  /* 0x0000005002247223 */ /* 0x040fe20000000024 */
[C---:B------:R-:W-:Y:S01]  /*a420*/  FFMA R37, R2.reuse, R81, R37 ;  /* 0x0000005102257223 */ /* 0x040fe20000000025 */
[----:B------:R-:W-:Y:S01]  /*a430*/  STL.128 [UR9+0x4c20], R124 ;  /* 0x004c207cff007987 */ /* 0x000fe20008100c09 */
[C---:B------:R-:W-:Y:S01]  /*a440*/  FFMA R38, R2.reuse, R82, R38 ;  /* 0x0000005202267223 */ /* 0x040fe20000000026 */
[----:B------:R-:W-:-:S02]  /*a450*/  FFMA R39, R2, R83, R39 ;  /* 0x0000005302277223 */ /* 0x000fc40000000027 */
[----:B0-----:R-:W5:Y:S04]  /*a460*/  LDL.128 R52, [UR9+0x4c60] ;  /* 0x004c6009ff347983 */ /* 0x001f680008100c00 */
[----:B------:R0:W-:Y:S04]  /*a470*/  STL.128 [UR9+0x5c20], R44 ;  /* 0x005c202cff007987 */ /* 0x0001e80008100c09 */
[----:B-1----:R-:W5:Y:S04]  /*a480*/  LDL.128 R48, [UR9+0x5c60] ;  /* 0x005c6009ff307983 */ /* 0x002f680008100c00 */
[----:B------:R-:W-:Y:S04]  /*a490*/  STL.128 [UR9+0x6c20], R128 ;  /* 0x006c2080ff007987 */ /* 0x000fe80008100c09 */
[----:B------:R-:W5:Y:S04]  /*a4a0*/  LDL.128 R24, [UR9+0x4c70] ;  /* 0x004c7009ff187983 */ /* 0x000f680008100c00 */
[----:B------:R1:W-:Y:S04]  /*a4b0*/  STL.128 [UR9+0x7c20], R36 ;  /* 0x007c2024ff007987 */ /* 0x0003e80008100c09 */
[----:B0-----:R-:W5:Y:S01]  /*a4c0*/  LDL.128 R44, [UR9+0x5c70] ;  /* 0x005c7009ff2c7983 */ /* 0x001f620008100c00 */
        /* <DEDUP_REMOVED lines=9> */
[----:B------:R-:W2:Y:S04]  /*a560*/  LDL.128 R32, [UR9+0xe00] ;  /* 0x000e0009ff207983 */ /* 0x000ea80008100c00 */
[----:B------:R-:W-:Y:S04]  /*a570*/  STL.128 [UR9+0x5c30], R136 ;  /* 0x005c3088ff007987 */ /* 0x000fe80008100c09 */
[----:B------:R-:W3:Y:S01]  /*a580*/  LDL.128 R20, [UR9+0x2e00] ;  /* 0x002e0009ff147983 */ /* 0x000ee20008100c00 */
[----:B------:R-:W-:-:S03]  /*a590*/  FFMA R124, R92, R10, R28 ;  /* 0x0000000a5c7c7223 */ /* 0x000fc6000000001c */
[----:B-1----:R-:W3:Y:S01]  /*a5a0*/  LDL.128 R36, [UR9+0x4e00] ;  /* 0x004e0009ff247983 */ /* 0x002ee20008100c00 */
        /* <DEDUP_REMOVED lines=11> */
[----:B------:R-:W3:Y:S01]  /*a660*/  LDL.128 R28, [UR9+0x6e00] ;  /* 0x006e0009ff1c7983 */ /* 0x000ee20008100c00 */
[----:B------:R-:W-:-:S03]  /*a670*/  FFMA R135, R103, R10, R19 ;  /* 0x0000000a67877223 */ /* 0x000fc60000000013 */
[----:B------:R0:W-:Y:S04]  /*a680*/  STL.128 [UR9+0x5c40], R128 ;  /* 0x005c4080ff007987 */ /* 0x0001e80008100c09 */
[----:B------:R-:W3:Y:S04]  /*a690*/  LDL.128 R56, [UR9+0x1e00] ;  /* 0x001e0009ff387983 */ /* 0x000ee80008100c00 */
[----:B------:R-:W-:Y:S04]  /*a6a0*/  STL.128 [UR9+0x4c50], R132 ;  /* 0x004c5084ff007987 */ /* 0x000fe80008100c09 */
[----:B------:R-:W3:Y:S01]  /*a6b0*/  LDL.128 R16, [UR9+0x3e00] ;  /* 0x003e0009ff107983 */ /* 0x000ee20008100c00 */
        /* <DEDUP_REMOVED lines=24> */
[----:B------:R-:W5:Y:S04]  /*a840*/  LDL.128 R24, [UR9+0x7e00] ;  /* 0x007e0009ff187983 */ /* 0x000f680008100c00 */
[----:B------:R0:W-:Y:S04]  /*a850*/  STL.128 [UR9+0x4c70], R128 ;  /* 0x004c7080ff007987 */ /* 0x0001e80008100c09 */
[----:B------:R-:W5:Y:S04]  /*a860*/  LDL.128 R8, [UR9+0xe10] ;  /* 0x000e1009ff087983 */ /* 0x000f680008100c00 */
[----:B------:R0:W-:Y:S04]  /*a870*/  STL.128 [UR9+0x5c70], R44 ;  /* 0x005c702cff007987 */ /* 0x0001e80008100c09 */
[----:B-1----:R-:W5:Y:S01]  /*a880*/  LDL.128 R40, [UR9+0x2e10] ;  /* 0x002e1009ff287983 */ /* 0x002f620008100c00 */
[-C--:B--2---:R-:W-:Y:S01]  /*a890*/  FFMA R52, R60, R7.reuse, R32 ;  /* 0x000000073c347223 */ /* 0x084fe20000000020 */
[-C--:B------:R-:W-:Y:S01]  /*a8a0*/  FFMA R53, R61, R7.reuse, R33 ;  /* 0x000000073d357223 */ /* 0x080fe20000000021 */
[-C--:B------:R-:W-:Y:S01]  /*a8b0*/  FFMA R54, R62, R7.reuse, R34 ;  /* 0x000000073e367223 */ /* 0x080fe20000000022 */
[----:B------:R-:W-:Y:S01]  /*a8c0*/  FFMA R55, R63, R7, R35 ;  /* 0x000000073f377223 */ /* 0x000fe20000000023 */
[-C--:B---3--:R-:W-:Y:S01]  /*a8d0*/  FFMA R124, R60, R15.reuse, R20 ;  /* 0x0000000f3c7c7223 */ /* 0x088fe20000000014 */
[-C--:B------:R-:W-:Y:S01]  /*a8e0*/  FFMA R125, R61, R15.reuse, R21 ;  /* 0x0000000f3d7d7223 */ /* 0x080fe20000000015 */
[-C--:B------:R-:W-:Y:S01]  /*a8f0*/  FFMA R126, R62, R15.reuse, R22 ;  /* 0x0000000f3e7e7223 */ /* 0x080fe20000000016 */
[----:B------:R-:W-:Y:S01]  /*a900*/  FFMA R127, R63, R15, R23 ;  /* 0x0000000f3f7f7223 */ /* 0x000fe20000000017 */
[C---:B0-----:R-:W-:Y:S01]  /*a910*/  FFMA R128, R141.reuse, R60, R36 ;  /* 0x0000003c8d807223 */ /* 0x041fe20000000024 */
[C---:B------:R-:W-:Y:S01]  /*a920*/  FFMA R129, R141.reuse, R61, R37 ;  /* 0x0000003d8d817223 */ /* 0x040fe20000000025 */
[C---:B------:R-:W-:Y:S01]  /*a930*/  FFMA R130, R141.reuse, R62, R38 ;  /* 0x0000003e8d827223 */ /* 0x040fe20000000026 */
[----:B------:R-:W-:Y:S01]  /*a940*/  FFMA R131, R141, R63, R39 ;  /* 0x0000003f8d837223 */ /* 0x000fe20000000027 */
[----:B------:R-:W-:Y:S04]  /*a950*/  STL.128 [UR9+0xe00], R52 ;  /* 0x000e0034ff007987 */ /* 0x000fe80008100c09 */
[----:B------:R-:W2:Y:S04]  /*a960*/  LDL.128 R32, [UR9+0x4e10] ;  /* 0x004e1009ff207983 */ /* 0x000ea80008100c00 */
[----:B------:R0:W-:Y:S04]  /*a970*/  STL.128 [UR9+0x2e00], R124 ;  /* 0x002e007cff007987 */ /* 0x0001e80008100c09 */
[----:B------:R-:W3:Y:S04]  /*a980*/  LDL.128 R20, [UR9+0x6e10] ;  /* 0x006e1009ff147983 */ /* 0x000ee80008100c00 */
[----:B------:R1:W-:Y:S01]  /*a990*/  STL.128 [UR9+0x4e00], R128 ;  /* 0x004e0080ff007987 */ /* 0x0003e20008100c09 */
[----:B------:R-:W-:-:S03]  /*a9a0*/  FFMA R60, R60, R3, R28 ;  /* 0x000000033c3c7223 */ /* 0x000fc6000000001c */
[----:B------:R-:W3:Y:S01]  /*a9b0*/  LDL.128 R44, [UR9+0x1e10] ;  /* 0x001e1009ff2c7983 */ /* 0x000ee20008100c00 */
[C---:B------:R-:W-:Y:S01]  /*a9c0*/  FFMA R61, R3.reuse, R61, R29 ;  /* 0x0000003d033d7223 */ /* 0x040fe2000000001d */
[C---:B------:R-:W-:Y:S01]  /*a9d0*/  FFMA R62, R3.reuse, R62, R30 ;  /* 0x0000003e033e7223 */ /* 0x040fe2000000001e */
[----:B------:R-:W-:Y:S01]  /*a9e0*/  FFMA R63, R3, R63, R31 ;  /* 0x0000003f033f7223 */ /* 0x000fe2000000001f */
[----:B------:R-:W3:Y:S01]  /*a9f0*/  LDL.128 R36, [UR9+0x3e10] ;  /* 0x003e1009ff247983 */ /* 0x000ee20008100c00 */
[----:B0-----:R-:W-:-:S03]  /*aa00*/  FFMA R124, R64, R7, R56 ;  /* 0x00000007407c7223 */ /* 0x001fc60000000038 */
[----:B------:R-:W3:Y:S01]  /*aa10*/  LDL.128 R28, [UR9+0x5e10] ;  /* 0x005e1009ff1c7983 */ /* 0x000ee20008100c00 */
[-C--:B------:R-:W-:Y:S01]  /*aa20*/  FFMA R125, R65, R7.reuse, R57 ;  /* 0x00000007417d7223 */ /* 0x080fe20000000039 */
[-C--:B------:R-:W-:Y:S01]  /*aa30*/  FFMA R126, R66, R7.reuse, R58 ;  /* 0x00000007427e7223 */ /* 0x080fe2000000003a */
[----:B------:R-:W-:Y:S01]  /*aa40*/  FFMA R127, R67, R7, R59 ;  /* 0x00000007437f7223 */ /* 0x000fe2000000003b */
[----:B------:R-:W-:Y:S01]  /*aa50*/  STL.128 [UR9+0x6e00], R60 ;  /* 0x006e003cff007987 */ /* 0x000fe20008100c09 */
[-C--:B-1----:R-:W-:Y:S01]  /*aa60*/  FFMA R128, R64, R15.reuse, R16 ;  /* 0x0000000f40807223 */ /* 0x082fe20000000010 */
[-C--:B------:R-:W-:Y:S01]  /*aa70*/  FFMA R129, R65, R15.reuse, R17 ;  /* 0x0000000f41817223 */ /* 0x080fe20000000011 */
[-C--:B------:R-:W-:Y:S01]  /*aa80*/  FFMA R130, R66, R15.reuse, R18 ;  /* 0x0000000f42827223 */ /* 0x080fe20000000012 */
[----:B------:R-:W-:Y:S01]  /*aa90*/  FFMA R131, R67, R15, R19 ;  /* 0x0000000f43837223 */ /* 0x000fe20000000013 */
[----:B------:R-:W3:Y:S04]  /*aaa0*/  LDL.128 R52, [UR9+0x7e10] ;  /* 0x007e1009ff347983 */ /* 0x000ee80008100c00 */
[----:B------:R0:W-:Y:S04]  /*aab0*/  STL.128 [UR9+0x1e00], R124 ;  /* 0x001e007cff007987 */ /* 0x0001e80008100c09 */
[----:B------:R-:W3:Y:S04]  /*aac0*/  LDL.128 R56, [UR9+0xe20] ;  /* 0x000e2009ff387983 */ /* 0x000ee80008100c00 */
[----:B------:R1:W-:Y:S04]  /*aad0*/  STL.128 [UR9+0x3e00], R128 ;  /* 0x003e0080ff007987 */ /* 0x0003e80008100c09 */
[----:B------:R-:W3:Y:S01]  /*aae0*/  LDL.128 R16, [UR9+0x2e20] ;  /* 0x002e2009ff107983 */ /* 0x000ee20008100c00 */
[C---:B----4-:R-:W-:Y:S01]  /*aaf0*/  FFMA R48, R141.reuse, R64, R48 ;  /* 0x000000408d307223 */ /* 0x050fe20000000030 */
[C---:B------:R-:W-:Y:S01]  /*ab00*/  FFMA R49, R141.reuse, R65, R49 ;  /* 0x000000418d317223 */ /* 0x040fe20000000031 */
[CC--:B------:R-:W-:Y:S01]  /*ab10*/  FFMA R50, R141.reuse, R66.reuse, R50 ;  /* 0x000000428d327223 */ /* 0x0c0fe20000000032 */
[----:B------:R-:W-:Y:S01]  /*ab20*/  FFMA R51, R141, R67, R51 ;  /* 0x000000438d337223 */ /* 0x000fe20000000033 */
[----:B-----5:R-:W-:Y:S01]  /*ab30*/  FFMA R64, R64, R3, R24 ;  /* 0x0000000340407223 */ /* 0x020fe20000000018 */
[C---:B------:R-:W-:Y:S01]  /*ab40*/  FFMA R65, R3.reuse, R65, R25 ;  /* 0x0000004103417223 */ /* 0x040fe20000000019 */
[C---:B------:R-:W-:Y:S01]  /*ab50*/  FFMA R66, R3.reuse, R66, R26 ;  /* 0x0000004203427223 */ /* 0x040fe2000000001a */
[----:B------:R-:W-:Y:S01]  /*ab60*/  FFMA R67, R3, R67, R27 ;  /* 0x0000004303437223 */ /* 0x000fe2000000001b */
[-C--:B0-----:R-:W-:Y:S01]  /*ab70*/  FFMA R124, R68, R7.reuse, R8 ;  /* 0x00000007447c7223 */ /* 0x081fe20000000008 */
[-C--:B------:R-:W-:Y:S01]  /*ab80*/  FFMA R125, R69, R7.reuse, R9 ;  /* 0x00000007457d7223 */ /* 0x080fe20000000009 */
[-C--:B------:R-:W-:Y:S01]  /*ab90*/  FFMA R126, R70, R7.reuse, R10 ;  /* 0x00000007467e7223 */ /* 0x080fe2000000000a */
[----:B------:R-:W-:Y:S01]  /*aba0*/  FFMA R127, R71, R7, R11 ;  /* 0x00000007477f7223 */ /* 0x000fe2000000000b */
[----:B------:R0:W-:Y:S04]  /*abb0*/  STL.128 [UR9+0x5e00], R48 ;  /* 0x005e0030ff007987 */ /* 0x0001e80008100c09 */
[----:B------:R-:W4:Y:S01]  /*abc0*/  LDL.128 R24, [UR9+0x4e20] ;  /* 0x004e2009ff187983 */ /* 0x000f220008100c00 */
[-C--:B-1----:R-:W-:Y:S01]  /*abd0*/  FFMA R128, R68, R15.reuse, R40 ;  /* 0x0000000f44807223 */ /* 0x082fe20000000028 */
[-C--:B------:R-:W-:Y:S01]  /*abe0*/  FFMA R129, R69, R15.reuse, R41 ;  /* 0x0000000f45817223 */ /* 0x080fe20000000029 */
[-C--:B------:R-:W-:Y:S01]  /*abf0*/  FFMA R130, R70, R15.reuse, R42 ;  /* 0x0000000f46827223 */ /* 0x080fe2000000002a */
[----:B------:R-:W-:Y:S01]  /*ac00*/  FFMA R131, R71, R15, R43 ;  /* 0x0000000f47837223 */ /* 0x000fe2000000002b */
[----:B------:R1:W-:Y:S04]  /*ac10*/  STL.128 [UR9+0x7e00], R64 ;  /* 0x007e0040ff007987 */ /* 0x0003e80008100c09 */
[----:B------:R-:W5:Y:S04]  /*ac20*/  LDL.128 R8, [UR9+0x6e20] ;  /* 0x006e2009ff087983 */ /* 0x000f680008100c00 */
[----:B------:R1:W-:Y:S04]  /*ac30*/  STL.128 [UR9+0xe10], R124 ;  /* 0x000e107cff007987 */ /* 0x0003e80008100c09 */
[----:B0-----:R-:W5:Y:S04]  /*ac40*/  LDL.128 R48, [UR9+0x1e20] ;  /* 0x001e2009ff307983 */ /* 0x001f680008100c00 */
[----:B------:R-:W-:Y:S04]  /*ac50*/  STL.128 [UR9+0x2e10], R128 ;  /* 0x002e1080ff007987 */ /* 0x000fe80008100c09 */
[----:B------:R-:W5:Y:S01]  /*ac60*/  LDL.128 R40, [UR9+0x3e20] ;  /* 0x003e2009ff287983 */ /* 0x000f620008100c00 */
[C---:B--2---:R-:W-:Y:S01]  /*ac70*/  FFMA R60, R141.reuse, R68, R32 ;  /* 0x000000448d3c7223 */ /* 0x044fe20000000020 */
[C---:B------:R-:W-:Y:S01]  /*ac80*/  FFMA R61, R141.reuse, R69, R33 ;  /* 0x000000458d3d7223 */ /* 0x040fe20000000021 */
[C---:B------:R-:W-:Y:S01]  /*ac90*/  FFMA R62, R141.reuse, R70, R34 ;  /* 0x000000468d3e7223 */ /* 0x040fe20000000022 */
[----:B------:R-:W-:-:S02]  /*aca0*/  FFMA R63, R141, R71, R35 ;  /* 0x000000478d3f7223 */ /* 0x000fc40000000023 */
[----:B------:R-:W2:Y:S01]  /*acb0*/  LDL.128 R32, [UR9+0x5e20] ;  /* 0x005e2009ff207983 */ /* 0x000ea20008100c00 */
[----:B---3--:R-:W-:Y:S01]  /*acc0*/  FFMA R68, R68, R3, R20 ;  /* 0x0000000344447223 */ /* 0x008fe20000000014 */
[C---:B------:R-:W-:Y:S01]  /*acd0*/  FFMA R69, R3.reuse, R69, R21 ;  /* 0x0000004503457223 */ /* 0x040fe20000000015 */
[C---:B------:R-:W-:Y:S01]  /*ace0*/  FFMA R70, R3.reuse, R70, R22 ;  /* 0x0000004603467223 */ /* 0x040fe20000000016 */
[----:B------:R-:W-:Y:S01]  /*acf0*/  FFMA R71, R3, R71, R23 ;  /* 0x0000004703477223 */ /* 0x000fe20000000017 */
[----:B------:R-:W-:Y:S01]  /*ad00*/  STL.128 [UR9+0x4e10], R60 ;  /* 0x004e103cff007987 */ /* 0x000fe20008100c09 */
[-C--:B-1----:R-:W-:Y:S01]  /*ad10*/  FFMA R64, R72, R7.reuse, R44 ;  /* 0x0000000748407223 */ /* 0x082fe2000000002c */
[-C--:B------:R-:W-:Y:S01]  /*ad20*/  FFMA R65, R73, R7.reuse, R45 ;  /* 0x0000000749417223 */ /* 0x080fe2000000002d */
[-C--:B------:R-:W-:Y:S01]  /*ad30*/  FFMA R66, R74, R7.reuse, R46 ;  /* 0x000000074a427223 */ /* 0x080fe2000000002e */
[----:B------:R-:W-:Y:S01]  /*ad40*/  FFMA R67, R75, R7, R47 ;  /* 0x000000074b437223 */ /* 0x000fe2000000002f */
[----:B------:R-:W3:Y:S01]  /*ad50*/  LDL.128 R20, [UR9+0x7e20] ;  /* 0x007e2009ff147983 */ /* 0x000ee20008100c00 */
[-C--:B------:R-:W-:Y:S01]  /*ad60*/  FFMA R124, R72, R15.reuse, R36 ;  /* 0x0000000f487c7223 */ /* 0x080fe20000000024 */
[-C--:B------:R-:W-:Y:S01]  /*ad70*/  FFMA R125, R73, R15.reuse, R37 ;  /* 0x0000000f497d7223 */ /* 0x080fe20000000025 */
[-C--:B------:R-:W-:Y:S01]  /*ad80*/  FFMA R126, R74, R15.reuse, R38 ;  /* 0x0000000f4a7e7223 */ /* 0x080fe20000000026 */
[----:B------:R-:W-:Y:S01]  /*ad90*/  FFMA R127, R75, R15, R39 ;  /* 0x0000000f4b7f7223 */ /* 0x000fe20000000027 */
[----:B------:R0:W-:Y:S04]  /*ada0*/  STL.128 [UR9+0x6e10], R68 ;  /* 0x006e1044ff007987 */ /* 0x0001e80008100c09 */
[----:B------:R-:W3:Y:S04]  /*adb0*/  LDL.128 R44, [UR9+0xc30] ;  /* 0x000c3009ff2c7983 */ /* 0x000ee80008100c00 */
[----:B------:R-:W-:Y:S04]  /*adc0*/  STL.128 [UR9+0x1e10], R64 ;  /* 0x001e1040ff007987 */ /* 0x000fe80008100c09 */
[----:B------:R-:W3:Y:S01]  /*add0*/  LDL.128 R36, [UR9+0x2c30] ;  /* 0x002c3009ff247983 */ /* 0x000ee20008100c00 */
[C---:B0-----:R-:W-:Y:S01]  /*ade0*/  FFMA R68, R141.reuse, R72, R28 ;  /* 0x000000488d447223 */ /* 0x041fe2000000001c */
[C---:B------:R-:W-:Y:S01]  /*adf0*/  FFMA R69, R141.reuse, R73, R29 ;  /* 0x000000498d457223 */ /* 0x040fe2000000001d */
[C---:B------:R-:W-:Y:S01]  /*ae00*/  FFMA R70, R141.reuse, R74, R30 ;  /* 0x0000004a8d467223 */ /* 0x040fe2000000001e */
[----:B------:R-:W-:Y:S01]  /*ae10*/  FFMA R71, R141, R75, R31 ;  /* 0x0000004b8d477223 */ /* 0x000fe2000000001f */
[----:B------:R0:W-:Y:S01]  /*ae20*/  STL.128 [UR9+0x3e10], R124 ;  /* 0x003e107cff007987 */ /* 0x0001e20008100c09 */
[----:B------:R-:W-:Y:S01]  /*ae30*/  FFMA R72, R72, R3, R52 ;  /* 0x0000000348487223 */ /* 0x000fe20000000034 */
[----:B------:R-:W-:-:S02]  /*ae40*/  FFMA R73, R3, R73, R53 ;  /* 0x0000004903497223 */ /* 0x000fc40000000035 */
[----:B------:R-:W3:Y:S01]  /*ae50*/  LDL.128 R60, [UR9+0x6c30] ;  /* 0x006c3009ff3c7983 */ /* 0x000ee20008100c00 */
[C---:B------:R-:W-:Y:S01]  /*ae60*/  FFMA R74, R3.reuse, R74, R54 ;  /* 0x0000004a034a7223 */ /* 0x040fe20000000036 */
[----:B------:R-:W-:Y:S02]  /*ae70*/  FFMA R75, R3, R75, R55 ;  /* 0x0000004b034b7223 */ /* 0x000fe40000000037 */
[----:B------:R1:W-:Y:S04]  /*ae80*/  STL.128 [UR9+0x5e10], R68 ;  /* 0x005e1044ff007987 */ /* 0x0003e80008100c09 */
[----:B------:R-:W3:Y:S01]  /*ae90*/  LDL.128 R28, [UR9+0xe30] ;  /* 0x000e3009ff1c7983 */ /* 0x000ee20008100c00 */
[-C--:B0-----:R-:W-:Y:S01]  /*aea0*/  FFMA R124, R76, R7.reuse, R56 ;  /* 0x000000074c7c7223 */ /* 0x081fe20000000038 */
[-C--:B------:R-:W-:Y:S01]  /*aeb0*/  FFMA R125, R77, R7.reuse, R57 ;  /* 0x000000074d7d7223 */ /* 0x080fe20000000039 */
[-C--:B------:R-:W-:Y:S01]  /*aec0*/  FFMA R126, R78, R7.reuse, R58 ;  /* 0x000000074e7e7223 */ /* 0x080fe2000000003a */
[----:B------:R-:W-:Y:S01]  /*aed0*/  FFMA R127, R79, R7, R59 ;  /* 0x000000074f7f7223 */ /* 0x000fe2000000003b */
[----:B------:R-:W3:Y:S01]  /*aee0*/  LDL.128 R52, [UR9+0x2e30] ;  /* 0x002e3009ff347983 */ /* 0x000ee20008100c00 */
[-C--:B------:R-:W-:Y:S01]  /*aef0*/  FFMA R128, R76, R15.reuse, R16 ;  /* 0x0000000f4c807223 */ /* 0x080fe20000000010 */
[-C--:B------:R-:W-:Y:S01]  /*af00*/  FFMA R129, R77, R15.reuse, R17 ;  /* 0x0000000f4d817223 */ /* 0x080fe20000000011 */
[-C--:B------:R-:W-:Y:S01]  /*af10*/  FFMA R130, R78, R15.reuse, R18 ;  /* 0x0000000f4e827223 */ /* 0x080fe20000000012 */
[----:B------:R-:W-:Y:S01]  /*af20*/  STL.128 [UR9+0x7e10], R72 ;  /* 0x007e1048ff007987 */ /* 0x000fe20008100c09 */
[----:B------:R-:W-:-:S03]  /*af30*/  FFMA R131, R79, R15, R19 ;  /* 0x0000000f4f837223 */ /* 0x000fc60000000013 */
[----:B------:R-:W3:Y:S04]  /*af40*/  LDL.128 R64, [UR9+0x4e30] ;  /* 0x004e3009ff407983 */ /* 0x000ee80008100c00 */
[----:B------:R0:W-:Y:S04]  /*af50*/  STL.128 [UR9+0xe20], R124 ;  /* 0x000e207cff007987 */ /* 0x0001e80008100c09 */
[----:B------:R-:W3:Y:S04]  /*af60*/  LDL.128 R56, [UR9+0x6e30] ;  /* 0x006e3009ff387983 */ /* 0x000ee80008100c00 */
[----:B------:R-:W-:Y:S04]  /*af70*/  STL.128 [UR9+0x2e20], R128 ;  /* 0x002e2080ff007987 */ /* 0x000fe80008100c09 */
[----:B------:R-:W3:Y:S04]  /*af80*/  LDL.128 R16, [UR9+0x1c30] ;  /* 0x001c3009ff107983 */ /* 0x000ee80008100c00 */
[----:B-1----:R-:W3:Y:S01]  /*af90*/  LDL.128 R68, [UR9+0x3c30] ;  /* 0x003c3009ff447983 */ /* 0x002ee20008100c00 */
        /* <DEDUP_REMOVED lines=8> */
[-C--:B------:R-:W-:Y:S01]  /*b020*/  FFMA R48, R80, R7.reuse, R48 ;  /* 0x0000000750307223 */ /* 0x080fe20000000030 */
[-C--:B------:R-:W-:Y:S01]  /*b030*/  FFMA R49, R81, R7.reuse, R49 ;  /* 0x0000000751317223 */ /* 0x080fe20000000031 */
[-C--:B------:R-:W-:Y:S01]  /*b040*/  FFMA R50, R82, R7.reuse, R50 ;  /* 0x0000000752327223 */ /* 0x080fe20000000032 */
[----:B------:R-:W-:Y:S01]  /*b050*/  FFMA R51, R83, R7, R51 ;  /* 0x0000000753337223 */ /* 0x000fe20000000033 */
[----:B------:R1:W-:Y:S01]  /*b060*/  STL.128 [UR9+0x4e20], R24 ;  /* 0x004e2018ff007987 */ /* 0x0003e20008100c09 */
[-C--:B0-----:R-:W-:Y:S01]  /*b070*/  FFMA R124, R80, R15.reuse, R40 ;  /* 0x0000000f507c7223 */ /* 0x081fe20000000028 */
[-C--:B------:R-:W-:Y:S01]  /*b080*/  FFMA R125, R81, R15.reuse, R41 ;  /* 0x0000000f517d7223 */ /* 0x080fe20000000029 */
[-C--:B------:R-:W-:Y:S01]  /*b090*/  FFMA R126, R82, R15.reuse, R42 ;  /* 0x0000000f527e7223 */ /* 0x080fe2000000002a */
[----:B------:R-:W-:Y:S01]  /*b0a0*/  FFMA R127, R83, R15, R43 ;  /* 0x0000000f537f7223 */ /* 0x000fe2000000002b */
[----:B------:R-:W4:Y:S04]  /*b0b0*/  LDL.128 R8, [UR9+0x7c30] ;  /* 0x007c3009ff087983 */ /* 0x000f280008100c00 */
[----:B------:R-:W-:Y:S04]  /*b0c0*/  STL.128 [UR9+0x6e20], R76 ;  /* 0x006e204cff007987 */ /* 0x000fe80008100c09 */
[----:B------:R0:W-:Y:S04]  /*b0d0*/  STL.128 [UR9+0x1e20], R48 ;  /* 0x001e2030ff007987 */ /* 0x0001e80008100c09 */
[----:B-1----:R-:W5:Y:S04]  /*b0e0*/  LDL.128 R24, [UR9+0x1e30] ;  /* 0x001e3009ff187983 */ /* 0x002f680008100c00 */
[----:B------:R-:W5:Y:S04]  /*b0f0*/  LDL.128 R40, [UR9+0x3e30] ;  /* 0x003e3009ff287983 */ /* 0x000f680008100c00 */
[----:B------:R1:W-:Y:S01]  /*b100*/  STL.128 [UR9+0x3e20], R124 ;  /* 0x003e207cff007987 */ /* 0x0003e20008100c09 */
[C---:B--2---:R-:W-:Y:S01]  /*b110*/  FFMA R128, R141.reuse, R80, R32 ;  /* 0x000000508d807223 */ /* 0x044fe20000000020 */
[C---:B------:R-:W-:Y:S01]  /*b120*/  FFMA R129, R141.reuse, R81, R33 ;  /* 0x000000518d817223 */ /* 0x040fe20000000021 */
[C---:B------:R-:W-:Y:S01]  /*b130*/  FFMA R130, R141.reuse, R82, R34 ;  /* 0x000000528d827223 */ /* 0x040fe20000000022 */
[----:B------:R-:W-:-:S05]  /*b140*/  FFMA R131, R141, R83, R35 ;  /* 0x000000538d837223 */ /* 0x000fca0000000023 */
[----:B------:R-:W-:Y:S04]  /*b150*/  STL.128 [UR9+0x5e20], R128 ;  /* 0x005e2080ff007987 */ /* 0x000fe80008100c09 */
[----:B0-----:R-:W2:Y:S01]  /*b160*/  LDL.128 R48, [UR9+0x5e30] ;  /* 0x005e3009ff307983 */ /* 0x001ea20008100c00 */
[----:B---3--:R-:W-:Y:S01]  /*b170*/  FFMA R80, R80, R3, R20 ;  /* 0x0000000350507223 */ /* 0x008fe20000000014 */
[C---:B------:R-:W-:Y:S01]  /*b180*/  FFMA R81, R3.reuse, R81, R21 ;  /* 0x0000005103517223 */ /* 0x040fe20000000015 */
[C---:B------:R-:W-:Y:S01]  /*b190*/  FFMA R82, R3.reuse, R82, R22 ;  /* 0x0000005203527223 */ /* 0x040fe20000000016 */
[----:B------:R-:W-:Y:S01]  /*b1a0*/  FFMA R83, R3, R83, R23 ;  /* 0x0000005303537223 */ /* 0x000fe20000000017 */
[----:B------:R-:W3:Y:S04]  /*b1b0*/  LDL.128 R32, [UR9+0x7e30] ;  /* 0x007e3009ff207983 */ /* 0x000ee80008100c00 */
[----:B------:R-:W3:Y:S01]  /*b1c0*/  LDL.128 R72, [UR9+0xc40] ;  /* 0x000c4009ff487983 */ /* 0x000ee20008100c00 */
[C---:B------:R-:W-:Y:S01]  /*b1d0*/  FFMA R76, R145.reuse, R84, R44 ;  /* 0x00000054914c7223 */ /* 0x040fe2000000002c */
[C---:B------:R-:W-:Y:S01]  /*b1e0*/  FFMA R77, R145.reuse, R85, R45 ;  /* 0x00000055914d7223 */ /* 0x040fe2000000002d */
[C---:B------:R-:W-:Y:S01]  /*b1f0*/  FFMA R78, R145.reuse, R86, R46 ;  /* 0x00000056914e7223 */ /* 0x040fe2000000002e */
[----:B------:R-:W-:Y:S01]  /*b200*/  FFMA R79, R145, R87, R47 ;  /* 0x00000057914f7223 */ /* 0x000fe2000000002f */
[----:B------:R-:W-:Y:S01]  /*b210*/  STL.128 [UR9+0x7e20], R80 ;  /* 0x007e2050ff007987 */ /* 0x000fe20008100c09 */
[C---:B-1----:R-:W-:Y:S01]  /*b220*/  FFMA R124, R143.reuse, R84, R36 ;  /* 0x000000548f7c7223 */ /* 0x042fe20000000024 */
[C---:B------:R-:W-:Y:S01]  /*b230*/  FFMA R125, R143.reuse, R85, R37 ;  /* 0x000000558f7d7223 */ /* 0x040fe20000000025 */
[C---:B------:R-:W-:Y:S01]  /*b240*/  FFMA R126, R143.reuse, R86, R38 ;  /* 0x000000568f7e7223 */ /* 0x040fe20000000026 */
[----:B------:R-:W-:Y:S01]  /*b250*/  FFMA R127, R143, R87, R39 ;  /* 0x000000578f7f7223 */ /* 0x000fe20000000027 */
[----:B------:R-:W3:Y:S04]  /*b260*/  LDL.128 R20, [UR9+0x2c40] ;  /* 0x002c4009ff147983 */ /* 0x000ee80008100c00 */
[----:B------:R0:W-:Y:S01]  /*b270*/  STL.128 [UR9+0xc30], R76 ;  /* 0x000c304cff007987 */ /* 0x0001e20008100c09 */
[C---:B------:R-:W-:Y:S01]  /*b280*/  FFMA R60, R2.reuse, R84, R60 ;  /* 0x00000054023c7223 */ /* 0x040fe2000000003c */
[C---:B------:R-:W-:Y:S01]  /*b290*/  FFMA R61, R2.reuse, R85, R61 ;  /* 0x00000055023d7223 */ /* 0x040fe2000000003d */
[C---:B------:R-:W-:Y:S01]  /*b2a0*/  FFMA R62, R2.reuse, R86, R62 ;  /* 0x00000056023e7223 */ /* 0x040fe2000000003e */
[----:B------:R-:W-:Y:S01]  /*b2b0*/  FFMA R63, R2, R87, R63 ;  /* 0x00000057023f7223 */ /* 0x000fe2000000003f */
[----:B------:R-:W3:Y:S04]  /*b2c0*/  LDL.128 R44, [UR9+0x6c40] ;  /* 0x006c4009ff2c7983 */ /* 0x000ee80008100c00 */
[----:B------:R1:W-:Y:S01]  /*b2d0*/  STL.128 [UR9+0x2c30], R124 ;  /* 0x002c307cff007987 */ /* 0x0003e20008100c09 */
        /* <DEDUP_REMOVED lines=8> */
[----:B------:R-:W3:Y:S01]  /*b360*/  LDL.128 R36, [UR9+0xe40] ;  /* 0x000e4009ff247983 */ /* 0x000ee20008100c00 */
[----:B------:R-:W-:Y:S01]  /*b370*/  FFMA R83, R87, R15, R55 ;  /* 0x0000000f57537223 */ /* 0x000fe20000000037 */
[C---:B-1----:R-:W-:Y:S01]  /*b380*/  FFMA R124, R141.reuse, R84, R64 ;  /* 0x000000548d7c7223 */ /* 0x042fe20000000040 */
[C---:B------:R-:W-:Y:S01]  /*b390*/  FFMA R125, R141.reuse, R85, R65 ;  /* 0x000000558d7d7223 */ /* 0x040fe20000000041 */
[----:B------:R1:W-:Y:S01]  /*b3a0*/  STL.128 [UR9+0xe30], R76 ;  /* 0x000e304cff007987 */ /* 0x0003e20008100c09 */
[C---:B------:R-:W-:Y:S01]  /*b3b0*/  FFMA R126, R141.reuse, R86, R66 ;  /* 0x000000568d7e7223 */ /* 0x040fe20000000042 */
[----:B------:R-:W-:-:S02]  /*b3c0*/  FFMA R127, R141, R87, R67 ;  /* 0x000000578d7f7223 */ /* 0x000fc40000000043 */
[----:B------:R-:W3:Y:S01]  /*b3d0*/  LDL.128 R28, [UR9+0x2e40] ;  /* 0x002e4009ff1c7983 */ /* 0x000ee20008100c00 */
[----:B------:R-:W-:Y:S01]  /*b3e0*/  FFMA R56, R84, R3, R56 ;  /* 0x0000000354387223 */ /* 0x000fe20000000038 */
[C---:B------:R-:W-:Y:S02]  /*b3f0*/  FFMA R57, R3.reuse, R85, R57 ;  /* 0x0000005503397223 */ /* 0x040fe40000000039 */
[----:B------:R-:W3:Y:S01]  /*b400*/  LDL.128 R52, [UR9+0x4e40] ;  /* 0x004e4009ff347983 */ /* 0x000ee20008100c00 */
[C---:B------:R-:W-:Y:S01]  /*b410*/  FFMA R58, R3.reuse, R86, R58 ;  /* 0x00000056033a7223 */ /* 0x040fe2000000003a */
[----:B------:R-:W-:Y:S02]  /*b420*/  FFMA R59, R3, R87, R59 ;  /* 0x00000057033b7223 */ /* 0x000fe4000000003b */
[----:B------:R-:W-:Y:S01]  /*b430*/  STL.128 [UR9+0x2e30], R80 ;  /* 0x002e3050ff007987 */ /* 0x000fe20008100c09 */
[C---:B------:R-:W-:Y:S01]  /*b440*/  FFMA R84, R145.reuse, R88, R16 ;  /* 0x0000005891547223 */ /* 0x040fe20000000010 */
[----:B------:R-:W-:-:S02]  /*b450*/  FFMA R85, R145, R89, R17 ;  /* 0x0000005991557223 */ /* 0x000fc40000000011 */
[----:B0-----:R-:W3:Y:S01]  /*b460*/  LDL.128 R60, [UR9+0x6e40] ;  /* 0x006e4009ff3c7983 */ /* 0x001ee20008100c00 */
[C---:B------:R-:W-:Y:S01]  /*b470*/  FFMA R86, R145.reuse, R90, R18 ;  /* 0x0000005a91567223 */ /* 0x040fe20000000012 */
[----:B------:R-:W-:Y:S02]  /*b480*/  FFMA R87, R145, R91, R19 ;  /* 0x0000005b91577223 */ /* 0x000fe40000000013 */
[----:B------:R0:W-:Y:S04]  /*b490*/  STL.128 [UR9+0x4e30], R124 ;  /* 0x004e307cff007987 */ /* 0x0001e80008100c09 */
[----:B------:R-:W3:Y:S04]  /*b4a0*/  LDL.128 R64, [UR9+0x1c40] ;  /* 0x001c4009ff407983 */ /* 0x000ee80008100c00 */
[----:B-1----:R-:W3:Y:S04]  /*b4b0*/  LDL.128 R76, [UR9+0x3c40] ;  /* 0x003c4009ff4c7983 */ /* 0x002ee80008100c00 */
[----:B------:R1:W-:Y:S01]  /*b4c0*/  STL.128 [UR9+0x6e30], R56 ;  /* 0x006e3038ff007987 */ /* 0x0003e20008100c09 */
[C---:B0-----:R-:W-:Y:S01]  /*b4d0*/  FFMA R124, R143.reuse, R88, R68 ;  /* 0x000000588f7c7223 */ /* 0x041fe20000000044 */
[C---:B------:R-:W-:Y:S01]  /*b4e0*/  FFMA R125, R143.reuse, R89, R69 ;  /* 0x000000598f7d7223 */ /* 0x040fe20000000045 */
[C---:B------:R-:W-:Y:S01]  /*b4f0*/  FFMA R126, R143.reuse, R90, R70 ;  /* 0x0000005a8f7e7223 */ /* 0x040fe20000000046 */
[----:B------:R-:W-:Y:S01]  /*b500*/  FFMA R127, R143, R91, R71 ;  /* 0x0000005b8f7f7223 */ /* 0x000fe20000000047 */
[----:B------:R-:W3:Y:S04]  /*b510*/  LDL.128 R16, [UR9+0x7c40] ;  /* 0x007c4009ff107983 */ /* 0x000ee80008100c00 */
[----:B------:R-:W-:Y:S04]  /*b520*/  STL.128 [UR9+0x1c30], R84 ;  /* 0x001c3054ff007987 */ /* 0x000fe80008100c09 */
[----:B------:R-:W3:Y:S04]  /*b530*/  LDL.128 R68, [UR9+0x1e40] ;  /* 0x001e4009ff447983 */ /* 0x000ee80008100c00 */
[----:B------:R-:W-:Y:S04]  /*b540*/  STL.128 [UR9+0x3c30], R124 ;  /* 0x003c307cff007987 */ /* 0x000fe80008100c09 */
[----:B------:R-:W3:Y:S04]  /*b550*/  LDL.128 R80, [UR9+0x3e40] ;  /* 0x003e4009ff507983 */ /* 0x000ee80008100c00 */
[----:B-1----:R-:W3:Y:S01]  /*b560*/  LDL.128 R56, [UR9+0x5e40] ;  /* 0x005e4009ff387983 */ /* 0x002ee20008100c00 */
[C---:B----4-:R-:W-:Y:S01]  /*b570*/  FFMA R8, R2.reuse, R88, R8 ;  /* 0x0000005802087223 */ /* 0x050fe20000000008 */
[C---:B------:R-:W-:Y:S01]  /*b580*/  FFMA R9, R2.reuse, R89, R9 ;  /* 0x0000005902097223 */ /* 0x040fe20000000009 */
[C---:B------:R-:W-:Y:S01]  /*b590*/  FFMA R10, R2.reuse, R90, R10 ;  /* 0x0000005a020a7223 */ /* 0x040fe2000000000a */
[----:B------:R-:W-:Y:S01]  /*b5a0*/  FFMA R11, R2, R91, R11 ;  /* 0x0000005b020b7223 */ /* 0x000fe2000000000b */
[-C--:B-----5:R-:W-:Y:S01]  /*b5b0*/  FFMA R24, R88, R7.reuse, R24 ;  /* 0x0000000758187223 */ /* 0x0a0fe20000000018 */
[-C--:B------:R-:W-:Y:S01]  /*b5c0*/  FFMA R25, R89, R7.reuse, R25 ;  /* 0x0000000759197223 */ /* 0x080fe20000000019 */
[-C--:B------:R-:W-:Y:S01]  /*b5d0*/  FFMA R26, R90, R7.reuse, R26 ;  /* 0x000000075a1a7223 */ /* 0x080fe2000000001a */
[----:B------:R-:W-:Y:S01]  /*b5e0*/  FFMA R27, R91, R7, R27 ;  /* 0x000000075b1b7223 */ /* 0x000fe2000000001b */
[-C--:B------:R-:W-:Y:S01]  /*b5f0*/  FFMA R40, R88, R15.reuse, R40 ;  /* 0x0000000f58287223 */ /* 0x080fe20000000028 */
[-C--:B------:R-:W-:Y:S01]  /*b600*/  FFMA R41, R89, R15.reuse, R41 ;  /* 0x0000000f59297223 */ /* 0x080fe20000000029 */
[-C--:B------:R-:W-:Y:S01]  /*b610*/  FFMA R42, R90, R15.reuse, R42 ;  /* 0x0000000f5a2a7223 */ /* 0x080fe2000000002a */
[----:B------:R-:W-:Y:S01]  /*b620*/  FFMA R43, R91, R15, R43 ;  /* 0x0000000f5b2b7223 */ /* 0x000fe2000000002b */
[----:B------:R0:W-:Y:S04]  /*b630*/  STL.128 [UR9+0x7c30], R8 ;  /* 0x007c3008ff007987 */ /* 0x0001e80008100c09 */
[----:B------:R1:W-:Y:S04]  /*b640*/  STL.128 [UR9+0x1e30], R24 ;  /* 0x001e3018ff007987 */ /* 0x0003e80008100c09 */
[----:B------:R4:W-:Y:S04]  /*b650*/  STL.128 [UR9+0x3e30], R40 ;  /* 0x003e3028ff007987 */ /* 0x0009e80008100c09 */
[----:B0-----:R-:W5:Y:S04]  /*b660*/  LDL.128 R8, [UR9+0x7e40] ;  /* 0x007e4009ff087983 */ /* 0x001f680008100c00 */
[----:B-1----:R-:W5:Y:S04]  /*b670*/  LDL.128 R24, [UR9+0xc50] ;  /* 0x000c5009ff187983 */ /* 0x002f680008100c00 */
[----:B----4-:R-:W4:Y:S01]  /*b680*/  LDL.128 R40, [UR9+0x2c50] ;  /* 0x002c5009ff287983 */ /* 0x010f220008100c00 */
[C---:B--2---:R-:W-:Y:S01]  /*b690*/  FFMA R48, R141.reuse, R88, R48 ;  /* 0x000000588d307223 */ /* 0x044fe20000000030 */
[C---:B------:R-:W-:Y:S01]  /*b6a0*/  FFMA R49, R141.reuse, R89, R49 ;  /* 0x000000598d317223 */ /* 0x040fe20000000031 */
[CC--:B------:R-:W-:Y:S01]  /*b6b0*/  FFMA R50, R141.reuse, R90.reuse, R50 ;  /* 0x0000005a8d327223 */ /* 0x0c0fe20000000032 */
[----:B------:R-:W-:Y:S01]  /*b6c0*/  FFMA R51, R141, R91, R51 ;  /* 0x0000005b8d337223 */ /* 0x000fe20000000033 */
[----:B---3--:R-:W-:Y:S01]  /*b6d0*/  FFMA R88, R88, R3, R32 ;  /* 0x0000000358587223 */ /* 0x008fe20000000020 */
[C---:B------:R-:W-:Y:S01]  /*b6e0*/  FFMA R89, R3.reuse, R89, R33 ;  /* 0x0000005903597223 */ /* 0x040fe20000000021 */
[C---:B------:R-:W-:Y:S01]  /*b6f0*/  FFMA R90, R3.reuse, R90, R34 ;  /* 0x0000005a035a7223 */ /* 0x040fe20000000022 */
[----:B------:R-:W-:Y:S01]  /*b700*/  FFMA R91, R3, R91, R35 ;  /* 0x0000005b035b7223 */ /* 0x000fe20000000023 */
[C---:B------:R-:W-:Y:S01]  /*b710*/  FFMA R124, R145.reuse, R92, R72 ;  /* 0x0000005c917c7223 */ /* 0x040fe20000000048 */
[C---:B------:R-:W-:Y:S01]  /*b720*/  FFMA R125, R145.reuse, R93, R73 ;  /* 0x0000005d917d7223 */ /* 0x040fe20000000049 */
[C---:B------:R-:W-:Y:S01]  /*b730*/  FFMA R126, R145.reuse, R94, R74 ;  /* 0x0000005e917e7223 */ /* 0x040fe2000000004a */
[----:B------:R-:W-:Y:S01]  /*b740*/  FFMA R127, R145, R95, R75 ;  /* 0x0000005f917f7223 */ /* 0x000fe2000000004b */
[----:B------:R-:W-:Y:S04]  /*b750*/  STL.128 [UR9+0x5e30], R48 ;  /* 0x005e3030ff007987 */ /* 0x000fe80008100c09 */
[----:B------:R0:W-:Y:S01]  /*b760*/  STL.128 [UR9+0x7e30], R88 ;  /* 0x007e3058ff007987 */ /* 0x0001e20008100c09 */
[C---:B------:R-:W-:Y:S01]  /*b770*/  FFMA R128, R143.reuse, R92, R20 ;  /* 0x0000005c8f807223 */ /* 0x040fe20000000014 */
[C---:B------:R-:W-:Y:S01]  /*b780*/  FFMA R129, R143.reuse, R93, R21 ;  /* 0x0000005d8f817223 */ /* 0x040fe20000000015 */
[C---:B------:R-:W-:Y:S01]  /*b790*/  FFMA R130, R143.reuse, R94, R22 ;  /* 0x0000005e8f827223 */ /* 0x040fe20000000016 */
[----:B------:R-:W-:Y:S01]  /*b7a0*/  FFMA R131, R143, R95, R23 ;  /* 0x0000005f8f837223 */ /* 0x000fe20000000017 */
[----:B------:R1:W-:Y:S04]  /*b7b0*/  STL.128 [UR9+0xc40], R124 ;  /* 0x000c407cff007987 */ /* 0x0003e80008100c09 */
[----:B------:R2:W-:Y:S01]  /*b7c0*/  STL.128 [UR9+0x2c40], R128 ;  /* 0x002c4080ff007987 */ /* 0x0005e20008100c09 */
[C---:B------:R-:W-:Y:S01]  /*b7d0*/  FFMA R44, R2.reuse, R92, R44 ;  /* 0x0000005c022c7223 */ /* 0x040fe2000000002c */
[C---:B------:R-:W-:Y:S01]  /*b7e0*/  FFMA R45, R2.reuse, R93, R45 ;  /* 0x0000005d022d7223 */ /* 0x040fe2000000002d */
[C---:B------:R-:W-:Y:S01]  /*b7f0*/  FFMA R46, R2.reuse, R94, R46 ;  /* 0x0000005e022e7223 */ /* 0x040fe2000000002e */
[----:B------:R-:W-:Y:S01]  /*b800*/  FFMA R47, R2, R95, R47 ;  /* 0x0000005f022f7223 */ /* 0x000fe2000000002f */
[----:B------:R-:W3:Y:S04]  /*b810*/  LDL.128 R84, [UR9+0x6c50] ;  /* 0x006c5009ff547983 */ /* 0x000ee80008100c00 */
[----:B------:R-:W3:Y:S04]  /*b820*/  LDL.128 R32, [UR9+0xe50] ;  /* 0x000e5009ff207983 */ /* 0x000ee80008100c00 */
[----:B------:R-:W3:Y:S01]  /*b830*/  LDL.128 R20, [UR9+0x2e50] ;  /* 0x002e5009ff147983 */ /* 0x000ee20008100c00 */
[-C--:B0-----:R-:W-:Y:S01]  /*b840*/  FFMA R88, R92, R7.reuse, R36 ;  /* 0x000000075c587223 */ /* 0x081fe20000000024 */
[-C--:B------:R-:W-:Y:S01]  /*b850*/  FFMA R89, R93, R7.reuse, R37 ;  /* 0x000000075d597223 */ /* 0x080fe20000000025 */
[-C--:B------:R-:W-:Y:S01]  /*b860*/  FFMA R90, R94, R7.reuse, R38 ;  /* 0x000000075e5a7223 */ /* 0x080fe20000000026 */
[----:B------:R-:W-:Y:S01]  /*b870*/  FFMA R91, R95, R7, R39 ;  /* 0x000000075f5b7223 */ /* 0x000fe20000000027 */
[----:B------:R-:W3:Y:S01]  /*b880*/  LDL.128 R72, [UR9+0x4e50] ;  /* 0x004e5009ff487983 */ /* 0x000ee20008100c00 */
[-C--:B-1----:R-:W-:Y:S01]  /*b890*/  FFMA R124, R92, R15.reuse, R28 ;  /* 0x0000000f5c7c7223 */ /* 0x082fe2000000001c */
[-C--:B------:R-:W-:Y:S01]  /*b8a0*/  FFMA R125, R93, R15.reuse, R29 ;  /* 0x0000000f5d7d7223 */ /* 0x080fe2000000001d */
[-C--:B------:R-:W-:Y:S01]  /*b8b0*/  FFMA R126, R94, R15.reuse, R30 ;  /* 0x0000000f5e7e7223 */ /* 0x080fe2000000001e */
[----:B------:R-:W-:Y:S01]  /*b8c0*/  FFMA R127, R95, R15, R31 ;  /* 0x0000000f5f7f7223 */ /* 0x000fe2000000001f */
[----:B------:R-:W3:Y:S01]  /*b8d0*/  LDL.128 R48, [UR9+0x6e50] ;  /* 0x006e5009ff307983 */ /* 0x000ee20008100c00 */
[C---:B------:R-:W-:Y:S01]  /*b8e0*/  FFMA R52, R141.reuse, R92, R52 ;  /* 0x0000005c8d347223 */ /* 0x040fe20000000034 */
[C---:B------:R-:W-:Y:S01]  /*b8f0*/  FFMA R53, R141.reuse, R93, R53 ;  /* 0x0000005d8d357223 */ /* 0x040fe20000000035 */
[C---:B------:R-:W-:Y:S01]  /*b900*/  FFMA R54, R141.reuse, R94, R54 ;  /* 0x0000005e8d367223 */ /* 0x040fe20000000036 */
[----:B------:R-:W-:Y:S01]  /*b910*/  FFMA R55, R141, R95, R55 ;  /* 0x0000005f8d377223 */ /* 0x000fe20000000037 */
[----:B------:R-:W-:Y:S01]  /*b920*/  STL.128 [UR9+0x6c40], R44 ;  /* 0x006c402cff007987 */ /* 0x000fe20008100c09 */
[----:B------:R-:W-:-:S03]  /*b930*/  FFMA R92, R92, R3, R60 ;  /* 0x000000035c5c7223 */ /* 0x000fc6000000003c */
[----:B------:R0:W-:Y:S01]  /*b940*/  STL.128 [UR9+0xe40], R88 ;  /* 0x000e4058ff007987 */ /* 0x0001e20008100c09 */
[C---:B------:R-:W-:Y:S01]  /*b950*/  FFMA R93, R3.reuse, R93, R61 ;  /* 0x0000005d035d7223 */ /* 0x040fe2000000003d */
[C---:B------:R-:W-:Y:S01]  /*b960*/  FFMA R94, R3.reuse, R94, R62 ;  /* 0x0000005e035e7223 */ /* 0x040fe2000000003e */
[----:B------:R-:W-:Y:S01]  /*b970*/  FFMA R95, R3, R95, R63 ;  /* 0x0000005f035f7223 */ /* 0x000fe2000000003f */
[----:B------:R1:W-:Y:S01]  /*b980*/  STL.128 [UR9+0x2e40], R124 ;  /* 0x002e407cff007987 */ /* 0x0003e20008100c09 */
[----:B--2---:R-:W-:-:S03]  /*b990*/  FFMA R128, R145, R96, R64 ;  /* 0x0000006091807223 */ /* 0x004fc60000000040 */
[----:B------:R-:W2:Y:S01]  /*b9a0*/  LDL.128 R36, [UR9+0x1c50] ;  /* 0x001c5009ff247983 */ /* 0x000ea20008100c00 */
[C---:B------:R-:W-:Y:S01]  /*b9b0*/  FFMA R129, R145.reuse, R97, R65 ;  /* 0x0000006191817223 */ /* 0x040fe20000000041 */
[C---:B------:R-:W-:Y:S01]  /*b9c0*/  FFMA R130, R145.reuse, R98, R66 ;  /* 0x0000006291827223 */ /* 0x040fe20000000042 */
[----:B------:R-:W-:Y:S01]  /*b9d0*/  FFMA R131, R145, R99, R67 ;  /* 0x0000006391837223 */ /* 0x000fe20000000043 */
[----:B------:R1:W-:Y:S01]  /*b9e0*/  STL.128 [UR9+0x4e40], R52 ;  /* 0x004e4034ff007987 */ /* 0x0003e20008100c09 */
[C---:B0-----:R-:W-:Y:S01]  /*b9f0*/  FFMA R88, R143.reuse, R96, R76 ;  /* 0x000000608f587223 */ /* 0x041fe2000000004c */
[C---:B------:R-:W-:Y:S01]  /*ba00*/  FFMA R89, R143.reuse, R97, R77 ;  /* 0x000000618f597223 */ /* 0x040fe2000000004d */
[C---:B------:R-:W-:Y:S01]  /*ba10*/  FFMA R90, R143.reuse, R98, R78 ;  /* 0x000000628f5a7223 */ /* 0x040fe2000000004e */
[----:B------:R-:W-:Y:S01]  /*ba20*/  FFMA R91, R143, R99, R79 ;  /* 0x000000638f5b7223 */ /* 0x000fe2000000004f */
[----:B------:R-:W2:Y:S01]  /*ba30*/  LDL.128 R28, [UR9+0x3c50] ;  /* 0x003c5009ff1c7983 */ /* 0x000ea20008100c00 */
[----:B-1----:R-:W-:-:S03]  /*ba40*/  FFMA R124, R2, R96, R16 ;  /* 0x00000060027c7223 */ /* 0x002fc60000000010 */
[----:B------:R-:W2:Y:S01]  /*ba50*/  LDL.128 R44, [UR9+0x7c50] ;  /* 0x007c5009ff2c7983 */ /* 0x000ea20008100c00 */
[C---:B------:R-:W-:Y:S01]  /*ba60*/  FFMA R125, R2.reuse, R97, R17 ;  /* 0x00000061027d7223 */ /* 0x040fe20000000011 */
[C---:B------:R-:W-:Y:S01]  /*ba70*/  FFMA R126, R2.reuse, R98, R18 ;  /* 0x00000062027e7223 */ /* 0x040fe20000000012 */
[----:B------:R-:W-:Y:S01]  /*ba80*/  FFMA R127, R2, R99, R19 ;  /* 0x00000063027f7223 */ /* 0x000fe20000000013 */
[----:B------:R-:W2:Y:S04]  /*ba90*/  LDL.128 R52, [UR9+0x1e50] ;  /* 0x001e5009ff347983 */ /* 0x000ea80008100c00 */
[----:B------:R0:W-:Y:S04]  /*baa0*/  STL.128 [UR9+0x6e40], R92 ;  /* 0x006e405cff007987 */ /* 0x0001e80008100c09 */
[----:B------:R1:W-:Y:S04]  /*bab0*/  STL.128 [UR9+0x1c40], R128 ;  /* 0x001c4080ff007987 */ /* 0x0003e80008100c09 */
[----:B------:R-:W-:Y:S04]  /*bac0*/  STL.128 [UR9+0x3c40], R88 ;  /* 0x003c4058ff007987 */ /* 0x000fe80008100c09 */
[----:B------:R-:W2:Y:S01]  /*bad0*/  LDL.128 R76, [UR9+0x3e50] ;  /* 0x003e5009ff4c7983 */ /* 0x000ea20008100c00 */
[-C--:B0-----:R-:W-:Y:S01]  /*bae0*/  FFMA R92, R96, R7.reuse, R68 ;  /* 0x00000007605c7223 */ /* 0x081fe20000000044 */
[-C--:B------:R-:W-:Y:S01]  /*baf0*/  FFMA R93, R97, R7.reuse, R69 ;  /* 0x00000007615d7223 */ /* 0x080fe20000000045 */
[-C--:B------:R-:W-:Y:S01]  /*bb00*/  FFMA R94, R98, R7.reuse, R70 ;  /* 0x00000007625e7223 */ /* 0x080fe20000000046 */
[----:B------:R-:W-:Y:S01]  /*bb10*/  FFMA R95, R99, R7, R71 ;  /* 0x00000007635f7223 */ /* 0x000fe20000000047 */
[----:B------:R-:W2:Y:S01]  /*bb20*/  LDL.128 R60, [UR9+0x5e50] ;  /* 0x005e5009ff3c7983 */ /* 0x000ea20008100c00 */
[-C--:B-1----:R-:W-:Y:S01]  /*bb30*/  FFMA R128, R96, R15.reuse, R80 ;  /* 0x0000000f60807223 */ /* 0x082fe20000000050 */
[-C--:B------:R-:W-:Y:S01]  /*bb40*/  FFMA R129, R97, R15.reuse, R81 ;  /* 0x0000000f61817223 */ /* 0x080fe20000000051 */
[-C--:B------:R-:W-:Y:S01]  /*bb50*/  FFMA R130, R98, R15.reuse, R82 ;  /* 0x0000000f62827223 */ /* 0x080fe20000000052 */
[----:B------:R-:W2:Y:S01]  /*bb60*/  LDL.128 R64, [UR9+0x7e50] ;  /* 0x007e5009ff407983 */ /* 0x000ea20008100c00 */
[----:B------:R-:W-:-:S03]  /*bb70*/  FFMA R131, R99, R15, R83 ;  /* 0x0000000f63837223 */ /* 0x000fc60000000053 */
[----:B------:R0:W-:Y:S04]  /*bb80*/  STL.128 [UR9+0x7c40], R124 ;  /* 0x007c407cff007987 */ /* 0x0001e80008100c09 */
[----:B------:R-:W2:Y:S04]  /*bb90*/  LDL.128 R16, [UR9+0xc60] ;  /* 0x000c6009ff107983 */ /* 0x000ea80008100c00 */
[----:B------:R-:W-:Y:S01]  /*bba0*/  STL.128 [UR9+0x1e40], R92 ;  /* 0x001e405cff007987 */ /* 0x000fe20008100c09 */
[C---:B0-----:R-:W-:Y:S01]  /*bbb0*/  FFMA R124, R141.reuse, R96, R56 ;  /* 0x000000608d7c7223 */ /* 0x041fe20000000038 */
[C---:B------:R-:W-:Y:S01]  /*bbc0*/  FFMA R125, R141.reuse, R97, R57 ;  /* 0x000000618d7d7223 */ /* 0x040fe20000000039 */
[CC--:B------:R-:W-:Y:S01]  /*bbd0*/  FFMA R126, R141.reuse, R98.reuse, R58 ;  /* 0x000000628d7e7223 */ /* 0x0c0fe2000000003a */
[----:B------:R-:W-:Y:S01]  /*bbe0*/  FFMA R127, R141, R99, R59 ;  /* 0x000000638d7f7223 */ /* 0x000fe2000000003b */
[----:B------:R-:W-:Y:S04]  /*bbf0*/  STL.128 [UR9+0x3e40], R128 ;  /* 0x003e4080ff007987 */ /* 0x000fe80008100c09 */
[----:B------:R-:W2:Y:S04]  /*bc00*/  LDL.128 R68, [UR9+0x2c60] ;  /* 0x002c6009ff447983 */ /* 0x000ea80008100c00 */
[----:B------:R-:W2:Y:S04]  /*bc10*/  LDL.128 R88, [UR9+0x6c60] ;  /* 0x006c6009ff587983 */ /* 0x000ea80008100c00 */
[----:B------:R-:W-:Y:S04]  /*bc20*/  STL.128 [UR9+0x5e40], R124 ;  /* 0x005e407cff007987 */ /* 0x000fe80008100c09 */
[----:B------:R-:W2:Y:S04]  /*bc30*/  LDL.128 R56, [UR9+0xe60] ;  /* 0x000e6009ff387983 */ /* 0x000ea80008100c00 */
[----:B------:R-:W2:Y:S01]  /*bc40*/  LDL.128 R80, [UR9+0x2e60] ;  /* 0x002e6009ff507983 */ /* 0x000ea20008100c00 */
[----:B-----5:R-:W-:Y:S01]  /*bc50*/  FFMA R8, R96, R3, R8 ;  /* 0x0000000360087223 */ /* 0x020fe20000000008 */
[C---:B------:R-:W-:Y:S01]  /*bc60*/  FFMA R9, R3.reuse, R97, R9 ;  /* 0x0000006103097223 */ /* 0x040fe20000000009 */
[C---:B------:R-:W-:Y:S01]  /*bc70*/  FFMA R10, R3.reuse, R98, R10 ;  /* 0x00000062030a7223 */ /* 0x040fe2000000000a */
[----:B------:R-:W-:Y:S01]  /*bc80*/  FFMA R11, R3, R99, R11 ;  /* 0x00000063030b7223 */ /* 0x000fe2000000000b */
[C---:B------:R-:W-:Y:S01]  /*bc90*/  FFMA R24, R145.reuse, R100, R24 ;  /* 0x0000006491187223 */ /* 0x040fe20000000018 */
[C---:B------:R-:W-:Y:S01]  /*bca0*/  FFMA R25, R145.reuse, R101, R25 ;  /* 0x0000006591197223 */ /* 0x040fe20000000019 */
[C---:B------:R-:W-:Y:S01]  /*bcb0*/  FFMA R26, R145.reuse, R102, R26 ;  /* 0x00000066911a7223 */ /* 0x040fe2000000001a */
[----:B------:R-:W-:Y:S01]  /*bcc0*/  FFMA R27, R145, R103, R27 ;  /* 0x00000067911b7223 */ /* 0x000fe2000000001b */
[C---:B----4-:R-:W-:Y:S01]  /*bcd0*/  FFMA R40, R143.reuse, R100, R40 ;  /* 0x000000648f287223 */ /* 0x050fe20000000028 */
[C---:B------:R-:W-:Y:S01]  /*bce0*/  FFMA R41, R143.reuse, R101, R41 ;  /* 0x000000658f297223 */ /* 0x040fe20000000029 */
[C---:B------:R-:W-:Y:S01]  /*bcf0*/  FFMA R42, R143.reuse, R102, R42 ;  /* 0x000000668f2a7223 */ /* 0x040fe2000000002a */
[----:B------:R-:W-:Y:S01]  /*bd00*/  FFMA R43, R143, R103, R43 ;  /* 0x000000678f2b7223 */ /* 0x000fe2000000002b */
[----:B------:R0:W-:Y:S04]  /*bd10*/  STL.128 [UR9+0x7e40], R8 ;  /* 0x007e4008ff007987 */ /* 0x0001e80008100c09 */
[----:B------:R1:W-:Y:S04]  /*bd20*/  STL.128 [UR9+0xc50], R24 ;  /* 0x000c5018ff007987 */ /* 0x0003e80008100c09 */
[----:B------:R-:W-:Y:S04]  /*bd30*/  STL.128 [UR9+0x2c50], R40 ;  /* 0x002c5028ff007987 */ /* 0x000fe80008100c09 */
[----:B0-----:R-:W4:Y:S04]  /*bd40*/  LDL.128 R8, [UR9+0x4e60] ;  /* 0x004e6009ff087983 */ /* 0x001f280008100c00 */
[----:B-1----:R-:W5:Y:S01]  /*bd50*/  LDL.128 R24, [UR9+0x6e60] ;  /* 0x006e6009ff187983 */ /* 0x002f620008100c00 */
[C---:B---3--:R-:W-:Y:S01]  /*bd60*/  FFMA R92, R2.reuse, R100, R84 ;  /* 0x00000064025c7223 */ /* 0x048fe20000000054 */
[C---:B------:R-:W-:Y:S01]  /*bd70*/  FFMA R93, R2.reuse, R101, R85 ;  /* 0x00000065025d7223 */ /* 0x040fe20000000055 */
[C---:B------:R-:W-:Y:S01]  /*bd80*/  FFMA R94, R2.reuse, R102, R86 ;  /* 0x00000066025e7223 */ /* 0x040fe20000000056 */
[----:B------:R-:W-:Y:S01]  /*bd90*/  FFMA R95, R2, R103, R87 ;  /* 0x00000067025f7223 */ /* 0x000fe20000000057 */
[-C--:B------:R-:W-:Y:S01]  /*bda0*/  FFMA R96, R100, R7.reuse, R32 ;  /* 0x0000000764607223 */ /* 0x080fe20000000020 */
[-C--:B------:R-:W-:Y:S01]  /*bdb0*/  FFMA R97, R101, R7.reuse, R33 ;  /* 0x0000000765617223 */ /* 0x080fe20000000021 */
[-C--:B------:R-:W-:Y:S01]  /*bdc0*/  FFMA R98, R102, R7.reuse, R34 ;  /* 0x0000000766627223 */ /* 0x080fe20000000022 */
[----:B------:R-:W-:Y:S01]  /*bdd0*/  FFMA R99, R103, R7, R35 ;  /* 0x0000000767637223 */ /* 0x000fe20000000023 */
[-C--:B------:R-:W-:Y:S01]  /*bde0*/  FFMA R124, R100, R15.reuse, R20 ;  /* 0x0000000f647c7223 */ /* 0x080fe20000000014 */
[-C--:B------:R-:W-:Y:S01]  /*bdf0*/  FFMA R125, R101, R15.reuse, R21 ;  /* 0x0000000f657d7223 */ /* 0x080fe20000000015 */
[-C--:B------:R-:W-:Y:S01]  /*be00*/  FFMA R126, R102, R15.reuse, R22 ;  /* 0x0000000f667e7223 */ /* 0x080fe20000000016 */
[----:B------:R-:W-:-:S02]  /*be10*/  FFMA R127, R103, R15, R23 ;  /* 0x0000000f677f7223 */ /* 0x000fc40000000017 */
[----:B------:R-:W3:Y:S01]  /*be20*/  LDL.128 R20, [UR9+0x1c60] ;  /* 0x001c6009ff147983 */ /* 0x000ee20008100c00 */
[C---:B------:R-:W-:Y:S01]  /*be30*/  FFMA R128, R141.reuse, R100, R72 ;  /* 0x000000648d807223 */ /* 0x040fe20000000048 */
[C---:B------:R-:W-:Y:S01]  /*be40*/  FFMA R129, R141.reuse, R101, R73 ;  /* 0x000000658d817223 */ /* 0x040fe20000000049 */
[CC--:B------:R-:W-:Y:S01]  /*be50*/  FFMA R130, R141.reuse, R102.reuse, R74 ;  /* 0x000000668d827223 */ /* 0x0c0fe2000000004a */
[----:B------:R-:W-:Y:S01]  /*be60*/  FFMA R131, R141, R103, R75 ;  /* 0x000000678d837223 */ /* 0x000fe2000000004b */
[----:B------:R0:W-:Y:S01]  /*be70*/  STL.128 [UR9+0x6c50], R92 ;  /* 0x006c505cff007987 */ /* 0x0001e20008100c09 */
[----:B------:R-:W-:Y:S01]  /*be80*/  FFMA R100, R100, R3, R48 ;  /* 0x0000000364647223 */ /* 0x000fe20000000030 */
[C---:B------:R-:W-:Y:S01]  /*be90*/  FFMA R101, R3.reuse, R101, R49 ;  /* 0x0000006503657223 */ /* 0x040fe20000000031 */
[C---:B------:R-:W-:Y:S01]  /*bea0*/  FFMA R102, R3.reuse, R102, R50 ;  /* 0x0000006603667223 */ /* 0x040fe20000000032 */
[----:B------:R-:W-:Y:S01]  /*beb0*/  FFMA R103, R3, R103, R51 ;  /* 0x0000006703677223 */ /* 0x000fe20000000033 */
[----:B------:R1:W-:Y:S04]  /*bec0*/  STL.128 [UR9+0xe50], R96 ;  /* 0x000e5060ff007987 */ /* 0x0003e80008100c09 */
[----:B------:R-:W-:Y:S04]  /*bed0*/  STL.128 [UR9+0x2e50], R124 ;  /* 0x002e507cff007987 */ /* 0x000fe80008100c09 */
[----:B------:R-:W-:Y:S01]  /*bee0*/  STL.128 [UR9+0x4e50], R128 ;  /* 0x004e5080ff007987 */ /* 0x000fe20008100c09 */
[C---:B--2---:R-:W-:Y:S01]  /*bef0*/  FFMA R36, R145.reuse, R104, R36 ;  /* 0x0000006891247223 */ /* 0x044fe20000000024 */
[C---:B------:R-:W-:Y:S01]  /*bf00*/  FFMA R37, R145.reuse, R105, R37 ;  /* 0x0000006991257223 */ /* 0x040fe20000000025 */
[C---:B------:R-:W-:Y:S01]  /*bf10*/  FFMA R38, R145.reuse, R106, R38 ;  /* 0x0000006a91267223 */ /* 0x040fe20000000026 */
[----:B------:R-:W-:Y:S01]  /*bf20*/  FFMA R39, R145, R107, R39 ;  /* 0x0000006b91277223 */ /* 0x000fe20000000027 */
[----:B------:R2:W-:Y:S04]  /*bf30*/  STL.128 [UR9+0x6e50], R100 ;  /* 0x006e5064ff007987 */ /* 0x0005e80008100c09 */
[----:B------:R-:W3:Y:S01]  /*bf40*/  LDL.128 R32, [UR9+0x3c60] ;  /* 0x003c6009ff207983 */ /* 0x000ee20008100c00 */
[C---:B0-----:R-:W-:Y:S01]  /*bf50*/  FFMA R92, R143.reuse, R104, R28 ;  /* 0x000000688f5c7223 */ /* 0x041fe2000000001c */
[C---:B------:R-:W-:Y:S01]  /*bf60*/  FFMA R93, R143.reuse, R105, R29 ;  /* 0x000000698f5d7223 */ /* 0x040fe2000000001d */
[C---:B------:R-:W-:Y:S01]  /*bf70*/  FFMA R94, R143.reuse, R106, R30 ;  /* 0x0000006a8f5e7223 */ /* 0x040fe2000000001e */
[----:B------:R-:W-:Y:S01]  /*bf80*/  FFMA R95, R143, R107, R31 ;  /* 0x0000006b8f5f7223 */ /* 0x000fe2000000001f */
[C---:B-1----:R-:W-:Y:S01]  /*bf90*/  FFMA R96, R2.reuse, R104, R44 ;  /* 0x0000006802607223 */ /* 0x042fe2000000002c */
[C---:B------:R-:W-:Y:S01]  /*bfa0*/  FFMA R97, R2.reuse, R105, R45 ;  /* 0x0000006902617223 */ /* 0x040fe2000000002d */
[C---:B------:R-:W-:Y:S01]  /*bfb0*/  FFMA R98, R2.reuse, R106, R46 ;  /* 0x0000006a02627223 */ /* 0x040fe2000000002e */
[----:B------:R-:W-:Y:S01]  /*bfc0*/  FFMA R99, R2, R107, R47 ;  /* 0x0000006b02637223 */ /* 0x000fe2000000002f */
[-C--:B------:R-:W-:Y:S01]  /*bfd0*/  FFMA R132, R104, R7.reuse, R52 ;  /* 0x0000000768847223 */ /* 0x080fe20000000034 */
[-C--:B------:R-:W-:Y:S01]  /*bfe0*/  FFMA R133, R105, R7.reuse, R53 ;  /* 0x0000000769857223 */ /* 0x080fe20000000035 */
[-C--:B------:R-:W-:Y:S01]  /*bff0*/  FFMA R134, R106, R7.reuse, R54 ;  /* 0x000000076a867223 */ /* 0x080fe20000000036 */
[----:B------:R-:W-:Y:S01]  /*c000*/  FFMA R135, R107, R7, R55 ;  /* 0x000000076b877223 */ /* 0x000fe20000000037 */
[----:B------:R-:W3:Y:S04]  /*c010*/  LDL.128 R48, [UR9+0x7c60] ;  /* 0x007c6009ff307983 */ /* 0x000ee80008100c00 */
[----:B------:R-:W3:Y:S04]  /*c020*/  LDL.128 R40, [UR9+0x1e60] ;  /* 0x001e6009ff287983 */ /* 0x000ee80008100c00 */
[----:B------:R-:W3:Y:S04]  /*c030*/  LDL.128 R84, [UR9+0x3e60] ;  /* 0x003e6009ff547983 */ /* 0x000ee80008100c00 */
[----:B------:R-:W3:Y:S01]  /*c040*/  LDL.128 R72, [UR9+0x5e60] ;  /* 0x005e6009ff487983 */ /* 0x000ee20008100c00 */
[-C--:B--2---:R-:W-:Y:S01]  /*c050*/  FFMA R100, R104, R15.reuse, R76 ;  /* 0x0000000f68647223 */ /* 0x084fe2000000004c */
[-C--:B------:R-:W-:Y:S01]  /*c060*/  FFMA R101, R105, R15.reuse, R77 ;  /* 0x0000000f69657223 */ /* 0x080fe2000000004d */
[-C--:B------:R-:W-:Y:S01]  /*c070*/  FFMA R102, R106, R15.reuse, R78 ;  /* 0x0000000f6a667223 */ /* 0x080fe2000000004e */
[----:B------:R-:W-:Y:S01]  /*c080*/  STL.128 [UR9+0x1c50], R36 ;  /* 0x001c5024ff007987 */ /* 0x000fe20008100c09 */
[----:B------:R-:W-:Y:S01]  /*c090*/  FFMA R103, R107, R15, R79 ;  /* 0x0000000f6b677223 */ /* 0x000fe2000000004f */
[C---:B------:R-:W-:Y:S01]  /*c0a0*/  FFMA R124, R141.reuse, R104, R60 ;  /* 0x000000688d7c7223 */ /* 0x040fe2000000003c */
[C---:B------:R-:W-:Y:S01]  /*c0b0*/  FFMA R125, R141.reuse, R105, R61 ;  /* 0x000000698d7d7223 */ /* 0x040fe2000000003d */
[----:B------:R-:W-:Y:S01]  /*c0c0*/  STL.128 [UR9+0x3c50], R92 ;  /* 0x003c505cff007987 */ /* 0x000fe20008100c09 */
[CC--:B------:R-:W-:Y:S01]  /*c0d0*/  FFMA R126, R141.reuse, R106.reuse, R62 ;  /* 0x0000006a8d7e7223 */ /* 0x0c0fe2000000003e */
[----:B------:R-:W-:Y:S01]  /*c0e0*/  FFMA R127, R141, R107, R63 ;  /* 0x0000006b8d7f7223 */ /* 0x000fe2000000003f */
[----:B------:R-:W-:Y:S01]  /*c0f0*/  FFMA R128, R104, R3, R64 ;  /* 0x0000000368807223 */ /* 0x000fe20000000040 */
[----:B------:R-:W-:Y:S01]  /*c100*/  STL.128 [UR9+0x7c50], R96 ;  /* 0x007c5060ff007987 */ /* 0x000fe20008100c09 */
[C---:B------:R-:W-:Y:S01]  /*c110*/  FFMA R129, R3.reuse, R105, R65 ;  /* 0x0000006903817223 */ /* 0x040fe20000000041 */
[C---:B------:R-:W-:Y:S01]  /*c120*/  FFMA R130, R3.reuse, R106, R66 ;  /* 0x0000006a03827223 */ /* 0x040fe20000000042 */
[----:B------:R-:W-:Y:S01]  /*c130*/  FFMA R131, R3, R107, R67 ;  /* 0x0000006b03837223 */ /* 0x000fe20000000043 */
[----:B------:R0:W-:Y:S04]  /*c140*/  STL.128 [UR9+0x1e50], R132 ;  /* 0x001e5084ff007987 */ /* 0x0001e80008100c09 */
[----:B------:R-:W2:Y:S04]  /*c150*/  LDL.128 R52, [UR9+0x7e60] ;  /* 0x007e6009ff347983 */ /* 0x000ea80008100c00 */
[----:B------:R-:W2:Y:S04]  /*c160*/  LDL.128 R28, [UR9+0xe70] ;  /* 0x000e7009ff1c7983 */ /* 0x000ea80008100c00 */
[----:B------:R-:W2:Y:S01]  /*c170*/  LDL.128 R44, [UR9+0x1e70] ;  /* 0x001e7009ff2c7983 */ /* 0x000ea20008100c00 */
[C---:B0-----:R-:W-:Y:S01]  /*c180*/  FFMA R132, R145.reuse, R108, R16 ;  /* 0x0000006c91847223 */ /* 0x041fe20000000010 */
[C---:B------:R-:W-:Y:S01]  /*c190*/  FFMA R133, R145.reuse, R109, R17 ;  /* 0x0000006d91857223 */ /* 0x040fe20000000011 */
[C---:B------:R-:W-:Y:S01]  /*c1a0*/  FFMA R134, R145.reuse, R110, R18 ;  /* 0x0000006e91867223 */ /* 0x040fe20000000012 */
[----:B------:R-:W-:Y:S01]  /*c1b0*/  FFMA R135, R145, R111, R19 ;  /* 0x0000006f91877223 */ /* 0x000fe20000000013 */
[----:B------:R-:W2:Y:S01]  /*c1c0*/  LDL.128 R36, [UR9+0x2e70] ;  /* 0x002e7009ff247983 */ /* 0x000ea20008100c00 */
[----:B------:R-:W-:-:S03]  /*c1d0*/  FFMA R104, R143, R108, R68 ;  /* 0x0000006c8f687223 */ /* 0x000fc60000000044 */
[----:B------:R-:W2:Y:S01]  /*c1e0*/  LDL.128 R60, [UR9+0x3e70] ;  /* 0x003e7009ff3c7983 */ /* 0x000ea20008100c00 */
[C---:B------:R-:W-:Y:S01]  /*c1f0*/  FFMA R105, R143.reuse, R109, R69 ;  /* 0x0000006d8f697223 */ /* 0x040fe20000000045 */
[C---:B------:R-:W-:Y:S01]  /*c200*/  FFMA R106, R143.reuse, R110, R70 ;  /* 0x0000006e8f6a7223 */ /* 0x040fe20000000046 */
[----:B------:R-:W-:Y:S01]  /*c210*/  FFMA R107, R143, R111, R71 ;  /* 0x0000006f8f6b7223 */ /* 0x000fe20000000047 */
[----:B------:R-:W-:Y:S04]  /*c220*/  STL.128 [UR9+0x3e50], R100 ;  /* 0x003e5064ff007987 */ /* 0x000fe80008100c09 */
[----:B------:R0:W-:Y:S04]  /*c230*/  STL.128 [UR9+0x5e50], R124 ;  /* 0x005e507cff007987 */ /* 0x0001e80008100c09 */
[----:B------:R1:W-:Y:S04]  /*c240*/  STL.128 [UR9+0x7e50], R128 ;  /* 0x007e5080ff007987 */ /* 0x0003e80008100c09 */
[----:B------:R1:W-:Y:S04]  /*c250*/  STL.128 [UR9+0xc60], R132 ;  /* 0x000c6084ff007987 */ /* 0x0003e80008100c09 */
[----:B------:R-:W2:Y:S01]  /*c260*/  LDL.128 R96, [UR9+0xc70] ;  /* 0x000c7009ff607983 */ /* 0x000ea20008100c00 */
[C---:B0-----:R-:W-:Y:S01]  /*c270*/  FFMA R124, R2.reuse, R108, R88 ;  /* 0x0000006c027c7223 */ /* 0x041fe20000000058 */
[C---:B------:R-:W-:Y:S01]  /*c280*/  FFMA R125, R2.reuse, R109, R89 ;  /* 0x0000006d027d7223 */ /* 0x040fe20000000059 */
[C---:B------:R-:W-:Y:S01]  /*c290*/  FFMA R126, R2.reuse, R110, R90 ;  /* 0x0000006e027e7223 */ /* 0x040fe2000000005a */
[----:B------:R-:W-:Y:S01]  /*c2a0*/  FFMA R127, R2, R111, R91 ;  /* 0x0000006f027f7223 */ /* 0x000fe2000000005b */
[-C--:B-1----:R-:W-:Y:S01]  /*c2b0*/  FFMA R128, R108, R7.reuse, R56 ;  /* 0x000000076c807223 */ /* 0x082fe20000000038 */
[-C--:B------:R-:W-:Y:S01]  /*c2c0*/  FFMA R129, R109, R7.reuse, R57 ;  /* 0x000000076d817223 */ /* 0x080fe20000000039 */
[-C--:B------:R-:W-:Y:S01]  /*c2d0*/  FFMA R130, R110, R7.reuse, R58 ;  /* 0x000000076e827223 */ /* 0x080fe2000000003a */
[----:B------:R-:W-:Y:S01]  /*c2e0*/  FFMA R131, R111, R7, R59 ;  /* 0x000000076f837223 */ /* 0x000fe2000000003b */
[-C--:B------:R-:W-:Y:S01]  /*c2f0*/  FFMA R132, R108, R15.reuse, R80 ;  /* 0x0000000f6c847223 */ /* 0x080fe20000000050 */
[-C--:B------:R-:W-:Y:S01]  /*c300*/  FFMA R133, R109, R15.reuse, R81 ;  /* 0x0000000f6d857223 */ /* 0x080fe20000000051 */
[-C--:B------:R-:W-:Y:S01]  /*c310*/  FFMA R134, R110, R15.reuse, R82 ;  /* 0x0000000f6e867223 */ /* 0x080fe20000000052 */
[----:B------:R-:W-:Y:S01]  /*c320*/  FFMA R135, R111, R15, R83 ;  /* 0x0000000f6f877223 */ /* 0x000fe20000000053 */
[----:B------:R-:W2:Y:S04]  /*c330*/  LDL.128 R92, [UR9+0x2c70] ;  /* 0x002c7009ff5c7983 */ /* 0x000ea80008100c00 */
[----:B------:R-:W2:Y:S04]  /*c340*/  LDL.128 R76, [UR9+0x6c70] ;  /* 0x006c7009ff4c7983 */ /* 0x000ea80008100c00 */
[----:B------:R-:W2:Y:S04]  /*c350*/  LDL.128 R64, [UR9+0x4e70] ;  /* 0x004e7009ff407983 */ /* 0x000ea80008100c00 */
[----:B------:R-:W2:Y:S04]  /*c360*/  LDL.128 R16, [UR9+0x6e70] ;  /* 0x006e7009ff107983 */ /* 0x000ea80008100c00 */
[----:B------:R0:W-:Y:S04]  /*c370*/  STL.128 [UR9+0x2c60], R104 ;  /* 0x002c6068ff007987 */ /* 0x0001e80008100c09 */
[----:B------:R0:W-:Y:S04]  /*c380*/  STL.128 [UR9+0x6c60], R124 ;  /* 0x006c607cff007987 */ /* 0x0001e80008100c09 */
[----:B------:R0:W-:Y:S04]  /*c390*/  STL.128 [UR9+0xe60], R128 ;  /* 0x000e6080ff007987 */ /* 0x0001e80008100c09 */
[----:B------:R0:W-:Y:S04]  /*c3a0*/  STL.128 [UR9+0x2e60], R132 ;  /* 0x002e6084ff007987 */ /* 0x0001e80008100c09 */
[----:B------:R-:W2:Y:S04]  /*c3b0*/  LDL.128 R100, [UR9+0x1c70] ;  /* 0x001c7009ff647983 */ /* 0x000ea80008100c00 */
[----:B------:R-:W2:Y:S04]  /*c3c0*/  LDL.128 R88, [UR9+0x3c70] ;  /* 0x003c7009ff587983 */ /* 0x000ea80008100c00 */
[----:B------:R-:W2:Y:S04]  /*c3d0*/  LDL.128 R80, [UR9+0x7c70] ;  /* 0x007c7009ff507983 */ /* 0x000ea80008100c00 */
[----:B------:R-:W2:Y:S04]  /*c3e0*/  LDL.128 R68, [UR9+0x5e70] ;  /* 0x005e7009ff447983 */ /* 0x000ea80008100c00 */
[----:B------:R-:W2:Y:S01]  /*c3f0*/  LDL.128 R56, [UR9+0x7e70] ;  /* 0x007e7009ff387983 */ /* 0x000ea20008100c00 */
        /* <DEDUP_REMOVED lines=8> */
[----:B------:R0:W-:Y:S04]  /*c480*/  STL.128 [UR9+0x4e60], R8 ;  /* 0x004e6008ff007987 */ /* 0x0001e80008100c09 */
[----:B------:R0:W-:Y:S01]  /*c490*/  STL.128 [UR9+0x6e60], R24 ;  /* 0x006e6018ff007987 */ /* 0x0001e20008100c09 */
[----:B------:R-:W-:-:S04]  /*c4a0*/  UIADD3 UR5, UPT, UPT, UR5, 0x1, URZ ;  /* 0x0000000105057890 */ /* 0x000fc8000fffe0ff */
[----:B------:R-:W-:Y:S01]  /*c4b0*/  UISETP.NE.AND UP0, UPT, UR5, 0x4, UPT ;  /* 0x000000040500788c */ /* 0x000fe2000bf05270 */
[C---:B---3--:R-:W-:Y:S01]  /*c4c0*/  FFMA R20, R145.reuse, R112, R20 ;  /* 0x0000007091147223 */ /* 0x048fe20000000014 */
[C---:B------:R-:W-:Y:S01]  /*c4d0*/  FFMA R21, R145.reuse, R113, R21 ;  /* 0x0000007191157223 */ /* 0x040fe20000000015 */
[C---:B------:R-:W-:Y:S01]  /*c4e0*/  FFMA R22, R145.reuse, R114, R22 ;  /* 0x0000007291167223 */ /* 0x040fe20000000016 */
[----:B------:R-:W-:-:S05]  /*c4f0*/  FFMA R23, R145, R115, R23 ;  /* 0x0000007391177223 */ /* 0x000fca0000000017 */
[----:B------:R0:W-:Y:S01]  /*c500*/  STL.128 [UR9+0x1c60], R20 ;  /* 0x001c6014ff007987 */ /* 0x0001e20008100c09 */
[C---:B------:R-:W-:Y:S01]  /*c510*/  FFMA R32, R143.reuse, R112, R32 ;  /* 0x000000708f207223 */ /* 0x040fe20000000020 */
[C---:B------:R-:W-:Y:S01]  /*c520*/  FFMA R33, R143.reuse, R113, R33 ;  /* 0x000000718f217223 */ /* 0x040fe20000000021 */
[C---:B------:R-:W-:Y:S01]  /*c530*/  FFMA R34, R143.reuse, R114, R34 ;  /* 0x000000728f227223 */ /* 0x040fe20000000022 */
[----:B------:R-:W-:-:S05]  /*c540*/  FFMA R35, R143, R115, R35 ;  /* 0x000000738f237223 */ /* 0x000fca0000000023 */
[----:B------:R0:W-:Y:S01]  /*c550*/  STL.128 [UR9+0x3c60], R32 ;  /* 0x003c6020ff007987 */ /* 0x0001e20008100c09 */
[C---:B------:R-:W-:Y:S01]  /*c560*/  FFMA R48, R2.reuse, R112, R48 ;  /* 0x0000007002307223 */ /* 0x040fe20000000030 */
        /* <DEDUP_REMOVED lines=10> */
[----:B------:R-:W-:Y:S01]  /*c610*/  FFMA R87, R115, R15, R87 ;  /* 0x0000000f73577223 */ /* 0x000fe20000000057 */
[C---:B------:R-:W-:Y:S01]  /*c620*/  FFMA R72, R141.reuse, R112, R72 ;  /* 0x000000708d487223 */ /* 0x040fe20000000048 */
[C---:B------:R-:W-:Y:S01]  /*c630*/  FFMA R73, R141.reuse, R113, R73 ;  /* 0x000000718d497223 */ /* 0x040fe20000000049 */
[CC--:B------:R-:W-:Y:S01]  /*c640*/  FFMA R74, R141.reuse, R114.reuse, R74 ;  /* 0x000000728d4a7223 */ /* 0x0c0fe2000000004a */
[----:B------:R-:W-:Y:S01]  /*c650*/  FFMA R75, R141, R115, R75 ;  /* 0x000000738d4b7223 */ /* 0x000fe2000000004b */
[----:B------:R0:W-:Y:S04]  /*c660*/  STL.128 [UR9+0x7c60], R48 ;  /* 0x007c6030ff007987 */ /* 0x0001e80008100c09 */
[----:B------:R0:W-:Y:S04]  /*c670*/  STL.128 [UR9+0x1e60], R40 ;  /* 0x001e6028ff007987 */ /* 0x0001e80008100c09 */
[----:B------:R0:W-:Y:S04]  /*c680*/  STL.128 [UR9+0x3e60], R84 ;  /* 0x003e6054ff007987 */ /* 0x0001e80008100c09 */
[----:B------:R0:W-:Y:S01]  /*c690*/  STL.128 [UR9+0x5e60], R72 ;  /* 0x005e6048ff007987 */ /* 0x0001e20008100c09 */
[----:B--2---:R-:W-:Y:S01]  /*c6a0*/  FFMA R52, R112, R3, R52 ;  /* 0x0000000370347223 */ /* 0x004fe20000000034 */
[C---:B------:R-:W-:Y:S01]  /*c6b0*/  FFMA R53, R3.reuse, R113, R53 ;  /* 0x0000007103357223 */ /* 0x040fe20000000035 */
[C---:B------:R-:W-:Y:S01]  /*c6c0*/  FFMA R54, R3.reuse, R114, R54 ;  /* 0x0000007203367223 */ /* 0x040fe20000000036 */
[----:B------:R-:W-:Y:S01]  /*c6d0*/  FFMA R55, R3, R115, R55 ;  /* 0x0000007303377223 */ /* 0x000fe20000000037 */
[-C--:B------:R-:W-:Y:S01]  /*c6e0*/  FFMA R28, R116, R7.reuse, R28 ;  /* 0x00000007741c7223 */ /* 0x080fe2000000001c */
[-C--:B------:R-:W-:Y:S01]  /*c6f0*/  FFMA R29, R117, R7.reuse, R29 ;  /* 0x00000007751d7223 */ /* 0x080fe2000000001d */
[-C--:B------:R-:W-:Y:S01]  /*c700*/  FFMA R30, R118, R7.reuse, R30 ;  /* 0x00000007761e7223 */ /* 0x080fe2000000001e */
[-C--:B------:R-:W-:Y:S01]  /*c710*/  FFMA R31, R119, R7.reuse, R31 ;  /* 0x00000007771f7223 */ /* 0x080fe2000000001f */
[-C--:B------:R-:W-:Y:S01]  /*c720*/  FFMA R44, R120, R7.reuse, R44 ;  /* 0x00000007782c7223 */ /* 0x080fe2000000002c */
        /* <DEDUP_REMOVED lines=12> */
[----:B------:R0:W-:Y:S04]  /*c7f0*/  STL.128 [UR9+0xe70], R28 ;  /* 0x000e701cff007987 */ /* 0x0001e80008100c09 */
[----:B------:R0:W-:Y:S04]  /*c800*/  STL.128 [UR9+0x1e70], R44 ;  /* 0x001e702cff007987 */ /* 0x0001e80008100c09 */
[----:B------:R0:W-:Y:S04]  /*c810*/  STL.128 [UR9+0x2e70], R36 ;  /* 0x002e7024ff007987 */ /* 0x0001e80008100c09 */
        /* <DEDUP_REMOVED lines=10> */
[C---:B------:R-:W-:Y:S01]  /*c8c0*/  FFMA R76, R2.reuse, R116, R76 ;  /* 0x00000074024c7223 */ /* 0x040fe2000000004c */
[C---:B------:R-:W-:Y:S01]  /*c8d0*/  FFMA R77, R2.reuse, R117, R77 ;  /* 0x00000075024d7223 */ /* 0x040fe2000000004d */
[C---:B------:R-:W-:Y:S01]  /*c8e0*/  FFMA R78, R2.reuse, R118, R78 ;  /* 0x00000076024e7223 */ /* 0x040fe2000000004e */
[----:B------:R-:W-:Y:S01]  /*c8f0*/  FFMA R79, R2, R119, R79 ;  /* 0x00000077024f7223 */ /* 0x000fe2000000004f */
[C---:B------:R-:W-:Y:S01]  /*c900*/  FFMA R64, R141.reuse, R116, R64 ;  /* 0x000000748d407223 */ /* 0x040fe20000000040 */
[C---:B------:R-:W-:Y:S01]  /*c910*/  FFMA R65, R141.reuse, R117, R65 ;  /* 0x000000758d417223 */ /* 0x040fe20000000041 */
[CC--:B------:R-:W-:Y:S01]  /*c920*/  FFMA R66, R141.reuse, R118.reuse, R66 ;  /* 0x000000768d427223 */ /* 0x0c0fe20000000042 */
[----:B------:R-:W-:Y:S01]  /*c930*/  FFMA R67, R141, R119, R67 ;  /* 0x000000778d437223 */ /* 0x000fe20000000043 */
[----:B------:R-:W-:Y:S01]  /*c940*/  FFMA R16, R116, R3, R16 ;  /* 0x0000000374107223 */ /* 0x000fe20000000010 */
[C---:B------:R-:W-:Y:S01]  /*c950*/  FFMA R17, R3.reuse, R117, R17 ;  /* 0x0000007503117223 */ /* 0x040fe20000000011 */
[C---:B------:R-:W-:Y:S01]  /*c960*/  FFMA R18, R3.reuse, R118, R18 ;  /* 0x0000007603127223 */ /* 0x040fe20000000012 */
        /* <DEDUP_REMOVED lines=28> */
[----:B------:R0:W-:Y:S04]  /*cb30*/  STL.128 [UR9+0x5e70], R68 ;  /* 0x005e7044ff007987 */ /* 0x0001e80008100c09 */
[----:B------:R0:W-:Y:S01]  /*cb40*/  STL.128 [UR9+0x7e70], R56 ;  /* 0x007e7038ff007987 */ /* 0x0001e20008100c09 */
[----:B------:R-:W-:Y:S05]  /*cb50*/  BRA.U UP0, `(.L_x_2) ;  /* 0xffffff3d00787547 */ /* 0x000fea000b83ffff */
[----:B------:R-:W-:-:S04]  /*cb60*/  UIADD3 UR4, UPT, UPT, UR4, 0x1, URZ ;  /* 0x0000000104047890 */ /* 0x000fc8000fffe0ff */
[----:B------:R-:W-:-:S09]  /*cb70*/  UISETP.NE.AND UP0, UPT, UR4, 0x400, UPT ;  /* 0x000004000400788c */ /* 0x000fd2000bf05270 */
[----:B------:R-:W-:Y:S05]  /*cb80*/  BRA.U UP0, `(.L_x_3) ;  /* 0xffffff3900647547 */ /* 0x000fea000b83ffff */
[----:B------:R-:W1:Y:S01]  /*cb90*/  LDC.64 R2, c[0x0][0x390] ;  /* 0x0000e400ff027b82 */ /* 0x000e620000000a00 */
[----:B------:R-:W-:Y:S01]  /*cba0*/  SHF.L.U32 R5, R0, 0xb, RZ ;  /* 0x0000000b00057819 */ /* 0x000fe200000006ff */
[----:B------:R-:W-:Y:S01]  /*cbb0*/  UMOV UR4, URZ ;  /* 0x000000ff00047c82 */ /* 0x000fe20008000000 */
[----:B------:R-:W-:Y:S02]  /*cbc0*/  IADD3 R0, PT, PT, R1, 0x4000, RZ ;  /* 0x0000400001007810 */ /* 0x000fe40007ffe0ff */
[----:B------:R-:W-:-:S05]  /*cbd0*/  LOP3.LUT R5, R140, 0x78000, R5, 0xf8, !PT ;  /* 0x000780008c057812 */ /* 0x000fca00078ef805 */
[----:B-1----:R-:W-:-:S03]  /*cbe0*/  IMAD.WIDE.U32 R2, R5, 0x4, R2 ;  /* 0x0000000405027825 */ /* 0x002fc600078e0002 */
[----:B------:R-:W-:-:S04]  /*cbf0*/  IADD3 R6, P0, PT, R2, 0x400000, RZ ;  /* 0x0040000002067810 */ /* 0x000fc80007f1e0ff */
[----:B------:R-:W-:-:S09]  /*cc00*/  IADD3.X R7, PT, PT, RZ, R3, RZ, P0, !PT ;  /* 0x00000003ff077210 */ /* 0x000fd200007fe4ff */
.L_x_4:
[----:B01----:R-:W2:Y:S04]  /*cc10*/  LDL.128 R8, [R0+-0x4000] ;  /* 0xffc0000000087983 */ /* 0x003ea80000100c00 */
[----:B------:R-:W3:Y:S04]  /*cc20*/  LDL.128 R12, [R0+-0x3000] ;  /* 0xffd00000000c7983 */ /* 0x000ee80000100c00 */
[----:B------:R-:W4:Y:S04]  /*cc30*/  LDL.128 R16, [R0+-0x2000] ;  /* 0xffe0000000107983 */ /* 0x000f280000100c00 */
[----:B------:R-:W5:Y:S04]  /*cc40*/  LDL.128 R20, [R0+-0x1000] ;  /* 0xfff0000000147983 */ /* 0x000f680000100c00 */
[----:B------:R-:W5:Y:S04]  /*cc50*/  LDL.128 R24, [R0] ;  /* 0x0000000000187983 */ /* 0x000f680000100c00 */
[----:B------:R-:W5:Y:S04]  /*cc60*/  LDL.128 R28, [R0+0x1000] ;  /* 0x00100000001c7983 */ /* 0x000f680000100c00 */
[----:B------:R-:W5:Y:S04]  /*cc70*/  LDL.128 R32, [R0+0x2000] ;  /* 0x0020000000207983 */ /* 0x000f680000100c00 */
[----:B------:R-:W5:Y:S04]  /*cc80*/  LDL.128 R36, [R0+0x3000] ;  /* 0x0030000000247983 */ /* 0x000f680000100c00 */
[----:B------:R-:W5:Y:S04]  /*cc90*/  LDL.128 R40, [R0+-0x3ff0] ;  /* 0xffc0100000287983 */ /* 0x000f680000100c00 */
[----:B------:R-:W5:Y:S04]  /*cca0*/  LDL.128 R44, [R0+-0x2ff0] ;  /* 0xffd01000002c7983 */ /* 0x000f680000100c00 */
[----:B------:R-:W5:Y:S04]  /*ccb0*/  LDL.128 R48, [R0+-0x1ff0] ;  /* 0xffe0100000307983 */ /* 0x000f680000100c00 */
[----:B------:R-:W5:Y:S04]  /*ccc0*/  LDL.128 R52, [R0+-0xff0] ;  /* 0xfff0100000347983 */ /* 0x000f680000100c00 */
[----:B------:R-:W5:Y:S04]  /*ccd0*/  LDL.128 R56, [R0+0x10] ;  /* 0x0000100000387983 */ /* 0x000f680000100c00 */
[----:B------:R-:W5:Y:S04]  /*cce0*/  LDL.128 R60, [R0+0x1010] ;  /* 0x00101000003c7983 */ /* 0x000f680000100c00 */
[----:B------:R-:W5:Y:S04]  /*ccf0*/  LDL.128 R64, [R0+0x2010] ;  /* 0x0020100000407983 */ /* 0x000f680000100c00 */
[----:B------:R0:W5:Y:S01]  /*cd00*/  LDL.128 R68, [R0+0x3010] ;  /* 0x0030100000447983 */ /* 0x0001620000100c00 */
[----:B------:R-:W-:Y:S01]  /*cd10*/  MOV R4, R6 ;  /* 0x0000000600047202 */ /* 0x000fe20000000f00 */
[----:B------:R-:W-:Y:S01]  /*cd20*/  UIADD3 UR4, UPT, UPT, UR4, 0x8, URZ ;  /* 0x0000000804047890 */ /* 0x000fe2000fffe0ff */
[----:B------:R-:W-:-:S02]  /*cd30*/  MOV R5, R7 ;  /* 0x0000000700057202 */ /* 0x000fc40000000f00 */
[----:B------:R-:W-:Y:S01]  /*cd40*/  IADD3 R6, P0, PT, R4, 0x20, RZ ;  /* 0x0000002004067810 */ /* 0x000fe20007f1e0ff */
[----:B------:R-:W-:Y:S01]  /*cd50*/  UISETP.NE.AND UP0, UPT, UR4, 0x80, UPT ;  /* 0x000000800400788c */ /* 0x000fe2000bf05270 */
[----:B0-----:R-:W-:Y:S02]  /*cd60*/  IADD3 R0, PT, PT, R0, 0x20, RZ ;  /* 0x0000002000007810 */ /* 0x001fe40007ffe0ff */
[----:B------:R-:W-:Y:S01]  /*cd70*/  IADD3.X R7, PT, PT, RZ, R5, RZ, P0, !PT ;  /* 0x00000005ff077210 */ /* 0x000fe200007fe4ff */
[----:B--2---:R1:W-:Y:S04]  /*cd80*/  STG.E desc[UR10][R4.64+-0x400000], R8 ;  /* 0xc000000804007986 */ /* 0x0043e8000c10190a */
[----:B------:R1:W-:Y:S04]  /*cd90*/  STG.E desc[UR10][R4.64+-0x3ffffc], R9 ;  /* 0xc000040904007986 */ /* 0x0003e8000c10190a */
[----:B------:R1:W-:Y:S04]  /*cda0*/  STG.E desc[UR10][R4.64+-0x3ffff8], R10 ;  /* 0xc000080a04007986 */ /* 0x0003e8000c10190a */
[----:B------:R1:W-:Y:S04]  /*cdb0*/  STG.E desc[UR10][R4.64+-0x3ffff4], R11 ;  /* 0xc0000c0b04007986 */ /* 0x0003e8000c10190a */
[----:B---3--:R1:W-:Y:S04]  /*cdc0*/  STG.E desc[UR10][R4.64+-0x3fe000], R12 ;  /* 0xc020000c04007986 */ /* 0x0083e8000c10190a */
[----:B------:R1:W-:Y:S04]  /*cdd0*/  STG.E desc[UR10][R4.64+-0x3fdffc], R13 ;  /* 0xc020040d04007986 */ /* 0x0003e8000c10190a */
[----:B------:R1:W-:Y:S04]  /*cde0*/  STG.E desc[UR10][R4.64+-0x3fdff8], R14 ;  /* 0xc020080e04007986 */ /* 0x0003e8000c10190a */
[----:B------:R1:W-:Y:S04]  /*cdf0*/  STG.E desc[UR10][R4.64+-0x3fdff4], R15 ;  /* 0xc0200c0f04007986 */ /* 0x0003e8000c10190a */
[----:B----4-:R1:W-:Y:S04]  /*ce00*/  STG.E desc[UR10][R4.64+-0x200000], R16 ;  /* 0xe000001004007986 */ /* 0x0103e8000c10190a */
[----:B------:R1:W-:Y:S04]  /*ce10*/  STG.E desc[UR10][R4.64+-0x1ffffc], R17 ;  /* 0xe000041104007986 */ /* 0x0003e8000c10190a */
[----:B------:R1:W-:Y:S04]  /*ce20*/  STG.E desc[UR10][R4.64+-0x1ffff8], R18 ;  /* 0xe000081204007986 */ /* 0x0003e8000c10190a */
[----:B------:R1:W-:Y:S04]  /*ce30*/  STG.E desc[UR10][R4.64+-0x1ffff4], R19 ;  /* 0xe0000c1304007986 */ /* 0x0003e8000c10190a */
[----:B-----5:R1:W-:Y:S04]  /*ce40*/  STG.E desc[UR10][R4.64+-0x1fe000], R20 ;  /* 0xe020001404007986 */ /* 0x0203e8000c10190a */
[----:B------:R1:W-:Y:S04]  /*ce50*/  STG.E desc[UR10][R4.64+-0x1fdffc], R21 ;  /* 0xe020041504007986 */ /* 0x0003e8000c10190a */
        /* <DEDUP_REMOVED lines=49> */
[----:B------:R1:W-:Y:S01]  /*d170*/  STG.E desc[UR10][R4.64+0x20201c], R71 ;  /* 0x20201c4704007986 */ /* 0x0003e2000c10190a */
[----:B------:R-:W-:Y:S05]  /*d180*/  BRA.U UP0, `(.L_x_4) ;  /* 0xfffffff900a07547 */ /* 0x000fea000b83ffff */
[----:B------:R-:W-:Y:S01]  /*d190*/  IADD3 R0, P0, PT, R2, 0x404000, RZ ;  /* 0x0040400002007810 */ /* 0x000fe20007f1e0ff */
[----:B------:R-:W-:Y:S01]  /*d1a0*/  UMOV UR4, URZ ;  /* 0x000000ff00047c82 */ /* 0x000fe20008000000 */
[----:B------:R-:W-:Y:S02]  /*d1b0*/  IADD3 R6, PT, PT, R1, 0x4200, RZ ;  /* 0x0000420001067810 */ /* 0x000fe40007ffe0ff */
[----:B------:R-:W-:-:S09]  /*d1c0*/  IADD3.X R7, PT, PT, RZ, R3, RZ, P0, !PT ;  /* 0x00000003ff077210 */ /* 0x000fd200007fe4ff */
.L_x_5:
        /* <DEDUP_REMOVED lines=92> */
.L_x_6:
        /* <DEDUP_REMOVED lines=92> */
.L_x_7:
        /* <DEDUP_REMOVED lines=92> */
.L_x_8:
        /* <DEDUP_REMOVED lines=92> */
.L_x_9:
        /* <DEDUP_REMOVED lines=92> */
.L_x_10:
        /* <DEDUP_REMOVED lines=90> */
[----:B-1----:R-:W-:Y:S02]  /*f430*/  IADD3 R68, PT, PT, R1, 0x4e00, RZ ;  /* 0x00004e0001447810 */ /* 0x002fe40007ffe0ff */
[----:B------:R-:W-:-:S09]  /*f440*/  IADD3.X R69, PT, PT, RZ, R3, RZ, P0, !PT ;  /* 0x00000003ff457210 */ /* 0x000fd200007fe4ff */
.L_x_11:
[----:B0-----:R-:W2:Y:S04]  /*f450*/  LDL.128 R4, [R68+-0x4000] ;  /* 0xffc0000044047983 */ /* 0x001ea80000100c00 */
        /* <DEDUP_REMOVED lines=87> */
[----:B------:R-:W-:Y:S05]  /*f9d0*/  EXIT ;  /* 0x000000000000794d */ /* 0x000fea0003800000 */
.L_x_12:
[----:B------:R-:W-:-:S00]  /*f9e0*/  BRA `(.L_x_12) ;  /* 0xfffffffc00fc7947 */ /* 0x000fc0000383ffff */
[----:B------:R-:W-:-:S00]  /*f9f0*/  NOP ;  /* 0x0000000000007918 */ /* 0x000fc00000000000 */
        /* <DEDUP_REMOVED lines=8> */
.L_x_13:


//--------------------- .nv.shared.mymatmul_kernel0 --------------------------
	.section	.nv.shared.mymatmul_kernel0,"aw",@nobits
	.sectionflags	@""
	.align	4
.nv.shared.mymatmul_kernel0:
	.zero		19456


//--------------------- .nv.shared.reserved.0     --------------------------
	.section	.nv.shared.reserved.0,"aw",@nobits
	.weak		__nv_reservedSMEM_offset_0_alias
	.size		__nv_reservedSMEM_offset_0_alias, 0, 64
	.other		__nv_reservedSMEM_offset_0_alias,@"STO_CUDA_RESERVED_SHARED STV_DEFAULT"
__nv_reservedSMEM_offset_0_alias:
	.zero		0
	.zero		64


//--------------------- .nv.constant0.mymatmul_kernel0 --------------------------
	.section	.nv.constant0.mymatmul_kernel0,"a",@progbits
	.sectionflags	@""
	.align	4
.nv.constant0.mymatmul_kernel0:
	.zero		920


//--------------------- SYMBOLS --------------------------

	.type		.nv.reservedSmem.offset0,@object
	.size		.nv.reservedSmem.offset0,0x4
	.type		.nv.reservedSmem.cap,@object
	.size		.nv.reservedSmem.cap,0x4
